	.target	sm_90a

	.elftype	@"ET_EXEC"


//--------------------- .note.nv.tkinfo           --------------------------
	.section	.note.nv.tkinfo,"",@"SHT_NOTE"
	.sectionflags	@"SHF_NOTE_NV_TKINFO"
	.tkinfo
        /*0018*/ 	.word	0x00000002
        /*0030*/ 	.string	""
        /*0030*/ 	.string	"ptxas"
        /*0030*/ 	.string	"Cuda compilation tools, release 13.0, V13.0.88"
        /*0030*/ 	.string	"Build cuda_13.0.r13.0/compiler.36424714_0"
        /*0030*/ 	.string	"-v  -suppress-debug-info  -lineinfo  -arch sm_90a "



//--------------------- .note.nv.cuinfo           --------------------------
	.section	.note.nv.cuinfo,"",@"SHT_NOTE"
	.sectionflags	@"SHF_NOTE_NV_CUINFO"
        /*0018*/ 	.short	0x0002
        /*001a*/ 	.short	0x005a
        /*001c*/ 	.short	0x0082
	.zero		2


//--------------------- .nv.info                  --------------------------
	.section	.nv.info,"",@"SHT_CUDA_INFO"
	.align	4


	//----- nvinfo : EIATTR_REGCOUNT
	.align		4
        /*0000*/ 	.byte	0x04, 0x2f
        /*0002*/ 	.short	(.L_1 - .L_0)
	.align		4
.L_0:
        /*0004*/ 	.word	index@(matmul_kernel)
        /*0008*/ 	.word	0x000000ff


	//----- nvinfo : EIATTR_FRAME_SIZE
	.align		4
.L_1:
        /*000c*/ 	.byte	0x04, 0x11
        /*000e*/ 	.short	(.L_3 - .L_2)
	.align		4
.L_2:
        /*0010*/ 	.word	index@(matmul_kernel)
        /*0014*/ 	.word	0x00000428


	//----- nvinfo : EIATTR_MIN_STACK_SIZE
	.align		4
.L_3:
        /*0018*/ 	.byte	0x04, 0x12
        /*001a*/ 	.short	(.L_5 - .L_4)
	.align		4
.L_4:
        /*001c*/ 	.word	index@(matmul_kernel)
        /*0020*/ 	.word	0x00000428
.L_5:


//--------------------- .nv.compat                --------------------------
	.section	.nv.compat,"",@"SHT_CUDA_COMPAT_INFO"
	.align	4
        /*0000*/ 	.byte	0x02, 0x09, 0x01, 0x00, 0x02, 0x02, 0x04, 0x00, 0x02, 0x05, 0x05, 0x00, 0x03, 0x07, 0x01, 0x01
        /*0010*/ 	.byte	0x02, 0x03, 0x00, 0x00, 0x02, 0x06, 0x01, 0x00, 0x04, 0x0b, 0x08, 0x00, 0x00, 0x00, 0x00, 0x00
        /*0020*/ 	.byte	0x00, 0x00, 0x00, 0x00


//--------------------- .nv.info.matmul_kernel    --------------------------
	.section	.nv.info.matmul_kernel,"",@"SHT_CUDA_INFO"
	.sectionflags	@""
	.align	4


	//----- nvinfo : EIATTR_CUDA_API_VERSION
	.align		4
        /*0000*/ 	.byte	0x04, 0x37
        /*0002*/ 	.short	(.L_7 - .L_6)
.L_6:
        /*0004*/ 	.word	0x00000082


	//----- nvinfo : EIATTR_KPARAM_INFO
	.align		4
.L_7:
        /*0008*/ 	.byte	0x04, 0x17
        /*000a*/ 	.short	(.L_9 - .L_8)
.L_8:
        /*000c*/ 	.word	0x00000000
        /*0010*/ 	.short	0x000d
        /*0012*/ 	.short	0x0048
        /*0014*/ 	.byte	0x00, 0xf4, 0x21, 0x00


	//----- nvinfo : EIATTR_KPARAM_INFO
	.align		4
.L_9:
        /*0018*/ 	.byte	0x04, 0x17
        /*001a*/ 	.short	(.L_11 - .L_10)
.L_10:
        /*001c*/ 	.word	0x00000000
        /*0020*/ 	.short	0x000c
        /*0022*/ 	.short	0x0040
        /*0024*/ 	.byte	0x00, 0xf4, 0x21, 0x00


	//----- nvinfo : EIATTR_KPARAM_INFO
	.align		4
.L_11:
        /*0028*/ 	.byte	0x04, 0x17
        /*002a*/ 	.short	(.L_13 - .L_12)
.L_12:
        /*002c*/ 	.word	0x00000000
        /*0030*/ 	.short	0x000b
        /*0032*/ 	.short	0x0038
        /*0034*/ 	.byte	0x00, 0xf0, 0x11, 0x00


	//----- nvinfo : EIATTR_KPARAM_INFO
	.align		4
.L_13:
        /*0038*/ 	.byte	0x04, 0x17
        /*003a*/ 	.short	(.L_15 - .L_14)
.L_14:
        /*003c*/ 	.word	0x00000000
        /*0040*/ 	.short	0x000a
        /*0042*/ 	.short	0x0034
        /*0044*/ 	.byte	0x00, 0xf0, 0x11, 0x00


	//----- nvinfo : EIATTR_KPARAM_INFO
	.align		4
.L_15:
        /*0048*/ 	.byte	0x04, 0x17
        /*004a*/ 	.short	(.L_17 - .L_16)
.L_16:
        /*004c*/ 	.word	0x00000000
        /*0050*/ 	.short	0x0009
        /*0052*/ 	.short	0x0030
        /*0054*/ 	.byte	0x00, 0xf0, 0x11, 0x00


	//----- nvinfo : EIATTR_KPARAM_INFO
	.align		4
.L_17:
        /*0058*/ 	.byte	0x04, 0x17
        /*005a*/ 	.short	(.L_19 - .L_18)
.L_18:
        /*005c*/ 	.word	0x00000000
        /*0060*/ 	.short	0x0008
        /*0062*/ 	.short	0x002c
        /*0064*/ 	.byte	0x00, 0xf0, 0x11, 0x00


	//----- nvinfo : EIATTR_KPARAM_INFO
	.align		4
.L_19:
        /*0068*/ 	.byte	0x04, 0x17
        /*006a*/ 	.short	(.L_21 - .L_20)
.L_20:
        /*006c*/ 	.word	0x00000000
        /*0070*/ 	.short	0x0007
        /*0072*/ 	.short	0x0028
        /*0074*/ 	.byte	0x00, 0xf0, 0x11, 0x00


	//----- nvinfo : EIATTR_KPARAM_INFO
	.align		4
.L_21:
        /*0078*/ 	.byte	0x04, 0x17
        /*007a*/ 	.short	(.L_23 - .L_22)
.L_22:
        /*007c*/ 	.word	0x00000000
        /*0080*/ 	.short	0x0006
        /*0082*/ 	.short	0x0024
        /*0084*/ 	.byte	0x00, 0xf0, 0x11, 0x00


	//----- nvinfo : EIATTR_KPARAM_INFO
	.align		4
.L_23:
        /*0088*/ 	.byte	0x04, 0x17
        /*008a*/ 	.short	(.L_25 - .L_24)
.L_24:
        /*008c*/ 	.word	0x00000000
        /*0090*/ 	.short	0x0005
        /*0092*/ 	.short	0x0020
        /*0094*/ 	.byte	0x00, 0xf0, 0x11, 0x00


	//----- nvinfo : EIATTR_KPARAM_INFO
	.align		4
.L_25:
        /*0098*/ 	.byte	0x04, 0x17
        /*009a*/ 	.short	(.L_27 - .L_26)
.L_26:
        /*009c*/ 	.word	0x00000000
        /*00a0*/ 	.short	0x0004
        /*00a2*/ 	.short	0x001c
        /*00a4*/ 	.byte	0x00, 0xf0, 0x11, 0x00


	//----- nvinfo : EIATTR_KPARAM_INFO
	.align		4
.L_27:
        /*00a8*/ 	.byte	0x04, 0x17
        /*00aa*/ 	.short	(.L_29 - .L_28)
.L_28:
        /*00ac*/ 	.word	0x00000000
        /*00b0*/ 	.short	0x0003
        /*00b2*/ 	.short	0x0018
        /*00b4*/ 	.byte	0x00, 0xf0, 0x11, 0x00


	//----- nvinfo : EIATTR_KPARAM_INFO
	.align		4
.L_29:
        /*00b8*/ 	.byte	0x04, 0x17
        /*00ba*/ 	.short	(.L_31 - .L_30)
.L_30:
        /*00bc*/ 	.word	0x00000000
        /*00c0*/ 	.short	0x0002
        /*00c2*/ 	.short	0x0010
        /*00c4*/ 	.byte	0x00, 0xf4, 0x21, 0x00


	//----- nvinfo : EIATTR_KPARAM_INFO
	.align		4
.L_31:
        /*00c8*/ 	.byte	0x04, 0x17
        /*00ca*/ 	.short	(.L_33 - .L_32)
.L_32:
        /*00cc*/ 	.word	0x00000000
        /*00d0*/ 	.short	0x0001
        /*00d2*/ 	.short	0x0008
        /*00d4*/ 	.byte	0x00, 0xf4, 0x21, 0x00


	//----- nvinfo : EIATTR_KPARAM_INFO
	.align		4
.L_33:
        /*00d8*/ 	.byte	0x04, 0x17
        /*00da*/ 	.short	(.L_35 - .L_34)
.L_34:
        /*00dc*/ 	.word	0x00000000
        /*00e0*/ 	.short	0x0000
        /*00e2*/ 	.short	0x0000
        /*00e4*/ 	.byte	0x00, 0xf4, 0x21, 0x00


	//----- nvinfo : EIATTR_EXPLICIT_CLUSTER
	.align		4
.L_35:
        /*00e8*/ 	.byte	0x01, 0x3e
	.zero		2


	//----- nvinfo : EIATTR_CTA_PER_CLUSTER
	.align		4
        /*00ec*/ 	.byte	0x04, 0x3d
        /*00ee*/ 	.short	(.L_37 - .L_36)
.L_36:
        /*00f0*/ 	.word	0x00000002
        /*00f4*/ 	.word	0x00000001
        /*00f8*/ 	.word	0x00000001


	//----- nvinfo : EIATTR_SPARSE_MMA_MASK
	.align		4
.L_37:
        /*00fc*/ 	.byte	0x03, 0x50
        /*00fe*/ 	.short	0x0000


	//----- nvinfo : EIATTR_MAXREG_COUNT
	.align		4
        /*0100*/ 	.byte	0x03, 0x1b
        /*0102*/ 	.short	0x00ff


	//----- nvinfo : EIATTR_NUM_BARRIERS
	.align		4
        /*0104*/ 	.byte	0x02, 0x4c
        /*0106*/ 	.byte	0x01
	.zero		1


	//----- nvinfo : EIATTR_ANNOTATIONS
	.align		4
        /*0108*/ 	.byte	0x04, 0x55
        /*010a*/ 	.short	(.L_39 - .L_38)


	//   ....[0]....
.L_38:
        /*010c*/ 	.word	0x00000001
        /*0110*/ 	.byte	0xf0, 0x00, 0x00, 0x00, 0x01, 0x00, 0x00, 0x00, 0x10, 0x0c, 0x00, 0x00, 0x01, 0x00, 0x00, 0x00
        /* <DEDUP_REMOVED lines=439> */
        /*1c90*/ 	.byte	0x70, 0x1b, 0x01, 0x00, 0x01, 0x00, 0x00, 0x00, 0x40, 0x1d, 0x01, 0x00


	//----- nvinfo : EIATTR_MERCURY_ISA_VERSION
	.align		4
.L_39:
        /*1c9c*/ 	.byte	0x03, 0x5f
        /*1c9e*/ 	.short	0x0101


	//----- nvinfo : EIATTR_EXIT_INSTR_OFFSETS
	.align		4
        /*1ca0*/ 	.byte	0x04, 0x1c
        /*1ca2*/ 	.short	(.L_41 - .L_40)


	//   ....[0]....
.L_40:
        /*1ca4*/ 	.word	0x00016430


	//   ....[1]....
        /*1ca8*/ 	.word	0x00016450


	//----- nvinfo : EIATTR_REQNTID
	.align		4
.L_41:
        /*1cac*/ 	.byte	0x04, 0x10
        /*1cae*/ 	.short	(.L_43 - .L_42)
.L_42:
        /*1cb0*/ 	.word	0x00000080
        /*1cb4*/ 	.word	0x00000001
        /*1cb8*/ 	.word	0x00000001


	//----- nvinfo : EIATTR_CBANK_PARAM_SIZE
	.align		4
.L_43:
        /*1cbc*/ 	.byte	0x03, 0x19
        /*1cbe*/ 	.short	0x0050


	//----- nvinfo : EIATTR_PARAM_CBANK
	.align		4
        /*1cc0*/ 	.byte	0x04, 0x0a
        /*1cc2*/ 	.short	(.L_45 - .L_44)
	.align		4
.L_44:
        /*1cc4*/ 	.word	index@(.nv.constant0.matmul_kernel)
        /*1cc8*/ 	.short	0x0210
        /*1cca*/ 	.short	0x0050


	//----- nvinfo : EIATTR_SW_WAR
	.align		4
.L_45:
        /*1ccc*/ 	.byte	0x04, 0x36
        /*1cce*/ 	.short	(.L_47 - .L_46)
.L_46:
        /*1cd0*/ 	.word	0x00000008
.L_47:


//--------------------- .nv.callgraph             --------------------------
	.section	.nv.callgraph,"",@"SHT_CUDA_CALLGRAPH"
	.align	4
	.sectionentsize	8
	.align		4
        /*0000*/ 	.word	0x00000000
	.align		4
        /*0004*/ 	.word	0xffffffff
	.align		4
        /*0008*/ 	.word	0x00000000
	.align		4
        /*000c*/ 	.word	0xfffffffe
	.align		4
        /*0010*/ 	.word	0x00000000
	.align		4
        /*0014*/ 	.word	0xfffffffd
	.align		4
        /*0018*/ 	.word	0x00000000
	.align		4
        /*001c*/ 	.word	0xfffffffc


//--------------------- .text.matmul_kernel       --------------------------
	.section	.text.matmul_kernel,"ax",@progbits
	.align	128
        .global         matmul_kernel
        .type           matmul_kernel,@function
        .size           matmul_kernel,(.L_x_3 - matmul_kernel)
        .other          matmul_kernel,@"STO_CUDA_ENTRY STV_DEFAULT"
matmul_kernel:
.text.matmul_kernel:
[----:B------:R-:W1:Y:S08]  /*0000*/  LDC R1, c[0x0][0x28] ;  /* 0x00000a00ff017b82 */ /* 0x000e700000000800 */
[----:B------:R-:W2:Y:S01]  /*0010*/  LDC.64 R110, c[0x0][0x228] ;  /* 0x00008a00ff6e7b82 */ /* 0x000ea20000000a00 */
[----:B------:R-:W3:Y:S01]  /*0020*/  S2R R242, SR_CgaCtaId ;  /* 0x0000000000f27919 */ /* 0x000ee20000008800 */
[----:B-1----:R-:W-:Y:S01]  /*0030*/  VIADD R1, R1, 0xfffffbd8 ;  /* 0xfffffbd801017836 */ /* 0x002fe20000000000 */
[----:B------:R-:W-:Y:S01]  /*0040*/  ULDC UR8, c[0x0][0x240] ;  /* 0x0000900000087ab9 */ /* 0x000fe20000000800 */
[----:B------:R-:W-:Y:S01]  /*0050*/  ULDC.64 UR6, c[0x0][0x218] ;  /* 0x0000860000067ab9 */ /* 0x000fe20000000a00 */
[----:B------:R-:W-:-:S03]  /*0060*/  ULDC UR9, c[0x0][0x230] ;  /* 0x00008c0000097ab9 */ /* 0x000fc60000000800 */
[----:B------:R-:W1:Y:S08]  /*0070*/  S2UR UR4, SR_CTAID.X ;  /* 0x00000000000479c3 */ /* 0x000e700000002500 */
[----:B------:R-:W4:Y:S01]  /*0080*/  LDC.64 R182, c[0x0][0x238] ;  /* 0x00008e00ffb67b82 */ /* 0x000f220000000a00 */
[----:B--2---:R-:W-:Y:S01]  /*0090*/  VIADD R0, R111, 0xff ;  /* 0x000000ff6f007836 */ /* 0x004fe20000000000 */
[----:B------:R-:W-:-:S04]  /*00a0*/  IABS R8, R110 ;  /* 0x0000006e00087213 */ /* 0x000fc80000000000 */
[----:B------:R-:W-:Y:S02]  /*00b0*/  SHF.R.S32.HI R3, RZ, 0x1f, R0 ;  /* 0x0000001fff037819 */ /* 0x000fe40000011400 */
[----:B-1----:R-:W-:Y:S01]  /*00c0*/  I2FP.F32.U32 R5, UR4 ;  /* 0x0000000400057c45 */ /* 0x002fe20008201000 */
[----:B------:R-:W-:Y:S01]  /*00d0*/  ULDC UR4, c[0x0][0x150] ;  /* 0x0000540000047ab9 */ /* 0x000fe20000000800 */
[----:B------:R-:W-:Y:S01]  /*00e0*/  LEA.HI R3, R3, R0, RZ, 0x8 ;  /* 0x0000000003037211 */ /* 0x000fe200078f40ff */
[----:B---3--:R-:W-:Y:S02]  /*00f0*/  STL [R1+0x2e0], R242 ;  /* 0x0002e0f201007387 */ /* 0x008fe40000100800 */
[----:B------:R-:W-:Y:S01]  /*0100*/  FMUL R5, R5, UR4 ;  /* 0x0000000405057c20 */ /* 0x000fe20008400000 */
[----:B------:R-:W-:Y:S01]  /*0110*/  SHF.R.S32.HI R3, RZ, 0x8, R3 ;  /* 0x00000008ff037819 */ /* 0x000fe20000011403 */
[----:B------:R-:W-:Y:S01]  /*0120*/  ULDC.64 UR4, c[0x0][0x210] ;  /* 0x0000840000047ab9 */ /* 0x000fe20000000a00 */
[C---:B----4-:R-:W-:Y:S01]  /*0130*/  IMAD.SHL.U32 R197, R182.reuse, 0x4, RZ ;  /* 0x00000004b6c57824 */ /* 0x050fe200078e00ff */
[----:B------:R-:W1:Y:S01]  /*0140*/  F2I.U32.TRUNC.NTZ R7, R5 ;  /* 0x0000000500077305 */ /* 0x000e62000020f000 */
[----:B------:R-:W-:-:S02]  /*0150*/  IMAD.SHL.U32 R207, R182, 0x2, RZ ;  /* 0x00000002b6cf7824 */ /* 0x000fc400078e00ff */
[----:B------:R-:W-:Y:S02]  /*0160*/  IMAD.SHL.U32 R4, R3, 0x8, RZ ;  /* 0x0000000803047824 */ /* 0x000fe400078e00ff */
[C---:B------:R-:W-:Y:S02]  /*0170*/  IMAD R206, R182.reuse, 0x3, RZ ;  /* 0x00000003b6ce7824 */ /* 0x040fe400078e02ff */
[C---:B------:R-:W-:Y:S01]  /*0180*/  IMAD R179, R182.reuse, 0xc, RZ ;  /* 0x0000000cb6b37824 */ /* 0x040fe200078e02ff */
[----:B------:R-:W-:Y:S01]  /*0190*/  IABS R9, R4 ;  /* 0x0000000400097213 */ /* 0x000fe20000000000 */
[C---:B------:R-:W-:Y:S02]  /*01a0*/  IMAD R196, R182.reuse, 0x5, RZ ;  /* 0x00000005b6c47824 */ /* 0x040fe400078e02ff */
[C---:B------:R-:W-:Y:S01]  /*01b0*/  IMAD R195, R182.reuse, 0x6, RZ ;  /* 0x00000006b6c37824 */ /* 0x040fe200078e02ff */
[----:B------:R-:W2:Y:S01]  /*01c0*/  I2F.RP R0, R9 ;  /* 0x0000000900007306 */ /* 0x000ea20000209400 */
[C---:B------:R-:W-:Y:S01]  /*01d0*/  IMAD R157, R182.reuse, 0x14, RZ ;  /* 0x00000014b69d7824 */ /* 0x040fe200078e02ff */
[----:B-1----:R-:W-:Y:S01]  /*01e0*/  IABS R13, R7 ;  /* 0x00000007000d7213 */ /* 0x002fe20000000000 */
[----:B------:R-:W-:-:S02]  /*01f0*/  IMAD R194, R182, 0x7, RZ ;  /* 0x00000007b6c27824 */ /* 0x000fc400078e02ff */
[C---:B------:R-:W-:Y:S02]  /*0200*/  IMAD R237, R182.reuse, 0x1c, RZ ;  /* 0x0000001cb6ed7824 */ /* 0x040fe400078e02ff */
[C---:B------:R-:W-:Y:S02]  /*0210*/  IMAD.SHL.U32 R193, R182.reuse, 0x8, RZ ;  /* 0x00000008b6c17824 */ /* 0x040fe400078e00ff */
[C---:B------:R-:W-:Y:S02]  /*0220*/  IMAD R192, R182.reuse, 0x9, RZ ;  /* 0x00000009b6c07824 */ /* 0x040fe400078e02ff */
[C---:B------:R-:W-:Y:S02]  /*0230*/  IMAD R215, R182.reuse, 0x24, RZ ;  /* 0x00000024b6d77824 */ /* 0x040fe400078e02ff */
[C---:B------:R-:W-:Y:S01]  /*0240*/  IMAD R191, R182.reuse, 0xa, RZ ;  /* 0x0000000ab6bf7824 */ /* 0x040fe200078e02ff */
[----:B--2---:R-:W1:Y:S01]  /*0250*/  MUFU.RCP R0, R0 ;  /* 0x0000000000007308 */ /* 0x004e620000001000 */
[----:B------:R-:W-:-:S02]  /*0260*/  IMAD R190, R182, 0xb, RZ ;  /* 0x0000000bb6be7824 */ /* 0x000fc400078e02ff */
[C---:B------:R-:W-:Y:S02]  /*0270*/  IMAD R199, R182.reuse, 0x28, RZ ;  /* 0x00000028b6c77824 */ /* 0x040fe400078e02ff */
[C---:B------:R-:W-:Y:S02]  /*0280*/  IMAD R181, R182.reuse, 0x2c, RZ ;  /* 0x0000002cb6b57824 */ /* 0x040fe400078e02ff */
[C---:B------:R-:W-:Y:S02]  /*0290*/  IMAD R178, R182.reuse, 0xd, RZ ;  /* 0x0000000db6b27824 */ /* 0x040fe400078e02ff */
[C---:B------:R-:W-:Y:S02]  /*02a0*/  IMAD R165, R182.reuse, 0x30, RZ ;  /* 0x00000030b6a57824 */ /* 0x040fe400078e02ff */
[C---:B------:R-:W-:Y:S02]  /*02b0*/  IMAD R177, R182.reuse, 0xe, RZ ;  /* 0x0000000eb6b17824 */ /* 0x040fe400078e02ff */
[----:B------:R-:W-:-:S02]  /*02c0*/  IMAD R248, R182, 0x38, RZ ;  /* 0x00000038b6f87824 */ /* 0x000fc400078e02ff */
[----:B------:R-:W-:Y:S02]  /*02d0*/  IMAD R175, R182, 0xf, RZ ;  /* 0x0000000fb6af7824 */ /* 0x000fe400078e02ff */
[----:B-1----:R-:W-:Y:S01]  /*02e0*/  VIADD R2, R0, 0xffffffe ;  /* 0x0ffffffe00027836 */ /* 0x002fe20000000000 */
[----:B------:R-:W-:Y:S01]  /*02f0*/  IABS R0, R4 ;  /* 0x0000000400007213 */ /* 0x000fe20000000000 */
[C---:B------:R-:W-:Y:S02]  /*0300*/  IMAD R176, R182.reuse, 0x44, RZ ;  /* 0x00000044b6b07824 */ /* 0x040fe400078e02ff */
[----:B------:R1:W2:Y:S01]  /*0310*/  F2I.FTZ.U32.TRUNC.NTZ R3, R2 ;  /* 0x0000000200037305 */ /* 0x0002a2000021f000 */
[C---:B------:R-:W-:Y:S02]  /*0320*/  IMAD.SHL.U32 R173, R182.reuse, 0x10, RZ ;  /* 0x00000010b6ad7824 */ /* 0x040fe400078e00ff */
[----:B------:R-:W-:Y:S02]  /*0330*/  IMAD.MOV R0, RZ, RZ, -R0 ;  /* 0x000000ffff007224 */ /* 0x000fe400078e0a00 */
[----:B------:R-:W-:-:S02]  /*0340*/  IMAD R244, R182, 0x3c, RZ ;  /* 0x0000003cb6f47824 */ /* 0x000fc400078e02ff */
[C---:B------:R-:W-:Y:S02]  /*0350*/  IMAD R163, R182.reuse, 0x11, RZ ;  /* 0x00000011b6a37824 */ /* 0x040fe400078e02ff */
[----:B-1----:R-:W-:Y:S02]  /*0360*/  IMAD.MOV.U32 R2, RZ, RZ, RZ ;  /* 0x000000ffff027224 */ /* 0x002fe400078e00ff */
[C---:B------:R-:W-:Y:S02]  /*0370*/  IMAD R174, R182.reuse, 0x48, RZ ;  /* 0x00000048b6ae7824 */ /* 0x040fe400078e02ff */
[C---:B------:R-:W-:Y:S02]  /*0380*/  IMAD R161, R182.reuse, 0x12, RZ ;  /* 0x00000012b6a17824 */ /* 0x040fe400078e02ff */
[----:B--2---:R-:W-:Y:S02]  /*0390*/  IMAD.MOV R6, RZ, RZ, -R3 ;  /* 0x000000ffff067224 */ /* 0x004fe400078e0a03 */
[----:B------:R-:W-:-:S02]  /*03a0*/  IMAD R159, R182, 0x13, RZ ;  /* 0x00000013b69f7824 */ /* 0x000fc400078e02ff */
[----:B------:R-:W-:Y:S02]  /*03b0*/  IMAD R11, R6, R9, RZ ;  /* 0x00000009060b7224 */ /* 0x000fe400078e02ff */
[----:B------:R-:W-:Y:S02]  /*03c0*/  IMAD R236, R182, 0x1d, RZ ;  /* 0x0000001db6ec7824 */ /* 0x000fe400078e02ff */
[----:B------:R-:W-:-:S04]  /*03d0*/  IMAD.HI.U32 R2, R3, R11, R2 ;  /* 0x0000000b03027227 */ /* 0x000fc800078e0002 */
[----:B------:R-:W-:Y:S02]  /*03e0*/  IMAD R235, R182, 0x1e, RZ ;  /* 0x0000001eb6eb7824 */ /* 0x000fe400078e02ff */
[----:B------:R-:W-:-:S04]  /*03f0*/  IMAD.HI.U32 R2, R2, R13, RZ ;  /* 0x0000000d02027227 */ /* 0x000fc800078e00ff */
[----:B------:R-:W-:Y:S02]  /*0400*/  IMAD R0, R2, R0, R13 ;  /* 0x0000000002007224 */ /* 0x000fe400078e020d */
[C---:B------:R-:W-:Y:S02]  /*0410*/  IMAD R233, R182.reuse, 0x1f, RZ ;  /* 0x0000001fb6e97824 */ /* 0x040fe400078e02ff */
[C---:B------:R-:W-:Y:S01]  /*0420*/  IMAD.SHL.U32 R231, R182.reuse, 0x20, RZ ;  /* 0x00000020b6e77824 */ /* 0x040fe200078e00ff */
[----:B------:R-:W-:Y:S01]  /*0430*/  ISETP.GT.U32.AND P1, PT, R9, R0, PT ;  /* 0x000000000900720c */ /* 0x000fe20003f24070 */
[C---:B------:R-:W-:Y:S02]  /*0440*/  IMAD R221, R182.reuse, 0x21, RZ ;  /* 0x00000021b6dd7824 */ /* 0x040fe400078e02ff */
[C---:B------:R-:W-:Y:S02]  /*0450*/  IMAD R219, R182.reuse, 0x22, RZ ;  /* 0x00000022b6db7824 */ /* 0x040fe400078e02ff */
[----:B------:R-:W-:-:S02]  /*0460*/  IMAD R217, R182, 0x23, RZ ;  /* 0x00000023b6d97824 */ /* 0x000fc400078e02ff */
[C---:B------:R-:W-:Y:S02]  /*0470*/  IMAD R205, R182.reuse, 0x25, RZ ;  /* 0x00000025b6cd7824 */ /* 0x040fe400078e02ff */
[C---:B------:R-:W-:Y:S02]  /*0480*/  IMAD R203, R182.reuse, 0x26, RZ ;  /* 0x00000026b6cb7824 */ /* 0x040fe400078e02ff */
[----:B------:R-:W-:Y:S02]  /*0490*/  IMAD R201, R182, 0x27, RZ ;  /* 0x00000027b6c97824 */ /* 0x000fe400078e02ff */
[----:B------:R-:W-:Y:S02]  /*04a0*/  @!P1 IMAD.IADD R0, R0, 0x1, -R9 ;  /* 0x0000000100009824 */ /* 0x000fe400078e0a09 */
[----:B------:R-:W-:Y:S01]  /*04b0*/  @!P1 VIADD R2, R2, 0x1 ;  /* 0x0000000102029836 */ /* 0x000fe20000000000 */
[----:B------:R-:W-:Y:S01]  /*04c0*/  ISETP.NE.AND P1, PT, R4, RZ, PT ;  /* 0x000000ff0400720c */ /* 0x000fe20003f25270 */
[----:B------:R-:W-:Y:S01]  /*04d0*/  IMAD R189, R182, 0x29, RZ ;  /* 0x00000029b6bd7824 */ /* 0x000fe200078e02ff */
[----:B------:R-:W-:Y:S01]  /*04e0*/  ISETP.GE.U32.AND P0, PT, R0, R9, PT ;  /* 0x000000090000720c */ /* 0x000fe20003f06070 */
[C---:B------:R-:W-:Y:S01]  /*04f0*/  IMAD R187, R182.reuse, 0x2a, RZ ;  /* 0x0000002ab6bb7824 */ /* 0x040fe200078e02ff */
[----:B------:R-:W-:Y:S01]  /*0500*/  LOP3.LUT R0, R7, R4, RZ, 0x3c, !PT ;  /* 0x0000000407007212 */ /* 0x000fe200078e3cff */
[----:B------:R-:W-:-:S02]  /*0510*/  IMAD R185, R182, 0x2b, RZ ;  /* 0x0000002bb6b97824 */ /* 0x000fc400078e02ff */
[----:B------:R-:W-:Y:S01]  /*0520*/  IMAD R171, R182, 0x2d, RZ ;  /* 0x0000002db6ab7824 */ /* 0x000fe200078e02ff */
[----:B------:R-:W-:Y:S01]  /*0530*/  ISETP.GE.AND P2, PT, R0, RZ, PT ;  /* 0x000000ff0000720c */ /* 0x000fe20003f46270 */
[----:B------:R-:W-:Y:S02]  /*0540*/  VIADD R0, R110, 0x7f ;  /* 0x0000007f6e007836 */ /* 0x000fe40000000000 */
[C---:B------:R-:W-:Y:S02]  /*0550*/  IMAD R169, R182.reuse, 0x2e, RZ ;  /* 0x0000002eb6a97824 */ /* 0x040fe400078e02ff */
[----:B------:R-:W-:Y:S01]  /*0560*/  IMAD R167, R182, 0x2f, RZ ;  /* 0x0000002fb6a77824 */ /* 0x000fe200078e02ff */
[----:B------:R-:W-:Y:S01]  /*0570*/  SHF.R.S32.HI R3, RZ, 0x1f, R0 ;  /* 0x0000001fff037819 */ /* 0x000fe20000011400 */
[----:B------:R-:W-:Y:S02]  /*0580*/  @P0 VIADD R2, R2, 0x1 ;  /* 0x0000000102020836 */ /* 0x000fe40000000000 */
[C---:B------:R-:W-:Y:S01]  /*0590*/  IMAD R155, R182.reuse, 0x31, RZ ;  /* 0x00000031b69b7824 */ /* 0x040fe200078e02ff */
[----:B------:R-:W-:Y:S01]  /*05a0*/  LEA.HI R3, R3, R0, RZ, 0x7 ;  /* 0x0000000003037211 */ /* 0x000fe200078f38ff */
[----:B------:R-:W-:-:S02]  /*05b0*/  IMAD R153, R182, 0x32, RZ ;  /* 0x00000032b6997824 */ /* 0x000fc400078e02ff */
[----:B------:R-:W-:Y:S01]  /*05c0*/  @!P2 IMAD.MOV R2, RZ, RZ, -R2 ;  /* 0x000000ffff02a224 */ /* 0x000fe200078e0a02 */
[----:B------:R-:W-:Y:S01]  /*05d0*/  @!P1 LOP3.LUT R2, RZ, R4, RZ, 0x33, !PT ;  /* 0x00000004ff029212 */ /* 0x000fe200078e33ff */
[C---:B------:R-:W-:Y:S02]  /*05e0*/  IMAD R249, R182.reuse, 0x37, RZ ;  /* 0x00000037b6f97824 */ /* 0x040fe400078e02ff */
[----:B------:R-:W-:Y:S02]  /*05f0*/  IMAD R247, R182, 0x39, RZ ;  /* 0x00000039b6f77824 */ /* 0x000fe400078e02ff */
[----:B------:R-:W-:Y:S02]  /*0600*/  IMAD.SHL.U32 R12, R2, 0x8, RZ ;  /* 0x00000008020c7824 */ /* 0x000fe400078e00ff */
[----:B------:R-:W-:Y:S02]  /*0610*/  IMAD.MOV R2, RZ, RZ, -R2 ;  /* 0x000000ffff027224 */ /* 0x000fe400078e0a02 */
[----:B------:R-:W-:Y:S01]  /*0620*/  IMAD R246, R182, 0x3a, RZ ;  /* 0x0000003ab6f67824 */ /* 0x000fe200078e02ff */
[----:B------:R-:W-:Y:S01]  /*0630*/  LEA.HI.SX32 R3, R3, -R12, 0x19 ;  /* 0x8000000c03037211 */ /* 0x000fe200078fcaff */
[----:B------:R-:W-:-:S02]  /*0640*/  IMAD R14, R4, R2, R7 ;  /* 0x00000002040e7224 */ /* 0x000fc400078e0207 */
[----:B------:R-:W-:Y:S01]  /*0650*/  IMAD.MOV.U32 R4, RZ, RZ, RZ ;  /* 0x000000ffff047224 */ /* 0x000fe200078e00ff */
[----:B------:R-:W-:Y:S01]  /*0660*/  VIMNMX R13, R3, 0x8, PT ;  /* 0x00000008030d7848 */ /* 0x000fe20003fe0100 */
[C---:B------:R-:W-:Y:S01]  /*0670*/  IMAD R245, R182.reuse, 0x3b, RZ ;  /* 0x0000003bb6f57824 */ /* 0x040fe200078e02ff */
[----:B------:R-:W-:Y:S01]  /*0680*/  IABS R3, R111 ;  /* 0x0000006f00037213 */ /* 0x000fe20000000000 */
[C---:B------:R-:W-:Y:S01]  /*0690*/  IMAD R243, R182.reuse, 0x3d, RZ ;  /* 0x0000003db6f37824 */ /* 0x040fe200078e02ff */
[-C--:B------:R-:W-:Y:S01]  /*06a0*/  IABS R9, R13.reuse ;  /* 0x0000000d00097213 */ /* 0x080fe20000000000 */
[C---:B------:R-:W-:Y:S01]  /*06b0*/  IMAD R160, R182.reuse, 0x54, RZ ;  /* 0x00000054b6a07824 */ /* 0x040fe200078e02ff */
[----:B------:R-:W-:Y:S01]  /*06c0*/  IABS R2, R13 ;  /* 0x0000000d00027213 */ /* 0x000fe20000000000 */
[----:B------:R-:W1:Y:S01]  /*06d0*/  I2F.RP R7, R3 ;  /* 0x0000000300077306 */ /* 0x000e620000209400 */
[C---:B------:R-:W-:Y:S02]  /*06e0*/  IMAD R162, R182.reuse, 0x50, RZ ;  /* 0x00000050b6a27824 */ /* 0x040fe400078e02ff */
[----:B------:R-:W-:-:S02]  /*06f0*/  IMAD R172, R182, 0x4c, RZ ;  /* 0x0000004cb6ac7824 */ /* 0x000fc400078e02ff */
[----:B------:R-:W-:Y:S02]  /*0700*/  IMAD.MOV R2, RZ, RZ, -R2 ;  /* 0x000000ffff027224 */ /* 0x000fe400078e0a02 */
[C---:B------:R-:W-:Y:S01]  /*0710*/  IMAD R156, R182.reuse, 0x5c, RZ ;  /* 0x0000005cb69c7824 */ /* 0x040fe200078e02ff */
[----:B------:R-:W2:Y:S01]  /*0720*/  I2F.RP R0, R9 ;  /* 0x0000000900007306 */ /* 0x000ea20000209400 */
[C---:B------:R-:W-:Y:S02]  /*0730*/  IMAD R158, R182.reuse, 0x58, RZ ;  /* 0x00000058b69e7824 */ /* 0x040fe400078e02ff */
[C---:B------:R-:W-:Y:S02]  /*0740*/  IMAD R144, R182.reuse, 0x64, RZ ;  /* 0x00000064b6907824 */ /* 0x040fe400078e02ff */
[C---:B------:R-:W-:Y:S02]  /*0750*/  IMAD R146, R182.reuse, 0x60, RZ ;  /* 0x00000060b6927824 */ /* 0x040fe400078e02ff */
[C---:B------:R-:W-:Y:S01]  /*0760*/  IMAD R140, R182.reuse, 0x6c, RZ ;  /* 0x0000006cb68c7824 */ /* 0x040fe200078e02ff */
[----:B-1----:R-:W-:Y:S01]  /*0770*/  MUFU.RCP R7, R7 ;  /* 0x0000000700077308 */ /* 0x002fe20000001000 */
[----:B------:R-:W-:-:S02]  /*0780*/  IMAD R142, R182, 0x68, RZ ;  /* 0x00000068b68e7824 */ /* 0x000fc400078e02ff */
[C---:B------:R-:W-:Y:S02]  /*0790*/  IMAD R120, R182.reuse, 0x78, RZ ;  /* 0x00000078b6787824 */ /* 0x040fe400078e02ff */
[C---:B------:R-:W-:Y:S02]  /*07a0*/  IMAD R130, R182.reuse, 0x74, RZ ;  /* 0x00000074b6827824 */ /* 0x040fe400078e02ff */
[C---:B------:R-:W-:Y:S01]  /*07b0*/  IMAD R128, R182.reuse, 0x70, RZ ;  /* 0x00000070b6807824 */ /* 0x040fe200078e02ff */
[----:B--2---:R-:W1:Y:S01]  /*07c0*/  MUFU.RCP R0, R0 ;  /* 0x0000000000007308 */ /* 0x004e620000001000 */
[C---:B------:R-:W-:Y:S02]  /*07d0*/  IMAD R234, R182.reuse, 0x84, RZ ;  /* 0x00000084b6ea7824 */ /* 0x040fe400078e02ff */
[C---:B------:R-:W-:Y:S02]  /*07e0*/  IMAD R220, R182.reuse, 0x90, RZ ;  /* 0x00000090b6dc7824 */ /* 0x040fe400078e02ff */
[----:B------:R-:W-:-:S02]  /*07f0*/  IMAD R230, R182, 0x8c, RZ ;  /* 0x0000008cb6e67824 */ /* 0x000fc400078e02ff */
[C---:B------:R-:W-:Y:S02]  /*0800*/  IMAD R214, R182.reuse, 0x9c, RZ ;  /* 0x0000009cb6d67824 */ /* 0x040fe400078e02ff */
[C---:B------:R-:W-:Y:S02]  /*0810*/  IMAD R216, R182.reuse, 0x98, RZ ;  /* 0x00000098b6d87824 */ /* 0x040fe400078e02ff */
[C---:B------:R-:W-:Y:S02]  /*0820*/  IMAD R200, R182.reuse, 0xa8, RZ ;  /* 0x000000a8b6c87824 */ /* 0x040fe400078e02ff */
[C---:B------:R-:W-:Y:S02]  /*0830*/  IMAD R202, R182.reuse, 0xa4, RZ ;  /* 0x000000a4b6ca7824 */ /* 0x040fe400078e02ff */
[----:B------:R-:W-:Y:S02]  /*0840*/  IMAD R186, R182, 0xb4, RZ ;  /* 0x000000b4b6ba7824 */ /* 0x000fe400078e02ff */
[----:B-1----:R-:W-:Y:S01]  /*0850*/  VIADD R5, R0, 0xffffffe ;  /* 0x0ffffffe00057836 */ /* 0x002fe20000000000 */
[----:B------:R-:W-:Y:S01]  /*0860*/  IABS R0, R14 ;  /* 0x0000000e00007213 */ /* 0x000fe20000000000 */
[----:B------:R-:W-:-:S02]  /*0870*/  IMAD R188, R182, 0xb0, RZ ;  /* 0x000000b0b6bc7824 */ /* 0x000fc400078e02ff */
[C---:B------:R-:W-:Y:S02]  /*0880*/  IMAD R170, R182.reuse, 0xc0, RZ ;  /* 0x000000c0b6aa7824 */ /* 0x040fe400078e02ff */
[----:B------:R-:W1:Y:S01]  /*0890*/  F2I.FTZ.U32.TRUNC.NTZ R5, R5 ;  /* 0x0000000500057305 */ /* 0x000e62000021f000 */
[C---:B------:R-:W-:Y:S02]  /*08a0*/  IMAD R122, R182.reuse, 0x7c, RZ ;  /* 0x0000007cb67a7824 */ /* 0x040fe400078e02ff */
[C---:B------:R-:W-:Y:S02]  /*08b0*/  IMAD R180, R182.reuse, 0xbc, RZ ;  /* 0x000000bcb6b47824 */ /* 0x040fe400078e02ff */
[C---:B------:R-:W-:Y:S02]  /*08c0*/  IMAD R164, R182.reuse, 0xcc, RZ ;  /* 0x000000ccb6a47824 */ /* 0x040fe400078e02ff */
[C---:B------:R-:W-:Y:S02]  /*08d0*/  IMAD R232, R182.reuse, 0x88, RZ ;  /* 0x00000088b6e87824 */ /* 0x040fe400078e02ff */
[----:B------:R-:W-:-:S02]  /*08e0*/  IMAD R166, R182, 0xc8, RZ ;  /* 0x000000c8b6a67824 */ /* 0x000fc400078e02ff */
[C---:B------:R-:W-:Y:S02]  /*08f0*/  IMAD R218, R182.reuse, 0x94, RZ ;  /* 0x00000094b6da7824 */ /* 0x040fe400078e02ff */
[C---:B------:R-:W-:Y:S02]  /*0900*/  IMAD R204, R182.reuse, 0xa0, RZ ;  /* 0x000000a0b6cc7824 */ /* 0x040fe400078e02ff */
[----:B-1----:R-:W-:Y:S02]  /*0910*/  IMAD.MOV R6, RZ, RZ, -R5 ;  /* 0x000000ffff067224 */ /* 0x002fe400078e0a05 */
[----:B------:R-:W-:Y:S02]  /*0920*/  IMAD R198, R182, 0xac, RZ ;  /* 0x000000acb6c67824 */ /* 0x000fe400078e02ff */
[----:B------:R-:W-:Y:S02]  /*0930*/  IMAD R11, R6, R9, RZ ;  /* 0x00000009060b7224 */ /* 0x000fe400078e02ff */
[----:B------:R-:W-:-:S02]  /*0940*/  IMAD R184, R182, 0xb8, RZ ;  /* 0x000000b8b6b87824 */ /* 0x000fc400078e02ff */
[----:B------:R-:W-:-:S04]  /*0950*/  IMAD.HI.U32 R5, R5, R11, R4 ;  /* 0x0000000b05057227 */ /* 0x000fc800078e0004 */
[----:B------:R-:W-:Y:S02]  /*0960*/  IMAD.MOV.U32 R4, RZ, RZ, R8 ;  /* 0x000000ffff047224 */ /* 0x000fe400078e0008 */
[----:B------:R-:W-:Y:S02]  /*0970*/  IMAD.HI.U32 R5, R5, R0, RZ ;  /* 0x0000000005057227 */ /* 0x000fe400078e00ff */
[----:B------:R-:W1:Y:S02]  /*0980*/  I2F.RP R10, R4 ;  /* 0x00000004000a7306 */ /* 0x000e640000209400 */
[----:B------:R-:W-:Y:S02]  /*0990*/  IMAD R0, R5, R2, R0 ;  /* 0x0000000205007224 */ /* 0x000fe400078e0200 */
[----:B------:R-:W2:Y:S01]  /*09a0*/  S2R R2, SR_TID.X ;  /* 0x0000000000027919 */ /* 0x000ea20000002100 */
[----:B------:R-:W-:Y:S02]  /*09b0*/  VIADD R8, R7, 0xffffffe ;  /* 0x0ffffffe07087836 */ /* 0x000fe40000000000 */
[----:B------:R-:W-:Y:S01]  /*09c0*/  ISETP.GT.U32.AND P1, PT, R9, R0, PT ;  /* 0x000000000900720c */ /* 0x000fe20003f24070 */
[----:B------:R-:W-:-:S02]  /*09d0*/  IMAD.SHL.U32 R11, R242, 0x80, RZ ;  /* 0x00000080f20b7824 */ /* 0x000fc400078e00ff */
[C---:B------:R-:W-:Y:S02]  /*09e0*/  IMAD R168, R182.reuse, 0xc4, RZ ;  /* 0x000000c4b6a87824 */ /* 0x040fe400078e02ff */
[C---:B------:R-:W-:Y:S02]  /*09f0*/  IMAD R138, R182.reuse, 0xe0, RZ ;  /* 0x000000e0b68a7824 */ /* 0x040fe400078e02ff */
[C---:B------:R-:W-:Y:S01]  /*0a00*/  IMAD R154, R182.reuse, 0xd0, RZ ;  /* 0x000000d0b69a7824 */ /* 0x040fe200078e02ff */
[----:B-1----:R-:W1:Y:S01]  /*0a10*/  MUFU.RCP R10, R10 ;  /* 0x0000000a000a7308 */ /* 0x002e620000001000 */
[C---:B------:R-:W-:Y:S02]  /*0a20*/  IMAD R134, R182.reuse, 0xe8, RZ ;  /* 0x000000e8b6867824 */ /* 0x040fe400078e02ff */
[----:B------:R-:W-:Y:S02]  /*0a30*/  IMAD R150, R182, 0xd8, RZ ;  /* 0x000000d8b6967824 */ /* 0x000fe400078e02ff */
[----:B------:R-:W-:-:S02]  /*0a40*/  @!P1 IMAD.IADD R0, R0, 0x1, -R9 ;  /* 0x0000000100009824 */ /* 0x000fc400078e0a09 */
[----:B------:R-:W-:Y:S01]  /*0a50*/  @!P1 VIADD R5, R5, 0x1 ;  /* 0x0000000105059836 */ /* 0x000fe20000000000 */
[----:B------:R-:W-:Y:S01]  /*0a60*/  ISETP.NE.AND P1, PT, R13, RZ, PT ;  /* 0x000000ff0d00720c */ /* 0x000fe20003f25270 */
[----:B------:R-:W-:Y:S01]  /*0a70*/  IMAD R148, R182, 0xdc, RZ ;  /* 0x000000dcb6947824 */ /* 0x000fe200078e02ff */
[----:B------:R-:W-:Y:S01]  /*0a80*/  ISETP.GE.U32.AND P0, PT, R0, R9, PT ;  /* 0x000000090000720c */ /* 0x000fe20003f06070 */
[----:B------:R-:W-:Y:S01]  /*0a90*/  IMAD R132, R182, 0xec, RZ ;  /* 0x000000ecb6847824 */ /* 0x000fe200078e02ff */
[----:B------:R-:W-:Y:S01]  /*0aa0*/  LOP3.LUT R0, R14, R13, RZ, 0x3c, !PT ;  /* 0x0000000d0e007212 */ /* 0x000fe200078e3cff */
[----:B------:R-:W3:Y:S01]  /*0ab0*/  F2I.FTZ.U32.TRUNC.NTZ R9, R8 ;  /* 0x0000000800097305 */ /* 0x000ee2000021f000 */
[----:B------:R-:W-:Y:S02]  /*0ac0*/  IMAD R136, R182, 0xe4, RZ ;  /* 0x000000e4b6887824 */ /* 0x000fe400078e02ff */
[----:B------:R-:W-:Y:S01]  /*0ad0*/  ISETP.GE.AND P2, PT, R0, RZ, PT ;  /* 0x000000ff0000720c */ /* 0x000fe20003f46270 */
[----:B-1----:R-:W-:-:S02]  /*0ae0*/  VIADD R6, R10, 0xffffffe ;  /* 0x0ffffffe0a067836 */ /* 0x002fc40000000000 */
[----:B------:R-:W-:Y:S02]  /*0af0*/  IMAD R114, R182, 0xf4, RZ ;  /* 0x000000f4b6727824 */ /* 0x000fe400078e02ff */
[----:B------:R1:W4:Y:S01]  /*0b00*/  F2I.FTZ.U32.TRUNC.NTZ R7, R6 ;  /* 0x0000000600077305 */ /* 0x000322000021f000 */
[----:B--2---:R-:W-:Y:S01]  /*0b10*/  SHF.R.S32.HI R0, RZ, 0x6, R2 ;  /* 0x00000006ff007819 */ /* 0x004fe20000011402 */
[----:B------:R-:W-:Y:S01]  /*0b20*/  @P0 VIADD R5, R5, 0x1 ;  /* 0x0000000105050836 */ /* 0x000fe20000000000 */
[----:B------:R-:W-:Y:S01]  /*0b30*/  LEA.HI R11, R2, R11, RZ, 0x1a ;  /* 0x0000000b020b7211 */ /* 0x000fe200078fd0ff */
[----:B------:R-:W-:Y:S01]  /*0b40*/  IMAD R116, R182, 0xf8, RZ ;  /* 0x000000f8b6747824 */ /* 0x000fe200078e02ff */
[----:B------:R-:W-:Y:S01]  /*0b50*/  SGXT R0, R0, 0x1 ;  /* 0x000000010000781a */ /* 0x000fe20000000200 */
[----:B------:R-:W-:Y:S02]  /*0b60*/  IMAD.MOV.U32 R10, RZ, RZ, R5 ;  /* 0x000000ffff0a7224 */ /* 0x000fe400078e0005 */
[----:B---3--:R-:W-:Y:S01]  /*0b70*/  IMAD.MOV R8, RZ, RZ, -R9 ;  /* 0x000000ffff087224 */ /* 0x008fe200078e0a09 */
[----:B------:R-:W-:Y:S01]  /*0b80*/  LOP3.LUT R0, R0, 0x90, RZ, 0xc0, !PT ;  /* 0x0000009000007812 */ /* 0x000fe200078ec0ff */
[----:B------:R-:W-:Y:S01]  /*0b90*/  @!P2 IMAD.MOV R10, RZ, RZ, -R10 ;  /* 0x000000ffff0aa224 */ /* 0x000fe200078e0a0a */
[----:B------:R-:W-:Y:S01]  /*0ba0*/  @!P1 LOP3.LUT R10, RZ, R13, RZ, 0x33, !PT ;  /* 0x0000000dff0a9212 */ /* 0x000fe200078e33ff */
[----:B------:R-:W-:-:S02]  /*0bb0*/  IMAD R15, R8, R3, RZ ;  /* 0x00000003080f7224 */ /* 0x000fc400078e02ff */
[----:B------:R-:W-:Y:S02]  /*0bc0*/  IMAD.SHL.U32 R5, R2, 0x4, RZ ;  /* 0x0000000402057824 */ /* 0x000fe400078e00ff */
[----:B------:R-:W-:Y:S02]  /*0bd0*/  IMAD.SHL.U32 R16, R10, 0x100, RZ ;  /* 0x000001000a107824 */ /* 0x000fe400078e00ff */
[----:B------:R-:W-:Y:S01]  /*0be0*/  IMAD.MOV.U32 R8, RZ, RZ, RZ ;  /* 0x000000ffff087224 */ /* 0x000fe200078e00ff */
[----:B------:R-:W-:Y:S01]  /*0bf0*/  LOP3.LUT R5, R0, 0x7c, R5, 0x78, !PT ;  /* 0x0000007c00057812 */ /* 0x000fe200078e7805 */
[----:B-1----:R-:W-:Y:S01]  /*0c00*/  IMAD.MOV R6, RZ, RZ, -R10 ;  /* 0x000000ffff067224 */ /* 0x002fe200078e0a0a */
[----:B------:R1:W-:Y:S01]  /*0c10*/  STL [R1+0x50], R16 ;  /* 0x0000501001007387 */ /* 0x0003e20000100800 */
[----:B----4-:R-:W-:Y:S01]  /*0c20*/  IMAD.MOV R17, RZ, RZ, -R7 ;  /* 0x000000ffff117224 */ /* 0x010fe200078e0a07 */
[----:B------:R-:W-:Y:S01]  /*0c30*/  LOP3.LUT R10, R2, 0x7f, RZ, 0xc0, !PT ;  /* 0x0000007f020a7812 */ /* 0x000fe200078ec0ff */
[----:B------:R-:W-:-:S04]  /*0c40*/  IMAD.HI.U32 R8, R9, R15, R8 ;  /* 0x0000000f09087227 */ /* 0x000fc800078e0008 */
[----:B------:R-:W-:Y:S02]  /*0c50*/  IMAD R0, R13, R6, R14 ;  /* 0x000000060d007224 */ /* 0x000fe400078e020e */
[----:B------:R-:W-:Y:S01]  /*0c60*/  IMAD R13, R17, R4, RZ ;  /* 0x00000004110d7224 */ /* 0x000fe200078e02ff */
[----:B-1----:R-:W-:Y:S01]  /*0c70*/  LOP3.LUT R16, R16, 0x81, R11, 0xf8, !PT ;  /* 0x0000008110107812 */ /* 0x002fe200078ef80b */
[----:B------:R-:W-:Y:S02]  /*0c80*/  IMAD.MOV.U32 R6, RZ, RZ, RZ ;  /* 0x000000ffff067224 */ /* 0x000fe400078e00ff */
[----:B------:R-:W-:Y:S01]  /*0c90*/  IMAD R112, R182, 0xf0, RZ ;  /* 0x000000f0b6707824 */ /* 0x000fe200078e02ff */
[C---:B------:R-:W-:Y:S01]  /*0ca0*/  LOP3.LUT R11, R16.reuse, 0x7e, RZ, 0xfc, !PT ;  /* 0x0000007e100b7812 */ /* 0x040fe200078efcff */
[----:B------:R-:W-:Y:S01]  /*0cb0*/  IMAD.HI.U32 R6, R7, R13, R6 ;  /* 0x0000000d07067227 */ /* 0x000fe200078e0006 */
[----:B------:R-:W-:Y:S02]  /*0cc0*/  LOP3.LUT R15, R16, 0x2, RZ, 0xfc, !PT ;  /* 0x00000002100f7812 */ /* 0x000fe400078efcff */
[----:B------:R-:W-:Y:S01]  /*0cd0*/  IABS R18, R11 ;  /* 0x0000000b00127213 */ /* 0x000fe20000000000 */
[----:B------:R-:W-:Y:S01]  /*0ce0*/  IMAD.IADD R7, R12, 0x1, R0 ;  /* 0x000000010c077824 */ /* 0x000fe200078e0200 */
[----:B------:R-:W-:Y:S01]  /*0cf0*/  ISETP.GE.AND P3, PT, R11, RZ, PT ;  /* 0x000000ff0b00720c */ /* 0x000fe20003f66270 */
[----:B------:R-:W-:Y:S01]  /*0d00*/  IMAD.SHL.U32 R0, R2, 0x10, RZ ;  /* 0x0000001002007824 */ /* 0x000fe200078e00ff */
[----:B------:R-:W-:Y:S01]  /*0d10*/  LOP3.LUT R21, R16, 0x4, RZ, 0xfc, !PT ;  /* 0x0000000410157812 */ /* 0x000fe200078efcff */
[----:B------:R-:W-:Y:S01]  /*0d20*/  IMAD.HI.U32 R11, R8, R18, RZ ;  /* 0x00000012080b7227 */ /* 0x000fe200078e00ff */
[----:B------:R-:W-:-:S02]  /*0d30*/  IABS R13, R15 ;  /* 0x0000000f000d7213 */ /* 0x000fc40000000000 */
[----:B------:R-:W-:Y:S01]  /*0d40*/  LOP3.LUT R9, R0, 0x70, RZ, 0xc0, !PT ;  /* 0x0000007000097812 */ /* 0x000fe200078ec0ff */
[----:B------:R-:W-:Y:S01]  /*0d50*/  IMAD.MOV R14, RZ, RZ, -R11 ;  /* 0x000000ffff0e7224 */ /* 0x000fe200078e0a0b */
[----:B------:R-:W-:Y:S01]  /*0d60*/  IABS R12, R16 ;  /* 0x00000010000c7213 */ /* 0x000fe20000000000 */
[----:B------:R-:W-:Y:S01]  /*0d70*/  IMAD R152, R7, 0x80, R10 ;  /* 0x0000008007987824 */ /* 0x000fe200078e020a */
[C---:B------:R-:W-:Y:S01]  /*0d80*/  LOP3.LUT R23, R16.reuse, 0x6, RZ, 0xfc, !PT ;  /* 0x0000000610177812 */ /* 0x040fe200078efcff */
[C---:B------:R-:W-:Y:S01]  /*0d90*/  IMAD R18, R3.reuse, R14, R18 ;  /* 0x0000000e03127224 */ /* 0x040fe200078e0212 */
[----:B------:R-:W-:Y:S01]  /*0da0*/  LOP3.LUT R24, R16, 0x8, RZ, 0xfc, !PT ;  /* 0x0000000810187812 */ /* 0x000fe200078efcff */
[----:B------:R-:W-:Y:S01]  /*0db0*/  IMAD R0, R10, 0x80, R9 ;  /* 0x000000800a007824 */ /* 0x000fe200078e0209 */
[----:B------:R-:W-:Y:S01]  /*0dc0*/  IABS R10, R21 ;  /* 0x00000015000a7213 */ /* 0x000fe20000000000 */
[----:B------:R-:W-:Y:S01]  /*0dd0*/  IMAD.HI.U32 R7, R8, R13, RZ ;  /* 0x0000000d08077227 */ /* 0x000fe200078e00ff */
[----:B------:R-:W-:-:S02]  /*0de0*/  ISETP.GT.U32.AND P0, PT, R3, R18, PT ;  /* 0x000000120300720c */ /* 0x000fc40003f04070 */
[----:B------:R-:W-:Y:S01]  /*0df0*/  ISETP.GE.AND P4, PT, R15, RZ, PT ;  /* 0x000000ff0f00720c */ /* 0x000fe20003f86270 */
[----:B------:R-:W-:Y:S01]  /*0e00*/  IMAD.HI.U32 R9, R8, R12, RZ ;  /* 0x0000000c08097227 */ /* 0x000fe200078e00ff */
[----:B------:R-:W-:Y:S01]  /*0e10*/  IABS R15, R24 ;  /* 0x00000018000f7213 */ /* 0x000fe20000000000 */
[----:B------:R1:W-:Y:S01]  /*0e20*/  STL [R1+0x2e4], R0 ;  /* 0x0002e40001007387 */ /* 0x0003e20000100800 */
[C---:B------:R-:W-:Y:S01]  /*0e30*/  LOP3.LUT R26, R16.reuse, 0xc, RZ, 0xfc, !PT ;  /* 0x0000000c101a7812 */ /* 0x040fe200078efcff */
[----:B------:R-:W-:Y:S01]  /*0e40*/  IMAD.MOV.U32 R11, RZ, RZ, R10 ;  /* 0x000000ffff0b7224 */ /* 0x000fe200078e000a */
[----:B------:R-:W-:Y:S01]  /*0e50*/  LOP3.LUT R25, R16, 0xa, RZ, 0xfc, !PT ;  /* 0x0000000a10197812 */ /* 0x000fe200078efcff */
[----:B------:R-:W-:Y:S01]  /*0e60*/  IMAD.MOV R10, RZ, RZ, -R7 ;  /* 0x000000ffff0a7224 */ /* 0x000fe200078e0a07 */
[----:B------:R-:W-:Y:S01]  /*0e70*/  IABS R19, R26 ;  /* 0x0000001a00137213 */ /* 0x000fe20000000000 */
[----:B------:R-:W-:Y:S01]  /*0e80*/  IMAD.MOV R9, RZ, RZ, -R9 ;  /* 0x000000ffff097224 */ /* 0x000fe200078e0a09 */
[----:B------:R-:W-:Y:S01]  /*0e90*/  IABS R17, R25 ;  /* 0x0000001900117213 */ /* 0x000fe20000000000 */
[----:B------:R-:W-:Y:S01]  /*0ea0*/  IMAD.HI.U32 R7, R8, R11, RZ ;  /* 0x0000000b08077227 */ /* 0x000fe200078e00ff */
[C---:B------:R-:W-:Y:S01]  /*0eb0*/  LOP3.LUT R27, R16.reuse, 0x10, RZ, 0xfc, !PT ;  /* 0x00000010101b7812 */ /* 0x040fe200078efcff */
[----:B------:R2:W-:Y:S01]  /*0ec0*/  STL [R1+0x274], R152 ;  /* 0x0002749801007387 */ /* 0x0005e20000100800 */
[C---:B------:R-:W-:Y:S01]  /*0ed0*/  LOP3.LUT R30, R16.reuse, 0x1c, RZ, 0xfc, !PT ;  /* 0x0000001c101e7812 */ /* 0x040fe200078efcff */
[C---:B------:R-:W-:Y:S01]  /*0ee0*/  IMAD R10, R3.reuse, R10, R13 ;  /* 0x0000000a030a7224 */ /* 0x040fe200078e020d */
[----:B------:R-:W-:Y:S01]  /*0ef0*/  IABS R13, R23 ;  /* 0x00000017000d7213 */ /* 0x000fe20000000000 */
[C---:B------:R-:W-:Y:S01]  /*0f00*/  IMAD R9, R3.reuse, R9, R12 ;  /* 0x0000000903097224 */ /* 0x040fe200078e020c */
[----:B------:R-:W-:Y:S01]  /*0f10*/  LOP3.LUT R33, R16, 0x20, RZ, 0xfc, !PT ;  /* 0x0000002010217812 */ /* 0x000fe200078efcff */
[----:B------:R-:W-:Y:S01]  /*0f20*/  @!P0 IMAD.IADD R18, R18, 0x1, -R3 ;  /* 0x0000000112128824 */ /* 0x000fe200078e0a03 */
[C---:B------:R-:W-:Y:S01]  /*0f30*/  ISETP.GT.U32.AND P2, PT, R3.reuse, R10, PT ;  /* 0x0000000a0300720c */ /* 0x040fe20003f44070 */
[----:B------:R-:W-:Y:S01]  /*0f40*/  IMAD.MOV R12, RZ, RZ, -R7 ;  /* 0x000000ffff0c7224 */ /* 0x000fe200078e0a07 */
[C---:B------:R-:W-:Y:S01]  /*0f50*/  ISETP.GT.U32.AND P1, PT, R3.reuse, R9, PT ;  /* 0x000000090300720c */ /* 0x040fe20003f24070 */
[----:B------:R-:W-:Y:S01]  /*0f60*/  IMAD.HI.U32 R7, R8, R13, RZ ;  /* 0x0000000d08077227 */ /* 0x000fe200078e00ff */
[----:B------:R-:W-:-:S02]  /*0f70*/  ISETP.GT.U32.AND P5, PT, R3, R18, PT ;  /* 0x000000120300720c */ /* 0x000fc40003fa4070 */
[C---:B------:R-:W-:Y:S01]  /*0f80*/  LOP3.LUT R34, R16.reuse, 0x22, RZ, 0xfc, !PT ;  /* 0x0000002210227812 */ /* 0x040fe200078efcff */
[C---:B------:R-:W-:Y:S01]  /*0f90*/  IMAD R11, R3.reuse, R12, R11 ;  /* 0x0000000c030b7224 */ /* 0x040fe200078e020b */
[----:B------:R-:W-:Y:S01]  /*0fa0*/  LOP3.LUT R32, R16, 0x1e, RZ, 0xfc, !PT ;  /* 0x0000001e10207812 */ /* 0x000fe200078efcff */
[----:B------:R-:W-:Y:S01]  /*0fb0*/  IMAD.HI.U32 R12, R8, R15, RZ ;  /* 0x0000000f080c7227 */ /* 0x000fe200078e00ff */
[----:B------:R-:W-:Y:S02]  /*0fc0*/  IABS R29, R34 ;  /* 0x00000022001d7213 */ /* 0x000fe40000000000 */
[C---:B------:R-:W-:Y:S01]  /*0fd0*/  ISETP.GT.U32.AND P0, PT, R3.reuse, R11, PT ;  /* 0x0000000b0300720c */ /* 0x040fe20003f04070 */
[----:B------:R-:W-:Y:S01]  /*0fe0*/  IMAD.MOV R14, RZ, RZ, -R7 ;  /* 0x000000ffff0e7224 */ /* 0x000fe200078e0a07 */
[----:B------:R-:W-:Y:S01]  /*0ff0*/  IABS R28, R32 ;  /* 0x00000020001c7213 */ /* 0x000fe20000000000 */
[----:B------:R-:W-:Y:S01]  /*1000*/  IMAD.MOV R20, RZ, RZ, -R12 ;  /* 0x000000ffff147224 */ /* 0x000fe200078e0a0c */
[C---:B------:R-:W-:Y:S01]  /*1010*/  LOP3.LUT R36, R16.reuse, 0x26, RZ, 0xfc, !PT ;  /* 0x0000002610247812 */ /* 0x040fe200078efcff */
[C---:B------:R-:W-:Y:S01]  /*1020*/  IMAD R12, R3.reuse, R14, R13 ;  /* 0x0000000e030c7224 */ /* 0x040fe200078e020d */
[C---:B------:R-:W-:Y:S01]  /*1030*/  LOP3.LUT R35, R16.reuse, 0x24, RZ, 0xfc, !PT ;  /* 0x0000002410237812 */ /* 0x040fe200078efcff */
[----:B------:R-:W-:Y:S01]  /*1040*/  IMAD R13, R3, R20, R15 ;  /* 0x00000014030d7224 */ /* 0x000fe200078e020f */
[----:B------:R-:W-:Y:S01]  /*1050*/  LOP3.LUT R37, R16, 0x28, RZ, 0xfc, !PT ;  /* 0x0000002810257812 */ /* 0x000fe200078efcff */
[--C-:B------:R-:W-:Y:S01]  /*1060*/  @!P1 IMAD.IADD R9, R9, 0x1, -R3.reuse ;  /* 0x0000000109099824 */ /* 0x100fe200078e0a03 */
[C---:B------:R-:W-:Y:S01]  /*1070*/  ISETP.GT.U32.AND P1, PT, R3.reuse, R12, PT ;  /* 0x0000000c0300720c */ /* 0x040fe20003f24070 */
[--C-:B------:R-:W-:Y:S01]  /*1080*/  @!P5 IMAD.IADD R18, R18, 0x1, -R3.reuse ;  /* 0x000000011212d824 */ /* 0x100fe200078e0a03 */
[C---:B------:R-:W-:Y:S01]  /*1090*/  ISETP.GT.U32.AND P5, PT, R3.reuse, R13, PT ;  /* 0x0000000d0300720c */ /* 0x040fe20003fa4070 */
[--C-:B------:R-:W-:Y:S01]  /*10a0*/  @!P2 IMAD.IADD R10, R10, 0x1, -R3.reuse ;  /* 0x000000010a0aa824 */ /* 0x100fe200078e0a03 */
[----:B------:R-:W-:Y:S01]  /*10b0*/  ISETP.GT.U32.AND P6, PT, R3, R9, PT ;  /* 0x000000090300720c */ /* 0x000fe20003fc4070 */
[----:B------:R-:W-:Y:S01]  /*10c0*/  @!P0 IMAD.IADD R11, R11, 0x1, -R3 ;  /* 0x000000010b0b8824 */ /* 0x000fe200078e0a03 */
[----:B------:R-:W-:Y:S01]  /*10d0*/  ISETP.GE.AND P2, PT, R21, RZ, PT ;  /* 0x000000ff1500720c */ /* 0x000fe20003f46270 */
[----:B------:R-:W-:Y:S01]  /*10e0*/  IMAD.HI.U32 R14, R8, R19, RZ ;  /* 0x00000013080e7227 */ /* 0x000fe200078e00ff */
[----:B------:R-:W-:-:S02]  /*10f0*/  ISETP.GE.AND P0, PT, R16, RZ, PT ;  /* 0x000000ff1000720c */ /* 0x000fc40003f06270 */
[----:B------:R-:W-:Y:S01]  /*1100*/  IABS R21, R27 ;  /* 0x0000001b00157213 */ /* 0x000fe20000000000 */
[----:B------:R-:W-:Y:S01]  /*1110*/  IMAD.MOV R22, RZ, RZ, -R14 ;  /* 0x000000ffff167224 */ /* 0x000fe200078e0a0e */
[----:B------:R-:W-:Y:S01]  /*1120*/  IABS R31, R35 ;  /* 0x00000023001f7213 */ /* 0x000fe20000000000 */
[--C-:B------:R-:W-:Y:S01]  /*1130*/  @!P1 IMAD.IADD R12, R12, 0x1, -R3.reuse ;  /* 0x000000010c0c9824 */ /* 0x100fe200078e0a03 */
[----:B------:R-:W-:Y:S01]  /*1140*/  ISETP.GT.U32.AND P1, PT, R3, R10, PT ;  /* 0x0000000a0300720c */ /* 0x000fe20003f24070 */
[--C-:B------:R-:W-:Y:S01]  /*1150*/  @!P5 IMAD.IADD R13, R13, 0x1, -R3.reuse ;  /* 0x000000010d0dd824 */ /* 0x100fe200078e0a03 */
[----:B------:R-:W-:Y:S01]  /*1160*/  ISETP.GT.U32.AND P5, PT, R3, R11, PT ;  /* 0x0000000b0300720c */ /* 0x000fe20003fa4070 */
[----:B------:R-:W-:Y:S01]  /*1170*/  @!P6 IMAD.IADD R9, R9, 0x1, -R3 ;  /* 0x000000010909e824 */ /* 0x000fe200078e0a03 */
[----:B------:R-:W-:Y:S01]  /*1180*/  ISETP.GT.U32.AND P6, PT, R3, R12, PT ;  /* 0x0000000c0300720c */ /* 0x000fe20003fc4070 */
[----:B------:R-:W-:Y:S01]  /*1190*/  IMAD.HI.U32 R7, R8, R17, RZ ;  /* 0x0000001108077227 */ /* 0x000fe200078e00ff */
[----:B------:R-:W-:-:S02]  /*11a0*/  LOP3.LUT R38, R16, 0x2a, RZ, 0xfc, !PT ;  /* 0x0000002a10267812 */ /* 0x000fc400078efcff */
[C---:B------:R-:W-:Y:S01]  /*11b0*/  LOP3.LUT R39, R16.reuse, 0x2c, RZ, 0xfc, !PT ;  /* 0x0000002c10277812 */ /* 0x040fe200078efcff */
[----:B------:R-:W-:Y:S01]  /*11c0*/  IMAD R15, R3, R22, R19 ;  /* 0x00000016030f7224 */ /* 0x000fe200078e0213 */
[C---:B------:R-:W-:Y:S01]  /*11d0*/  LOP3.LUT R22, R16.reuse, 0xe, RZ, 0xfc, !PT ;  /* 0x0000000e10167812 */ /* 0x040fe200078efcff */
[----:B------:R-:W-:Y:S01]  /*11e0*/  IMAD.MOV R20, RZ, RZ, -R7 ;  /* 0x000000ffff147224 */ /* 0x000fe200078e0a07 */
[----:B------:R-:W-:Y:S01]  /*11f0*/  LOP3.LUT R41, R16, 0x30, RZ, 0xfc, !PT ;  /* 0x0000003010297812 */ /* 0x000fe200078efcff */
[----:B------:R-:W-:Y:S01]  /*1200*/  IMAD.MOV.U32 R7, RZ, RZ, R18 ;  /* 0x000000ffff077224 */ /* 0x000fe200078e0012 */
[----:B------:R-:W-:Y:S01]  /*1210*/  IABS R19, R22 ;  /* 0x0000001600137213 */ /* 0x000fe20000000000 */
[----:B------:R-:W-:Y:S01]  /*1220*/  @!P1 IMAD.IADD R10, R10, 0x1, -R3 ;  /* 0x000000010a0a9824 */ /* 0x000fe200078e0a03 */
[----:B------:R-:W-:Y:S01]  /*1230*/  ISETP.GE.AND P1, PT, R23, RZ, PT ;  /* 0x000000ff1700720c */ /* 0x000fe20003f26270 */
[----:B------:R-:W-:Y:S01]  /*1240*/  @!P3 IMAD.MOV R7, RZ, RZ, -R7 ;  /* 0x000000ffff07b224 */ /* 0x000fe200078e0a07 */
[----:B------:R-:W-:Y:S01]  /*1250*/  ISETP.GT.U32.AND P3, PT, R3, R13, PT ;  /* 0x0000000d0300720c */ /* 0x000fe20003f64070 */
[----:B------:R-:W-:Y:S01]  /*1260*/  @!P5 IMAD.IADD R11, R11, 0x1, -R3 ;  /* 0x000000010b0bd824 */ /* 0x000fe200078e0a03 */
[C---:B------:R-:W-:Y:S01]  /*1270*/  ISETP.GT.U32.AND P5, PT, R3.reuse, R15, PT ;  /* 0x0000000f0300720c */ /* 0x040fe20003fa4070 */
[----:B------:R-:W-:Y:S01]  /*1280*/  IMAD R14, R3, R20, R17 ;  /* 0x00000014030e7224 */ /* 0x000fe200078e0211 */
[----:B------:R-:W-:Y:S01]  /*1290*/  LOP3.LUT R40, R16, 0x2e, RZ, 0xfc, !PT ;  /* 0x0000002e10287812 */ /* 0x000fe200078efcff */
[----:B------:R-:W-:Y:S01]  /*12a0*/  IMAD.HI.U32 R17, R8, R19, RZ ;  /* 0x0000001308117227 */ /* 0x000fe200078e00ff */
[----:B------:R-:W-:-:S02]  /*12b0*/  LOP3.LUT R42, R16, 0x32, RZ, 0xfc, !PT ;  /* 0x00000032102a7812 */ /* 0x000fc400078efcff */
[----:B------:R-:W-:Y:S01]  /*12c0*/  LOP3.LUT R43, R16, 0x36, RZ, 0xfc, !PT ;  /* 0x00000036102b7812 */ /* 0x000fe200078efcff */
[----:B------:R-:W-:Y:S01]  /*12d0*/  @!P6 IMAD.IADD R12, R12, 0x1, -R3 ;  /* 0x000000010c0ce824 */ /* 0x000fe200078e0a03 */
[----:B------:R-:W-:Y:S01]  /*12e0*/  ISETP.GE.AND P6, PT, R24, RZ, PT ;  /* 0x000000ff1800720c */ /* 0x000fe20003fc6270 */
[----:B------:R-:W-:Y:S01]  /*12f0*/  IMAD.HI.U32 R18, R8, R21, RZ ;  /* 0x0000001508127227 */ /* 0x000fe200078e00ff */
[C---:B------:R-:W-:Y:S02]  /*1300*/  LOP3.LUT R24, R16.reuse, 0x16, RZ, 0xfc, !PT ;  /* 0x0000001610187812 */ /* 0x040fe400078efcff */
[C---:B------:R-:W-:Y:S01]  /*1310*/  LOP3.LUT R44, R16.reuse, 0x3a, RZ, 0xfc, !PT ;  /* 0x0000003a102c7812 */ /* 0x040fe200078efcff */
[----:B------:R-:W-:Y:S01]  /*1320*/  IMAD.MOV R20, RZ, RZ, -R17 ;  /* 0x000000ffff147224 */ /* 0x000fe200078e0a11 */
[C---:B------:R-:W-:Y:S01]  /*1330*/  LOP3.LUT R46, R16.reuse, 0x3c, RZ, 0xfc, !PT ;  /* 0x0000003c102e7812 */ /* 0x040fe200078efcff */
[----:B------:R-:W-:Y:S01]  /*1340*/  IMAD.MOV R18, RZ, RZ, -R18 ;  /* 0x000000ffff127224 */ /* 0x000fe200078e0a12 */
[C---:B------:R-:W-:Y:S01]  /*1350*/  LOP3.LUT R47, R16.reuse, 0x40, RZ, 0xfc, !PT ;  /* 0x00000040102f7812 */ /* 0x040fe200078efcff */
[C---:B------:R-:W-:Y:S01]  /*1360*/  IMAD R17, R3.reuse, R20, R19 ;  /* 0x0000001403117224 */ /* 0x040fe200078e0213 */
[C---:B------:R-:W-:Y:S01]  /*1370*/  LOP3.LUT R19, R16.reuse, 0x12, RZ, 0xfc, !PT ;  /* 0x0000001210137812 */ /* 0x040fe200078efcff */
[----:B------:R-:W-:Y:S01]  /*1380*/  @!P0 IMAD.MOV R9, RZ, RZ, -R9 ;  /* 0x000000ffff098224 */ /* 0x000fe200078e0a09 */
[----:B------:R-:W-:Y:S01]  /*1390*/  ISETP.GT.U32.AND P0, PT, R3, R14, PT ;  /* 0x0000000e0300720c */ /* 0x000fe20003f04070 */
[--C-:B------:R-:W-:Y:S01]  /*13a0*/  @!P3 IMAD.IADD R13, R13, 0x1, -R3.reuse ;  /* 0x000000010d0db824 */ /* 0x100fe200078e0a03 */
[----:B------:R-:W-:Y:S01]  /*13b0*/  LOP3.LUT R20, R16, 0x14, RZ, 0xfc, !PT ;  /* 0x0000001410147812 */ /* 0x000fe200078efcff */
[----:B------:R-:W-:Y:S01]  /*13c0*/  @!P5 IMAD.IADD R15, R15, 0x1, -R3 ;  /* 0x000000010f0fd824 */ /* 0x000fe200078e0a03 */
[----:B------:R-:W-:Y:S01]  /*13d0*/  ISETP.GE.AND P3, PT, R25, RZ, PT ;  /* 0x000000ff1900720c */ /* 0x000fe20003f66270 */
[C---:B------:R-:W-:Y:S01]  /*13e0*/  IMAD R18, R3.reuse, R18, R21 ;  /* 0x0000001203127224 */ /* 0x040fe200078e0215 */
[----:B------:R-:W-:Y:S01]  /*13f0*/  IABS R21, R19 ;  /* 0x0000001300157213 */ /* 0x000fe20000000000 */
[----:B------:R-:W-:Y:S01]  /*1400*/  @!P1 IMAD.MOV R12, RZ, RZ, -R12 ;  /* 0x000000ffff0c9224 */ /* 0x000fe200078e0a0c */
[C---:B------:R-:W-:Y:S01]  /*1410*/  ISETP.GT.U32.AND P1, PT, R3.reuse, R17, PT ;  /* 0x000000110300720c */ /* 0x040fe20003f24070 */
[----:B------:R-:W-:Y:S01]  /*1420*/  @!P2 IMAD.MOV R11, RZ, RZ, -R11 ;  /* 0x000000ffff0ba224 */ /* 0x000fe200078e0a0b */
[C---:B------:R-:W-:Y:S01]  /*1430*/  ISETP.GT.U32.AND P2, PT, R3.reuse, R15, PT ;  /* 0x0000000f0300720c */ /* 0x040fe20003f44070 */
[----:B------:R-:W-:Y:S01]  /*1440*/  @!P6 IMAD.MOV R13, RZ, RZ, -R13 ;  /* 0x000000ffff0de224 */ /* 0x000fe200078e0a0d */
[----:B------:R-:W-:Y:S01]  /*1450*/  ISETP.GT.U32.AND P6, PT, R3, R18, PT ;  /* 0x000000120300720c */ /* 0x000fe20003fc4070 */
[----:B------:R-:W-:Y:S01]  /*1460*/  @!P0 IMAD.IADD R14, R14, 0x1, -R3 ;  /* 0x000000010e0e8824 */ /* 0x000fe200078e0a03 */
[----:B------:R-:W-:Y:S01]  /*1470*/  IABS R23, R20 ;  /* 0x0000001400177213 */ /* 0x000fe20000000000 */
[----:B------:R-:W-:Y:S01]  /*1480*/  @!P4 IMAD.MOV R10, RZ, RZ, -R10 ;  /* 0x000000ffff0ac224 */ /* 0x000fe200078e0a0a */
[----:B------:R-:W-:-:S02]  /*1490*/  ISETP.GE.AND P4, PT, R22, RZ, PT ;  /* 0x000000ff1600720c */ /* 0x000fc40003f86270 */
[----:B------:R-:W-:Y:S02]  /*14a0*/  ISETP.GT.U32.AND P5, PT, R3, R14, PT ;  /* 0x0000000e0300720c */ /* 0x000fe40003fa4070 */
[----:B------:R-:W-:Y:S01]  /*14b0*/  ISETP.GE.AND P0, PT, R26, RZ, PT ;  /* 0x000000ff1a00720c */ /* 0x000fe20003f06270 */
[--C-:B------:R-:W-:Y:S01]  /*14c0*/  @!P1 IMAD.IADD R17, R17, 0x1, -R3.reuse ;  /* 0x0000000111119824 */ /* 0x100fe200078e0a03 */
[----:B------:R-:W-:Y:S01]  /*14d0*/  ISETP.GE.AND P1, PT, R20, RZ, PT ;  /* 0x000000ff1400720c */ /* 0x000fe20003f26270 */
[--C-:B------:R-:W-:Y:S01]  /*14e0*/  @!P2 IMAD.IADD R15, R15, 0x1, -R3.reuse ;  /* 0x000000010f0fa824 */ /* 0x100fe200078e0a03 */
[----:B------:R-:W-:Y:S01]  /*14f0*/  ISETP.GE.AND P2, PT, R19, RZ, PT ;  /* 0x000000ff1300720c */ /* 0x000fe20003f46270 */
[----:B------:R-:W-:Y:S01]  /*1500*/  @!P6 IMAD.IADD R18, R18, 0x1, -R3 ;  /* 0x000000011212e824 */ /* 0x000fe200078e0a03 */
[----:B------:R-:W-:Y:S01]  /*1510*/  ISETP.GT.U32.AND P6, PT, R3, R17, PT ;  /* 0x000000110300720c */ /* 0x000fe20003fc4070 */
[----:B------:R-:W-:Y:S01]  /*1520*/  IMAD.HI.U32 R19, R8, R21, RZ ;  /* 0x0000001508137227 */ /* 0x000fe200078e00ff */
[----:B------:R-:W-:-:S02]  /*1530*/  LOP3.LUT R26, R16, 0x1a, RZ, 0xfc, !PT ;  /* 0x0000001a101a7812 */ /* 0x000fc400078efcff */
[----:B------:R-:W-:Y:S01]  /*1540*/  IABS R45, R47 ;  /* 0x0000002f002d7213 */ /* 0x000fe20000000000 */
[----:B------:R-:W-:Y:S01]  /*1550*/  IMAD.MOV R22, RZ, RZ, -R19 ;  /* 0x000000ffff167224 */ /* 0x000fe200078e0a13 */
[----:B------:R-:W-:Y:S01]  /*1560*/  LOP3.LUT R50, R16, 0x46, RZ, 0xfc, !PT ;  /* 0x0000004610327812 */ /* 0x000fe200078efcff */
[----:B------:R-:W-:Y:S01]  /*1570*/  IMAD.HI.U32 R20, R8, R23, RZ ;  /* 0x0000001708147227 */ /* 0x000fe200078e00ff */
[C---:B------:R-:W-:Y:S02]  /*1580*/  LOP3.LUT R52, R16.reuse, 0x48, RZ, 0xfc, !PT ;  /* 0x0000004810347812 */ /* 0x040fe400078efcff */
[----:B------:R-:W-:Y:S01]  /*1590*/  IABS R48, R50 ;  /* 0x0000003200307213 */ /* 0x000fe20000000000 */
[----:B------:R-:W-:Y:S01]  /*15a0*/  IMAD R19, R3, R22, R21 ;  /* 0x0000001603137224 */ /* 0x000fe200078e0215 */
[----:B------:R-:W-:Y:S01]  /*15b0*/  LOP3.LUT R21, R16, 0x18, RZ, 0xfc, !PT ;  /* 0x0000001810157812 */ /* 0x000fe200078efcff */
[--C-:B------:R-:W-:Y:S01]  /*15c0*/  @!P5 IMAD.IADD R14, R14, 0x1, -R3.reuse ;  /* 0x000000010e0ed824 */ /* 0x100fe200078e0a03 */
[----:B------:R-:W-:Y:S01]  /*15d0*/  ISETP.GE.AND P5, PT, R27, RZ, PT ;  /* 0x000000ff1b00720c */ /* 0x000fe20003fa6270 */
[----:B------:R-:W-:Y:S01]  /*15e0*/  @!P6 IMAD.IADD R17, R17, 0x1, -R3 ;  /* 0x000000011111e824 */ /* 0x000fe200078e0a03 */
[C---:B------:R-:W-:Y:S01]  /*15f0*/  ISETP.GT.U32.AND P6, PT, R3.reuse, R19, PT ;  /* 0x000000130300720c */ /* 0x040fe20003fc4070 */
[----:B------:R-:W-:Y:S01]  /*1600*/  IMAD.MOV R20, RZ, RZ, -R20 ;  /* 0x000000ffff147224 */ /* 0x000fe200078e0a14 */
[----:B------:R-:W-:Y:S01]  /*1610*/  IABS R25, R21 ;  /* 0x0000001500197213 */ /* 0x000fe20000000000 */
[----:B------:R-:W-:Y:S01]  /*1620*/  @!P3 IMAD.MOV R14, RZ, RZ, -R14 ;  /* 0x000000ffff0eb224 */ /* 0x000fe200078e0a0e */
[C---:B------:R-:W-:Y:S01]  /*1630*/  ISETP.GT.U32.AND P3, PT, R3.reuse, R18, PT ;  /* 0x000000120300720c */ /* 0x040fe20003f64070 */
[C---:B------:R-:W-:Y:S01]  /*1640*/  IMAD R20, R3.reuse, R20, R23 ;  /* 0x0000001403147224 */ /* 0x040fe200078e0217 */
[----:B------:R-:W-:Y:S01]  /*1650*/  IABS R27, R30 ;  /* 0x0000001e001b7213 */ /* 0x000fe20000000000 */
[----:B------:R-:W-:Y:S01]  /*1660*/  @!P0 IMAD.MOV R15, RZ, RZ, -R15 ;  /* 0x000000ffff0f8224 */ /* 0x000fe200078e0a0f */
[----:B------:R-:W-:Y:S01]  /*1670*/  ISETP.GE.AND P0, PT, R24, RZ, PT ;  /* 0x000000ff1800720c */ /* 0x000fe20003f06270 */
[----:B------:R-:W-:Y:S01]  /*1680*/  @!P4 IMAD.MOV R17, RZ, RZ, -R17 ;  /* 0x000000ffff11c224 */ /* 0x000fe200078e0a11 */
[----:B------:R-:W-:Y:S01]  /*1690*/  IABS R24, R24 ;  /* 0x0000001800187213 */ /* 0x000fe20000000000 */
[----:B------:R-:W-:Y:S01]  /*16a0*/  IMAD.HI.U32 R22, R8, R25, RZ ;  /* 0x0000001908167227 */ /* 0x000fe200078e00ff */
[----:B------:R-:W-:-:S02]  /*16b0*/  ISETP.GT.U32.AND P4, PT, R3, R20, PT ;  /* 0x000000140300720c */ /* 0x000fc40003f84070 */
[----:B------:R-:W-:Y:S01]  /*16c0*/  IABS R49, R52 ;  /* 0x0000003400317213 */ /* 0x000fe20000000000 */
[--C-:B------:R-:W-:Y:S01]  /*16d0*/  @!P6 IMAD.IADD R19, R19, 0x1, -R3.reuse ;  /* 0x000000011313e824 */ /* 0x100fe200078e0a03 */
[C---:B------:R-:W-:Y:S01]  /*16e0*/  LOP3.LUT R53, R16.reuse, 0x4a, RZ, 0xfc, !PT ;  /* 0x0000004a10357812 */ /* 0x040fe200078efcff */
[----:B------:R-:W-:Y:S01]  /*16f0*/  IMAD.MOV.U32 R23, RZ, RZ, R24 ;  /* 0x000000ffff177224 */ /* 0x000fe200078e0018 */
[----:B------:R-:W-:Y:S01]  /*1700*/  LOP3.LUT R54, R16, 0x4c, RZ, 0xfc, !PT ;  /* 0x0000004c10367812 */ /* 0x000fe200078efcff */
[----:B------:R-:W-:Y:S01]  /*1710*/  @!P3 IMAD.IADD R18, R18, 0x1, -R3 ;  /* 0x000000011212b824 */ /* 0x000fe200078e0a03 */
[----:B------:R-:W-:Y:S01]  /*1720*/  ISETP.GE.AND P3, PT, R21, RZ, PT ;  /* 0x000000ff1500720c */ /* 0x000fe20003f66270 */
[----:B------:R-:W-:Y:S01]  /*1730*/  IMAD.HI.U32 R21, R8, R23, RZ ;  /* 0x0000001708157227 */ /* 0x000fe200078e00ff */
[C---:B------:R-:W-:Y:S02]  /*1740*/  ISETP.GT.U32.AND P6, PT, R3.reuse, R19, PT ;  /* 0x000000130300720c */ /* 0x040fe40003fc4070 */
[----:B------:R-:W-:Y:S01]  /*1750*/  LOP3.LUT R55, R16, 0x4e, RZ, 0xfc, !PT ;  /* 0x0000004e10377812 */ /* 0x000fe200078efcff */
[----:B------:R-:W-:Y:S01]  /*1760*/  @!P5 IMAD.MOV R18, RZ, RZ, -R18 ;  /* 0x000000ffff12d224 */ /* 0x000fe200078e0a12 */
[----:B------:R-:W-:Y:S01]  /*1770*/  ISETP.GE.AND P5, PT, R26, RZ, PT ;  /* 0x000000ff1a00720c */ /* 0x000fe20003fa6270 */
[----:B------:R-:W-:Y:S01]  /*1780*/  IMAD.MOV R24, RZ, RZ, -R21 ;  /* 0x000000ffff187224 */ /* 0x000fe200078e0a15 */
[----:B------:R-:W-:Y:S01]  /*1790*/  IABS R26, R26 ;  /* 0x0000001a001a7213 */ /* 0x000fe20000000000 */
[----:B------:R-:W-:Y:S01]  /*17a0*/  @!P4 IMAD.IADD R20, R20, 0x1, -R3 ;  /* 0x000000011414c824 */ /* 0x000fe200078e0a03 */
[----:B------:R-:W-:Y:S01]  /*17b0*/  IABS R51, R55 ;  /* 0x0000003700337213 */ /* 0x000fe20000000000 */
[C---:B------:R-:W-:Y:S01]  /*17c0*/  IMAD R21, R3.reuse, R24, R23 ;  /* 0x0000001803157224 */ /* 0x040fe200078e0217 */
[----:B------:R-:W-:Y:S01]  /*17d0*/  LOP3.LUT R57, R16, 0x58, RZ, 0xfc, !PT ;  /* 0x0000005810397812 */ /* 0x000fe200078efcff */
[----:B------:R-:W-:Y:S01]  /*17e0*/  IMAD.HI.U32 R23, R8, R26, RZ ;  /* 0x0000001a08177227 */ /* 0x000fe200078e00ff */
[----:B------:R-:W-:-:S02]  /*17f0*/  ISETP.GT.U32.AND P4, PT, R3, R20, PT ;  /* 0x000000140300720c */ /* 0x000fc40003f84070 */
[----:B------:R-:W-:Y:S01]  /*1800*/  IABS R60, R57 ;  /* 0x00000039003c7213 */ /* 0x000fe20000000000 */
[----:B------:R-:W-:Y:S01]  /*1810*/  @!P6 IMAD.IADD R19, R19, 0x1, -R3 ;  /* 0x000000011313e824 */ /* 0x000fe200078e0a03 */
[C---:B------:R-:W-:Y:S01]  /*1820*/  ISETP.GT.U32.AND P6, PT, R3.reuse, R21, PT ;  /* 0x000000150300720c */ /* 0x040fe20003fc4070 */
[----:B------:R-:W-:Y:S01]  /*1830*/  IMAD.HI.U32 R24, R8, R27, RZ ;  /* 0x0000001b08187227 */ /* 0x000fe200078e00ff */
[C---:B------:R-:W-:Y:S02]  /*1840*/  LOP3.LUT R59, R16.reuse, 0x5a, RZ, 0xfc, !PT ;  /* 0x0000005a103b7812 */ /* 0x040fe400078efcff */
[C---:B------:R-:W-:Y:S01]  /*1850*/  LOP3.LUT R67, R16.reuse, 0x6a, RZ, 0xfc, !PT ;  /* 0x0000006a10437812 */ /* 0x040fe200078efcff */
[----:B------:R-:W-:Y:S01]  /*1860*/  IMAD.MOV R23, RZ, RZ, -R23 ;  /* 0x000000ffff177224 */ /* 0x000fe200078e0a17 */
[----:B------:R-:W-:Y:S01]  /*1870*/  IABS R62, R59 ;  /* 0x0000003b003e7213 */ /* 0x000fe20000000000 */
[----:B------:R-:W-:Y:S01]  /*1880*/  IMAD.MOV R24, RZ, RZ, -R24 ;  /* 0x000000ffff187224 */ /* 0x000fe200078e0a18 */
[----:B------:R-:W-:Y:S01]  /*1890*/  IABS R78, R67 ;  /* 0x00000043004e7213 */ /* 0x000fe20000000000 */
[C---:B------:R-:W-:Y:S01]  /*18a0*/  IMAD R23, R3.reuse, R23, R26 ;  /* 0x0000001703177224 */ /* 0x040fe200078e021a */
[----:B------:R-:W-:Y:S01]  /*18b0*/  LOP3.LUT R65, R16, 0x68, RZ, 0xfc, !PT ;  /* 0x0000006810417812 */ /* 0x000fe200078efcff */
[C---:B------:R-:W-:Y:S01]  /*18c0*/  IMAD R24, R3.reuse, R24, R27 ;  /* 0x0000001803187224 */ /* 0x040fe200078e021b */
[----:B------:R-:W-:Y:S01]  /*18d0*/  IABS R27, R33 ;  /* 0x00000021001b7213 */ /* 0x000fe20000000000 */
[--C-:B------:R-:W-:Y:S01]  /*18e0*/  @!P4 IMAD.IADD R20, R20, 0x1, -R3.reuse ;  /* 0x000000011414c824 */ /* 0x100fe200078e0a03 */
[----:B------:R-:W-:Y:S01]  /*18f0*/  ISETP.GT.U32.AND P4, PT, R3, R23, PT ;  /* 0x000000170300720c */ /* 0x000fe20003f84070 */
[----:B------:R-:W-:Y:S01]  /*1900*/  @!P6 IMAD.IADD R21, R21, 0x1, -R3 ;  /* 0x000000011515e824 */ /* 0x000fe200078e0a03 */
[C---:B------:R-:W-:Y:S01]  /*1910*/  ISETP.GT.U32.AND P6, PT, R3.reuse, R24, PT ;  /* 0x000000180300720c */ /* 0x040fe20003fc4070 */
[----:B------:R-:W-:Y:S01]  /*1920*/  IMAD.MOV R22, RZ, RZ, -R22 ;  /* 0x000000ffff167224 */ /* 0x000fe200078e0a16 */
[----:B------:R-:W-:Y:S01]  /*1930*/  IABS R76, R65 ;  /* 0x00000041004c7213 */ /* 0x000fe20000000000 */
[----:B------:R-:W-:Y:S01]  /*1940*/  @!P2 IMAD.MOV R19, RZ, RZ, -R19 ;  /* 0x000000ffff13a224 */ /* 0x000fe200078e0a13 */
[C---:B------:R-:W-:Y:S01]  /*1950*/  LOP3.LUT R71, R16.reuse, 0x6e, RZ, 0xfc, !PT ;  /* 0x0000006e10477812 */ /* 0x040fe200078efcff */
[----:B------:R-:W-:Y:S01]  /*1960*/  IMAD R22, R3, R22, R25 ;  /* 0x0000001603167224 */ /* 0x000fe200078e0219 */
[----:B------:R-:W-:Y:S01]  /*1970*/  LOP3.LUT R69, R16, 0x6c, RZ, 0xfc, !PT ;  /* 0x0000006c10457812 */ /* 0x000fe200078efcff */
[----:B------:R-:W-:Y:S01]  /*1980*/  IMAD.HI.U32 R26, R8, R27, RZ ;  /* 0x0000001b081a7227 */ /* 0x000fe200078e00ff */
[----:B------:R-:W-:-:S02]  /*1990*/  IABS R82, R71 ;  /* 0x0000004700527213 */ /* 0x000fc40000000000 */
[----:B------:R-:W-:Y:S01]  /*19a0*/  ISETP.GT.U32.AND P2, PT, R3, R22, PT ;  /* 0x000000160300720c */ /* 0x000fe20003f44070 */
[--C-:B------:R-:W-:Y:S01]  /*19b0*/  @!P4 IMAD.IADD R23, R23, 0x1, -R3.reuse ;  /* 0x000000011717c824 */ /* 0x100fe200078e0a03 */
[----:B------:R-:W-:Y:S01]  /*19c0*/  LOP3.LUT R73, R16, 0x70, RZ, 0xfc, !PT ;  /* 0x0000007010497812 */ /* 0x000fe200078efcff */
[----:B------:R-:W-:Y:S01]  /*19d0*/  @!P6 IMAD.IADD R24, R24, 0x1, -R3 ;  /* 0x000000011818e824 */ /* 0x000fe200078e0a03 */
[----:B------:R-:W-:Y:S01]  /*19e0*/  LOP3.LUT R75, R16, 0x72, RZ, 0xfc, !PT ;  /* 0x00000072104b7812 */ /* 0x000fe200078efcff */
[----:B------:R-:W-:Y:S01]  /*19f0*/  IMAD.MOV R26, RZ, RZ, -R26 ;  /* 0x000000ffff1a7224 */ /* 0x000fe200078e0a1a */
[C---:B------:R-:W-:Y:S01]  /*1a00*/  ISETP.GT.U32.AND P6, PT, R3.reuse, R23, PT ;  /* 0x000000170300720c */ /* 0x040fe20003fc4070 */
[----:B------:R-:W-:Y:S01]  /*1a10*/  @!P1 IMAD.MOV R20, RZ, RZ, -R20 ;  /* 0x000000ffff149224 */ /* 0x000fe200078e0a14 */
[C---:B------:R-:W-:Y:S01]  /*1a20*/  ISETP.GT.U32.AND P1, PT, R3.reuse, R24, PT ;  /* 0x000000180300720c */ /* 0x040fe20003f24070 */
[----:B------:R-:W-:Y:S01]  /*1a30*/  IMAD R26, R3, R26, R27 ;  /* 0x0000001a031a7224 */ /* 0x000fe200078e021b */
[----:B------:R-:W-:Y:S01]  /*1a40*/  IABS R80, R69 ;  /* 0x0000004500507213 */ /* 0x000fe20000000000 */
[----:B------:R-:W-:Y:S01]  /*1a50*/  IMAD.HI.U32 R27, R8, R29, RZ ;  /* 0x0000001d081b7227 */ /* 0x000fe200078e00ff */
[----:B------:R-:W-:-:S02]  /*1a60*/  IABS R84, R73 ;  /* 0x0000004900547213 */ /* 0x000fc40000000000 */
[----:B------:R-:W-:Y:S01]  /*1a70*/  IABS R86, R75 ;  /* 0x0000004b00567213 */ /* 0x000fe20000000000 */
[--C-:B------:R-:W-:Y:S01]  /*1a80*/  @!P2 IMAD.IADD R22, R22, 0x1, -R3.reuse ;  /* 0x000000011616a824 */ /* 0x100fe200078e0a03 */
[C---:B------:R-:W-:Y:S01]  /*1a90*/  ISETP.GT.U32.AND P2, PT, R3.reuse, R21, PT ;  /* 0x000000150300720c */ /* 0x040fe20003f44070 */
[----:B------:R-:W-:Y:S01]  /*1aa0*/  IMAD.HI.U32 R25, R8, R28, RZ ;  /* 0x0000001c08197227 */ /* 0x000fe200078e00ff */
[----:B------:R-:W-:Y:S02]  /*1ab0*/  LOP3.LUT R79, R16, 0x76, RZ, 0xfc, !PT ;  /* 0x00000076104f7812 */ /* 0x000fe400078efcff */
[----:B------:R-:W-:Y:S01]  /*1ac0*/  ISETP.GT.U32.AND P4, PT, R3, R22, PT ;  /* 0x000000160300720c */ /* 0x000fe20003f84070 */
[--C-:B------:R-:W-:Y:S01]  /*1ad0*/  @!P6 IMAD.IADD R23, R23, 0x1, -R3.reuse ;  /* 0x000000011717e824 */ /* 0x100fe200078e0a03 */
[C---:B------:R-:W-:Y:S01]  /*1ae0*/  ISETP.GT.U32.AND P6, PT, R3.reuse, R26, PT ;  /* 0x0000001a0300720c */ /* 0x040fe20003fc4070 */
[----:B------:R-:W-:Y:S01]  /*1af0*/  @!P1 IMAD.IADD R24, R24, 0x1, -R3 ;  /* 0x0000000118189824 */ /* 0x000fe200078e0a03 */
[----:B------:R-:W-:Y:S01]  /*1b00*/  ISETP.GE.AND P1, PT, R32, RZ, PT ;  /* 0x000000ff2000720c */ /* 0x000fe20003f26270 */
[----:B------:R-:W-:Y:S01]  /*1b10*/  IMAD.MOV R25, RZ, RZ, -R25 ;  /* 0x000000ffff197224 */ /* 0x000fe200078e0a19 */
[----:B------:R-:W-:Y:S01]  /*1b20*/  IABS R32, R36 ;  /* 0x0000002400207213 */ /* 0x000fe20000000000 */
[----:B------:R-:W-:Y:S01]  /*1b30*/  @!P5 IMAD.MOV R23, RZ, RZ, -R23 ;  /* 0x000000ffff17d224 */ /* 0x000fe200078e0a17 */
[----:B------:R-:W-:Y:S01]  /*1b40*/  ISETP.GE.AND P5, PT, R34, RZ, PT ;  /* 0x000000ff2200720c */ /* 0x000fe20003fa6270 */
[----:B------:R-:W-:Y:S01]  /*1b50*/  IMAD R25, R3, R25, R28 ;  /* 0x0000001903197224 */ /* 0x000fe200078e021c */
[----:B------:R-:W-:Y:S01]  /*1b60*/  IABS R34, R39 ;  /* 0x0000002700227213 */ /* 0x000fe20000000000 */
[--C-:B------:R-:W-:Y:S01]  /*1b70*/  @!P2 IMAD.IADD R21, R21, 0x1, -R3.reuse ;  /* 0x000000011515a824 */ /* 0x100fe200078e0a03 */
[----:B------:R-:W-:Y:S01]  /*1b80*/  LOP3.LUT R83, R16, 0x7a, RZ, 0xfc, !PT ;  /* 0x0000007a10537812 */ /* 0x000fe200078efcff */
[--C-:B------:R-:W-:Y:S01]  /*1b90*/  @!P4 IMAD.IADD R22, R22, 0x1, -R3.reuse ;  /* 0x000000011616c824 */ /* 0x100fe200078e0a03 */
[----:B------:R-:W-:Y:S01]  /*1ba0*/  ISETP.GE.AND P4, PT, R30, RZ, PT ;  /* 0x000000ff1e00720c */ /* 0x000fe20003f86270 */
[----:B------:R-:W-:Y:S01]  /*1bb0*/  @!P6 IMAD.IADD R26, R26, 0x1, -R3 ;  /* 0x000000011a1ae824 */ /* 0x000fe200078e0a03 */
[C---:B------:R-:W-:Y:S01]  /*1bc0*/  ISETP.GT.U32.AND P2, PT, R3.reuse, R25, PT ;  /* 0x000000190300720c */ /* 0x040fe20003f44070 */
[----:B------:R-:W-:Y:S01]  /*1bd0*/  IMAD.MOV R30, RZ, RZ, -R27 ;  /* 0x000000ffff1e7224 */ /* 0x000fe200078e0a1b */
[----:B------:R-:W-:Y:S01]  /*1be0*/  IABS R88, R79 ;  /* 0x0000004f00587213 */ /* 0x000fe20000000000 */
[----:B------:R-:W-:Y:S01]  /*1bf0*/  IMAD.HI.U32 R28, R8, R31, RZ ;  /* 0x0000001f081c7227 */ /* 0x000fe200078e00ff */
[----:B------:R-:W-:-:S02]  /*1c00*/  ISETP.GT.U32.AND P6, PT, R3, R26, PT ;  /* 0x0000001a0300720c */ /* 0x000fc40003fc4070 */
[C---:B------:R-:W-:Y:S01]  /*1c10*/  LOP3.LUT R63, R16.reuse, 0x7c, RZ, 0xfc, !PT ;  /* 0x0000007c103f7812 */ /* 0x040fe200078efcff */
[C---:B------:R-:W-:Y:S01]  /*1c20*/  IMAD R27, R3.reuse, R30, R29 ;  /* 0x0000001e031b7224 */ /* 0x040fe200078e021d */
[----:B------:R-:W-:Y:S01]  /*1c30*/  LOP3.LUT R77, R16, 0x74, RZ, 0xfc, !PT ;  /* 0x00000074104d7812 */ /* 0x000fe200078efcff */
[----:B------:R-:W-:Y:S01]  /*1c40*/  IMAD.HI.U32 R29, R8, R32, RZ ;  /* 0x00000020081d7227 */ /* 0x000fe200078e00ff */
[----:B------:R-:W-:Y:S02]  /*1c50*/  LOP3.LUT R81, R16, 0x78, RZ, 0xfc, !PT ;  /* 0x0000007810517812 */ /* 0x000fe400078efcff */
[----:B------:R-:W-:Y:S01]  /*1c60*/  IABS R61, R63 ;  /* 0x0000003f003d7213 */ /* 0x000fe20000000000 */
[----:B------:R-:W-:Y:S01]  /*1c70*/  IMAD.MOV R29, RZ, RZ, -R29 ;  /* 0x000000ffff1d7224 */ /* 0x000fe200078e0a1d */
[----:B------:R-:W-:Y:S01]  /*1c80*/  IABS R90, R81 ;  /* 0x00000051005a7213 */ /* 0x000fe20000000000 */
[----:B------:R-:W-:Y:S02]  /*1c90*/  IMAD.MOV R28, RZ, RZ, -R28 ;  /* 0x000000ffff1c7224 */ /* 0x000fe400078e0a1c */
[----:B------:R-:W-:Y:S01]  /*1ca0*/  IMAD R29, R3, R29, R32 ;  /* 0x0000001d031d7224 */ /* 0x000fe200078e0220 */
[----:B------:R-:W-:Y:S01]  /*1cb0*/  IABS R32, R37 ;  /* 0x0000002500207213 */ /* 0x000fe20000000000 */
[----:B------:R-:W-:-:S02]  /*1cc0*/  @!P6 IMAD.IADD R26, R26, 0x1, -R3 ;  /* 0x000000011a1ae824 */ /* 0x000fc400078e0a03 */
[----:B------:R-:W-:Y:S01]  /*1cd0*/  @!P2 IMAD.IADD R25, R25, 0x1, -R3 ;  /* 0x000000011919a824 */ /* 0x000fe200078e0a03 */
[C---:B------:R-:W-:Y:S01]  /*1ce0*/  ISETP.GT.U32.AND P6, PT, R3.reuse, R29, PT ;  /* 0x0000001d0300720c */ /* 0x040fe20003fc4070 */
[----:B------:R-:W-:Y:S01]  /*1cf0*/  IMAD R28, R3, R28, R31 ;  /* 0x0000001c031c7224 */ /* 0x000fe200078e021f */
[----:B------:R-:W-:Y:S01]  /*1d00*/  ISETP.GE.AND P2, PT, R33, RZ, PT ;  /* 0x000000ff2100720c */ /* 0x000fe20003f46270 */
[----:B------:R-:W-:Y:S01]  /*1d10*/  @!P0 IMAD.MOV R21, RZ, RZ, -R21 ;  /* 0x000000ffff158224 */ /* 0x000fe200078e0a15 */
[C---:B------:R-:W-:Y:S01]  /*1d20*/  ISETP.GT.U32.AND P0, PT, R3.reuse, R25, PT ;  /* 0x000000190300720c */ /* 0x040fe20003f04070 */
[----:B------:R-:W-:Y:S01]  /*1d30*/  @!P4 IMAD.MOV R24, RZ, RZ, -R24 ;  /* 0x000000ffff18c224 */ /* 0x000fe200078e0a18 */
[----:B------:R-:W-:Y:S01]  /*1d40*/  ISETP.GT.U32.AND P4, PT, R3, R28, PT ;  /* 0x0000001c0300720c */ /* 0x000fe20003f84070 */
[----:B------:R-:W-:Y:S01]  /*1d50*/  IMAD.HI.U32 R30, R8, R32, RZ ;  /* 0x00000020081e7227 */ /* 0x000fe200078e00ff */
[----:B------:R-:W-:-:S03]  /*1d60*/  IABS R33, R38 ;  /* 0x0000002600217213 */ /* 0x000fc60000000000 */
[----:B------:R-:W-:Y:S02]  /*1d70*/  IMAD.MOV R30, RZ, RZ, -R30 ;  /* 0x000000ffff1e7224 */ /* 0x000fe400078e0a1e */
[----:B------:R-:W-:Y:S02]  /*1d80*/  @!P6 IMAD.IADD R29, R29, 0x1, -R3 ;  /* 0x000000011d1de824 */ /* 0x000fe400078e0a03 */
[----:B------:R-:W-:-:S03]  /*1d90*/  IMAD.HI.U32 R31, R8, R33, RZ ;  /* 0x00000021081f7227 */ /* 0x000fc600078e00ff */
[C---:B------:R-:W-:Y:S01]  /*1da0*/  ISETP.GT.U32.AND P6, PT, R3.reuse, R29, PT ;  /* 0x0000001d0300720c */ /* 0x040fe20003fc4070 */
[----:B------:R-:W-:Y:S02]  /*1db0*/  IMAD R30, R3, R30, R32 ;  /* 0x0000001e031e7224 */ /* 0x000fe400078e0220 */
[----:B------:R-:W-:Y:S02]  /*1dc0*/  IMAD.MOV R32, RZ, RZ, -R31 ;  /* 0x000000ffff207224 */ /* 0x000fe400078e0a1f */
[--C-:B------:R-:W-:Y:S01]  /*1dd0*/  @!P0 IMAD.IADD R25, R25, 0x1, -R3.reuse ;  /* 0x0000000119198824 */ /* 0x100fe200078e0a03 */
[----:B------:R-:W-:Y:S01]  /*1de0*/  ISETP.GE.AND P0, PT, R35, RZ, PT ;  /* 0x000000ff2300720c */ /* 0x000fe20003f06270 */
[----:B------:R-:W-:Y:S01]  /*1df0*/  @!P4 IMAD.IADD R28, R28, 0x1, -R3 ;  /* 0x000000011c1cc824 */ /* 0x000fe200078e0a03 */
[----:B------:R-:W-:Y:S01]  /*1e00*/  IABS R35, R40 ;  /* 0x0000002800237213 */ /* 0x000fe20000000000 */
[C---:B------:R-:W-:Y:S02]  /*1e10*/  IMAD R31, R3.reuse, R32, R33 ;  /* 0x00000020031f7224 */ /* 0x040fe400078e0221 */
[----:B------:R-:W-:Y:S01]  /*1e20*/  @!P1 IMAD.MOV R25, RZ, RZ, -R25 ;  /* 0x000000ffff199224 */ /* 0x000fe200078e0a19 */
[C---:B------:R-:W-:Y:S01]  /*1e30*/  ISETP.GT.U32.AND P1, PT, R3.reuse, R28, PT ;  /* 0x0000001c0300720c */ /* 0x040fe20003f24070 */
[----:B------:R-:W-:Y:S01]  /*1e40*/  @!P3 IMAD.MOV R22, RZ, RZ, -R22 ;  /* 0x000000ffff16b224 */ /* 0x000fe200078e0a16 */
[----:B------:R-:W-:Y:S01]  /*1e50*/  ISETP.GT.U32.AND P3, PT, R3, R27, PT ;  /* 0x0000001b0300720c */ /* 0x000fe20003f64070 */
[----:B------:R-:W-:Y:S01]  /*1e60*/  @!P6 IMAD.IADD R29, R29, 0x1, -R3 ;  /* 0x000000011d1de824 */ /* 0x000fe200078e0a03 */
[----:B------:R-:W-:Y:S01]  /*1e70*/  ISETP.GT.U32.AND P6, PT, R3, R31, PT ;  /* 0x0000001f0300720c */ /* 0x000fe20003fc4070 */
[----:B------:R-:W-:-:S04]  /*1e80*/  IMAD.HI.U32 R32, R8, R34, RZ ;  /* 0x0000002208207227 */ /* 0x000fc800078e00ff */
[----:B------:R-:W-:Y:S02]  /*1e90*/  IMAD.MOV R32, RZ, RZ, -R32 ;  /* 0x000000ffff207224 */ /* 0x000fe400078e0a20 */
[----:B------:R-:W-:-:S04]  /*1ea0*/  IMAD.HI.U32 R33, R8, R35, RZ ;  /* 0x0000002308217227 */ /* 0x000fc800078e00ff */
[--C-:B------:R-:W-:Y:S01]  /*1eb0*/  @!P1 IMAD.IADD R28, R28, 0x1, -R3.reuse ;  /* 0x000000011c1c9824 */ /* 0x100fe200078e0a03 */
[----:B------:R-:W-:Y:S01]  /*1ec0*/  ISETP.GE.AND P1, PT, R37, RZ, PT ;  /* 0x000000ff2500720c */ /* 0x000fe20003f26270 */
[--C-:B------:R-:W-:Y:S01]  /*1ed0*/  @!P3 IMAD.IADD R27, R27, 0x1, -R3.reuse ;  /* 0x000000011b1bb824 */ /* 0x100fe200078e0a03 */
[----:B------:R-:W-:Y:S01]  /*1ee0*/  IABS R37, R41 ;  /* 0x0000002900257213 */ /* 0x000fe20000000000 */
[----:B------:R-:W-:Y:S01]  /*1ef0*/  @!P6 IMAD.IADD R31, R31, 0x1, -R3 ;  /* 0x000000011f1fe824 */ /* 0x000fe200078e0a03 */
[----:B------:R-:W-:Y:S01]  /*1f00*/  ISETP.GE.AND P3, PT, R36, RZ, PT ;  /* 0x000000ff2400720c */ /* 0x000fe20003f66270 */
[C---:B------:R-:W-:Y:S01]  /*1f10*/  IMAD R32, R3.reuse, R32, R34 ;  /* 0x0000002003207224 */ /* 0x040fe200078e0222 */
[C---:B------:R-:W-:Y:S01]  /*1f20*/  ISETP.GT.U32.AND P4, PT, R3.reuse, R27, PT ;  /* 0x0000001b0300720c */ /* 0x040fe20003f84070 */
[----:B------:R-:W-:Y:S01]  /*1f30*/  IMAD.HI.U32 R34, R8, R37, RZ ;  /* 0x0000002508227227 */ /* 0x000fe200078e00ff */
[----:B------:R-:W-:-:S03]  /*1f40*/  ISETP.GT.U32.AND P6, PT, R3, R31, PT ;  /* 0x0000001f0300720c */ /* 0x000fc60003fc4070 */
[----:B------:R-:W-:Y:S02]  /*1f50*/  IMAD.MOV R34, RZ, RZ, -R34 ;  /* 0x000000ffff227224 */ /* 0x000fe400078e0a22 */
[----:B------:R-:W-:Y:S02]  /*1f60*/  IMAD.MOV R36, RZ, RZ, -R33 ;  /* 0x000000ffff247224 */ /* 0x000fe400078e0a21 */
[C---:B------:R-:W-:Y:S02]  /*1f70*/  IMAD R34, R3.reuse, R34, R37 ;  /* 0x0000002203227224 */ /* 0x040fe400078e0225 */
[----:B------:R-:W-:Y:S01]  /*1f80*/  IMAD R33, R3, R36, R35 ;  /* 0x0000002403217224 */ /* 0x000fe200078e0223 */
[----:B------:R-:W-:Y:S01]  /*1f90*/  IABS R36, R42 ;  /* 0x0000002a00247213 */ /* 0x000fe20000000000 */
[--C-:B------:R-:W-:Y:S01]  /*1fa0*/  @!P4 IMAD.IADD R27, R27, 0x1, -R3.reuse ;  /* 0x000000011b1bc824 */ /* 0x100fe200078e0a03 */
[----:B------:R-:W-:Y:S01]  /*1fb0*/  ISETP.GT.U32.AND P4, PT, R3, R30, PT ;  /* 0x0000001e0300720c */ /* 0x000fe20003f84070 */
[----:B------:R-:W-:Y:S01]  /*1fc0*/  @!P6 IMAD.IADD R31, R31, 0x1, -R3 ;  /* 0x000000011f1fe824 */ /* 0x000fe200078e0a03 */
[----:B------:R-:W-:Y:S01]  /*1fd0*/  ISETP.GT.U32.AND P6, PT, R3, R34, PT ;  /* 0x000000220300720c */ /* 0x000fe20003fc4070 */
[----:B------:R-:W-:Y:S01]  /*1fe0*/  @!P0 IMAD.MOV R28, RZ, RZ, -R28 ;  /* 0x000000ffff1c8224 */ /* 0x000fe200078e0a1c */
[----:B------:R-:W-:Y:S01]  /*1ff0*/  ISETP.GE.AND P0, PT, R39, RZ, PT ;  /* 0x000000ff2700720c */ /* 0x000fe20003f06270 */
[----:B------:R-:W-:Y:S01]  /*2000*/  @!P5 IMAD.MOV R27, RZ, RZ, -R27 ;  /* 0x000000ffff1bd224 */ /* 0x000fe200078e0a1b */
[----:B------:R-:W-:Y:S01]  /*2010*/  ISETP.GT.U32.AND P5, PT, R3, R32, PT ;  /* 0x000000200300720c */ /* 0x000fe20003fa4070 */
[----:B------:R-:W-:Y:S01]  /*2020*/  IMAD.HI.U32 R35, R8, R36, RZ ;  /* 0x0000002408237227 */ /* 0x000fe200078e00ff */
[----:B------:R-:W-:-:S03]  /*2030*/  LOP3.LUT R39, R16, 0x34, RZ, 0xfc, !PT ;  /* 0x0000003410277812 */ /* 0x000fc600078efcff */
[----:B------:R-:W-:Y:S01]  /*2040*/  @!P3 IMAD.MOV R29, RZ, RZ, -R29 ;  /* 0x000000ffff1db224 */ /* 0x000fe200078e0a1d */
[C---:B------:R-:W-:Y:S01]  /*2050*/  ISETP.GT.U32.AND P3, PT, R3.reuse, R33, PT ;  /* 0x000000210300720c */ /* 0x040fe20003f64070 */
[--C-:B------:R-:W-:Y:S01]  /*2060*/  @!P4 IMAD.IADD R30, R30, 0x1, -R3.reuse ;  /* 0x000000011e1ec824 */ /* 0x100fe200078e0a03 */
[----:B------:R-:W-:Y:S01]  /*2070*/  IABS R37, R39 ;  /* 0x0000002700257213 */ /* 0x000fe20000000000 */
[----:B------:R-:W-:Y:S01]  /*2080*/  @!P6 IMAD.IADD R34, R34, 0x1, -R3 ;  /* 0x000000012222e824 */ /* 0x000fe200078e0a03 */
[----:B------:R-:W-:Y:S01]  /*2090*/  ISETP.GE.AND P4, PT, R38, RZ, PT ;  /* 0x000000ff2600720c */ /* 0x000fe20003f86270 */
[----:B------:R-:W-:Y:S01]  /*20a0*/  IMAD.MOV R35, RZ, RZ, -R35 ;  /* 0x000000ffff237224 */ /* 0x000fe200078e0a23 */
[----:B------:R-:W-:Y:S01]  /*20b0*/  IABS R38, R43 ;  /* 0x0000002b00267213 */ /* 0x000fe20000000000 */
[----:B------:R-:W-:Y:S01]  /*20c0*/  @!P2 IMAD.MOV R26, RZ, RZ, -R26 ;  /* 0x000000ffff1aa224 */ /* 0x000fe200078e0a1a */
[C---:B------:R-:W-:Y:S01]  /*20d0*/  ISETP.GT.U32.AND P2, PT, R3.reuse, R30, PT ;  /* 0x0000001e0300720c */ /* 0x040fe20003f44070 */
[C---:B------:R-:W-:Y:S01]  /*20e0*/  IMAD R35, R3.reuse, R35, R36 ;  /* 0x0000002303237224 */ /* 0x040fe200078e0224 */
[----:B------:R-:W-:Y:S01]  /*20f0*/  ISETP.GT.U32.AND P6, PT, R3, R34, PT ;  /* 0x000000220300720c */ /* 0x000fe20003fc4070 */
[----:B------:R-:W-:-:S04]  /*2100*/  IMAD.HI.U32 R36, R8, R37, RZ ;  /* 0x0000002508247227 */ /* 0x000fc800078e00ff */
[--C-:B------:R-:W-:Y:S01]  /*2110*/  @!P5 IMAD.IADD R32, R32, 0x1, -R3.reuse ;  /* 0x000000012020d824 */ /* 0x100fe200078e0a03 */
[----:B------:R-:W-:Y:S01]  /*2120*/  ISETP.GE.AND P5, PT, R41, RZ, PT ;  /* 0x000000ff2900720c */ /* 0x000fe20003fa6270 */
[----:B------:R-:W-:Y:S01]  /*2130*/  IMAD.MOV R36, RZ, RZ, -R36 ;  /* 0x000000ffff247224 */ /* 0x000fe200078e0a24 */
[----:B------:R-:W-:Y:S01]  /*2140*/  IABS R41, R44 ;  /* 0x0000002c00297213 */ /* 0x000fe20000000000 */
[----:B------:R-:W-:Y:S01]  /*2150*/  @!P3 IMAD.IADD R33, R33, 0x1, -R3 ;  /* 0x000000012121b824 */ /* 0x000fe200078e0a03 */
[C---:B------:R-:W-:Y:S01]  /*2160*/  ISETP.GT.U32.AND P3, PT, R3.reuse, R32, PT ;  /* 0x000000200300720c */ /* 0x040fe20003f64070 */
[C---:B------:R-:W-:Y:S02]  /*2170*/  IMAD R36, R3.reuse, R36, R37 ;  /* 0x0000002403247224 */ /* 0x040fe400078e0225 */
[--C-:B------:R-:W-:Y:S01]  /*2180*/  @!P2 IMAD.IADD R30, R30, 0x1, -R3.reuse ;  /* 0x000000011e1ea824 */ /* 0x100fe200078e0a03 */
[----:B------:R-:W-:Y:S01]  /*2190*/  ISETP.GE.AND P2, PT, R40, RZ, PT ;  /* 0x000000ff2800720c */ /* 0x000fe20003f46270 */
[----:B------:R-:W-:Y:S01]  /*21a0*/  @!P6 IMAD.IADD R34, R34, 0x1, -R3 ;  /* 0x000000012222e824 */ /* 0x000fe200078e0a03 */
[C---:B------:R-:W-:Y:S01]  /*21b0*/  ISETP.GT.U32.AND P6, PT, R3.reuse, R36, PT ;  /* 0x000000240300720c */ /* 0x040fe20003fc4070 */
[----:B------:R-:W-:Y:S01]  /*21c0*/  @!P1 IMAD.MOV R30, RZ, RZ, -R30 ;  /* 0x000000ffff1e9224 */ /* 0x000fe200078e0a1e */
[----:B------:R-:W-:Y:S01]  /*21d0*/  ISETP.GT.U32.AND P1, PT, R3, R33, PT ;  /* 0x000000210300720c */ /* 0x000fe20003f24070 */
[----:B------:R-:W-:Y:S01]  /*21e0*/  @!P4 IMAD.MOV R31, RZ, RZ, -R31 ;  /* 0x000000ffff1fc224 */ /* 0x000fe200078e0a1f */
[----:B------:R-:W-:Y:S01]  /*21f0*/  ISETP.GE.AND P4, PT, R42, RZ, PT ;  /* 0x000000ff2a00720c */ /* 0x000fe20003f86270 */
[----:B------:R-:W-:Y:S01]  /*2200*/  IMAD.HI.U32 R37, R8, R38, RZ ;  /* 0x0000002608257227 */ /* 0x000fe200078e00ff */
[----:B------:R-:W-:-:S03]  /*2210*/  LOP3.LUT R42, R16, 0x38, RZ, 0xfc, !PT ;  /* 0x00000038102a7812 */ /* 0x000fc600078efcff */
[----:B------:R-:W-:Y:S01]  /*2220*/  @!P3 IMAD.IADD R32, R32, 0x1, -R3 ;  /* 0x000000012020b824 */ /* 0x000fe200078e0a03 */
[----:B------:R-:W-:Y:S01]  /*2230*/  ISETP.GT.U32.AND P3, PT, R3, R35, PT ;  /* 0x000000230300720c */ /* 0x000fe20003f64070 */
[----:B------:R-:W-:Y:S01]  /*2240*/  IMAD.MOV R37, RZ, RZ, -R37 ;  /* 0x000000ffff257224 */ /* 0x000fe200078e0a25 */
[----:B------:R-:W-:Y:S01]  /*2250*/  IABS R40, R42 ;  /* 0x0000002a00287213 */ /* 0x000fe20000000000 */
[--C-:B------:R-:W-:Y:S02]  /*2260*/  @!P6 IMAD.IADD R36, R36, 0x1, -R3.reuse ;  /* 0x000000012424e824 */ /* 0x100fe400078e0a03 */
[----:B------:R-:W-:Y:S01]  /*2270*/  @!P1 IMAD.IADD R33, R33, 0x1, -R3 ;  /* 0x0000000121219824 */ /* 0x000fe200078e0a03 */
[----:B------:R-:W-:Y:S01]  /*2280*/  ISETP.GE.AND P1, PT, R39, RZ, PT ;  /* 0x000000ff2700720c */ /* 0x000fe20003f26270 */
[C---:B------:R-:W-:Y:S01]  /*2290*/  IMAD R37, R3.reuse, R37, R38 ;  /* 0x0000002503257224 */ /* 0x040fe200078e0226 */
[----:B------:R-:W-:Y:S01]  /*22a0*/  ISETP.GT.U32.AND P6, PT, R3, R36, PT ;  /* 0x000000240300720c */ /* 0x000fe20003fc4070 */
[----:B------:R-:W-:-:S04]  /*22b0*/  IMAD.HI.U32 R38, R8, R40, RZ ;  /* 0x0000002808267227 */ /* 0x000fc800078e00ff */
[----:B------:R-:W-:Y:S01]  /*22c0*/  @!P2 IMAD.MOV R33, RZ, RZ, -R33 ;  /* 0x000000ffff21a224 */ /* 0x000fe200078e0a21 */
[----:B------:R-:W-:Y:S01]  /*22d0*/  ISETP.GT.U32.AND P2, PT, R3, R37, PT ;  /* 0x000000250300720c */ /* 0x000fe20003f44070 */
[----:B------:R-:W-:Y:S02]  /*22e0*/  @!P3 IMAD.IADD R35, R35, 0x1, -R3 ;  /* 0x000000012323b824 */ /* 0x000fe400078e0a03 */
[----:B------:R-:W-:Y:S02]  /*22f0*/  IMAD.MOV R38, RZ, RZ, -R38 ;  /* 0x000000ffff267224 */ /* 0x000fe400078e0a26 */
[----:B------:R-:W-:Y:S01]  /*2300*/  IMAD.HI.U32 R39, R8, R41, RZ ;  /* 0x0000002908277227 */ /* 0x000fe200078e00ff */
[----:B------:R-:W-:-:S03]  /*2310*/  ISETP.GT.U32.AND P3, PT, R3, R35, PT ;  /* 0x000000230300720c */ /* 0x000fc60003f64070 */
[C---:B------:R-:W-:Y:S02]  /*2320*/  IMAD R38, R3.reuse, R38, R40 ;  /* 0x0000002603267224 */ /* 0x040fe400078e0228 */
[--C-:B------:R-:W-:Y:S02]  /*2330*/  @!P6 IMAD.IADD R36, R36, 0x1, -R3.reuse ;  /* 0x000000012424e824 */ /* 0x100fe400078e0a03 */
[----:B------:R-:W-:Y:S01]  /*2340*/  @!P5 IMAD.MOV R34, RZ, RZ, -R34 ;  /* 0x000000ffff22d224 */ /* 0x000fe200078e0a22 */
[----:B------:R-:W-:Y:S01]  /*2350*/  ISETP.GT.U32.AND P6, PT, R3, R38, PT ;  /* 0x000000260300720c */ /* 0x000fe20003fc4070 */
[----:B------:R-:W-:Y:S01]  /*2360*/  @!P2 IMAD.IADD R37, R37, 0x1, -R3 ;  /* 0x000000012525a824 */ /* 0x000fe200078e0a03 */
[----:B------:R-:W-:Y:S01]  /*2370*/  ISETP.GE.AND P5, PT, R42, RZ, PT ;  /* 0x000000ff2a00720c */ /* 0x000fe20003fa6270 */
[----:B------:R-:W-:Y:S02]  /*2380*/  IMAD.MOV R42, RZ, RZ, -R39 ;  /* 0x000000ffff2a7224 */ /* 0x000fe400078e0a27 */
[----:B------:R-:W-:Y:S01]  /*2390*/  @!P3 IMAD.IADD R35, R35, 0x1, -R3 ;  /* 0x000000012323b824 */ /* 0x000fe200078e0a03 */
[C---:B------:R-:W-:Y:S01]  /*23a0*/  ISETP.GT.U32.AND P2, PT, R3.reuse, R37, PT ;  /* 0x000000250300720c */ /* 0x040fe20003f44070 */
[C---:B------:R-:W-:Y:S01]  /*23b0*/  IMAD R39, R3.reuse, R42, R41 ;  /* 0x0000002a03277224 */ /* 0x040fe200078e0229 */
[----:B------:R-:W-:Y:S01]  /*23c0*/  LOP3.LUT R41, R16, 0x3e, RZ, 0xfc, !PT ;  /* 0x0000003e10297812 */ /* 0x000fe200078efcff */
[----:B------:R-:W-:Y:S01]  /*23d0*/  @!P4 IMAD.MOV R35, RZ, RZ, -R35 ;  /* 0x000000ffff23c224 */ /* 0x000fe200078e0a23 */
[----:B------:R-:W-:Y:S01]  /*23e0*/  ISETP.GE.AND P3, PT, R44, RZ, PT ;  /* 0x000000ff2c00720c */ /* 0x000fe20003f66270 */
[----:B------:R-:W-:Y:S01]  /*23f0*/  @!P0 IMAD.MOV R32, RZ, RZ, -R32 ;  /* 0x000000ffff208224 */ /* 0x000fe200078e0a20 */
[----:B------:R-:W-:Y:S01]  /*2400*/  ISETP.GT.U32.AND P4, PT, R3, R39, PT ;  /* 0x000000270300720c */ /* 0x000fe20003f84070 */
[----:B------:R-:W-:Y:S01]  /*2410*/  @!P6 IMAD.IADD R38, R38, 0x1, -R3 ;  /* 0x000000012626e824 */ /* 0x000fe200078e0a03 */
[----:B------:R-:W-:Y:S01]  /*2420*/  IABS R44, R41 ;  /* 0x00000029002c7213 */ /* 0x000fe20000000000 */
[----:B------:R-:W-:Y:S01]  /*2430*/  IMAD.HI.U32 R42, R8, R45, RZ ;  /* 0x0000002d082a7227 */ /* 0x000fe200078e00ff */
[----:B------:R-:W-:-:S02]  /*2440*/  ISETP.GE.AND P0, PT, R43, RZ, PT ;  /* 0x000000ff2b00720c */ /* 0x000fc40003f06270 */
[----:B------:R-:W-:Y:S01]  /*2450*/  ISETP.GT.U32.AND P6, PT, R3, R38, PT ;  /* 0x000000260300720c */ /* 0x000fe20003fc4070 */
[----:B------:R-:W-:Y:S01]  /*2460*/  @!P2 IMAD.IADD R37, R37, 0x1, -R3 ;  /* 0x000000012525a824 */ /* 0x000fe200078e0a03 */
[----:B------:R-:W-:Y:S01]  /*2470*/  IABS R43, R46 ;  /* 0x0000002e002b7213 */ /* 0x000fe20000000000 */
[----:B------:R-:W-:Y:S01]  /*2480*/  IMAD.MOV R42, RZ, RZ, -R42 ;  /* 0x000000ffff2a7224 */ /* 0x000fe200078e0a2a */
[----:B------:R-:W-:Y:S01]  /*2490*/  ISETP.GE.AND P2, PT, R41, RZ, PT ;  /* 0x000000ff2900720c */ /* 0x000fe20003f46270 */
[----:B------:R-:W-:-:S04]  /*24a0*/  IMAD.HI.U32 R41, R8, R44, RZ ;  /* 0x0000002c08297227 */ /* 0x000fc800078e00ff */
[----:B------:R-:W-:-:S04]  /*24b0*/  IMAD.HI.U32 R40, R8, R43, RZ ;  /* 0x0000002b08287227 */ /* 0x000fc800078e00ff */
[----:B------:R-:W-:Y:S02]  /*24c0*/  @!P4 IMAD.IADD R39, R39, 0x1, -R3 ;  /* 0x000000012727c824 */ /* 0x000fe400078e0a03 */
[----:B------:R-:W-:Y:S02]  /*24d0*/  IMAD.MOV R41, RZ, RZ, -R41 ;  /* 0x000000ffff297224 */ /* 0x000fe400078e0a29 */
[----:B------:R-:W-:Y:S01]  /*24e0*/  IMAD.MOV R40, RZ, RZ, -R40 ;  /* 0x000000ffff287224 */ /* 0x000fe200078e0a28 */
[C---:B------:R-:W-:Y:S01]  /*24f0*/  ISETP.GT.U32.AND P4, PT, R3.reuse, R39, PT ;  /* 0x000000270300720c */ /* 0x040fe20003f84070 */
[----:B------:R-:W-:Y:S02]  /*2500*/  @!P6 IMAD.IADD R38, R38, 0x1, -R3 ;  /* 0x000000012626e824 */ /* 0x000fe400078e0a03 */
[C---:B------:R-:W-:Y:S02]  /*2510*/  IMAD R41, R3.reuse, R41, R44 ;  /* 0x0000002903297224 */ /* 0x040fe400078e022c */
[C---:B------:R-:W-:Y:S01]  /*2520*/  IMAD R40, R3.reuse, R40, R43 ;  /* 0x0000002803287224 */ /* 0x040fe200078e022b */
[----:B------:R-:W-:Y:S01]  /*2530*/  LOP3.LUT R43, R16, 0x42, RZ, 0xfc, !PT ;  /* 0x00000042102b7812 */ /* 0x000fe200078efcff */
[----:B------:R-:W-:Y:S01]  /*2540*/  @!P5 IMAD.MOV R38, RZ, RZ, -R38 ;  /* 0x000000ffff26d224 */ /* 0x000fe200078e0a26 */
[C---:B------:R-:W-:Y:S01]  /*2550*/  ISETP.GT.U32.AND P5, PT, R3.reuse, R41, PT ;  /* 0x000000290300720c */ /* 0x040fe20003fa4070 */
[C---:B------:R-:W-:Y:S01]  /*2560*/  IMAD R42, R3.reuse, R42, R45 ;  /* 0x0000002a032a7224 */ /* 0x040fe200078e022d */
[----:B------:R-:W-:Y:S01]  /*2570*/  ISETP.GT.U32.AND P6, PT, R3, R40, PT ;  /* 0x000000280300720c */ /* 0x000fe20003fc4070 */
[----:B------:R-:W-:Y:S01]  /*2580*/  @!P1 IMAD.MOV R36, RZ, RZ, -R36 ;  /* 0x000000ffff249224 */ /* 0x000fe200078e0a24 */
[----:B------:R-:W-:Y:S01]  /*2590*/  ISETP.GE.AND P1, PT, R46, RZ, PT ;  /* 0x000000ff2e00720c */ /* 0x000fe20003f26270 */
[----:B------:R-:W-:Y:S01]  /*25a0*/  @!P4 IMAD.IADD R39, R39, 0x1, -R3 ;  /* 0x000000012727c824 */ /* 0x000fe200078e0a03 */
[----:B------:R-:W-:Y:S01]  /*25b0*/  IABS R46, R43 ;  /* 0x0000002b002e7213 */ /* 0x000fe20000000000 */
[----:B------:R-:W-:Y:S01]  /*25c0*/  @!P0 IMAD.MOV R37, RZ, RZ, -R37 ;  /* 0x000000ffff258224 */ /* 0x000fe200078e0a25 */
[----:B------:R-:W-:Y:S01]  /*25d0*/  LOP3.LUT R45, R16, 0x44, RZ, 0xfc, !PT ;  /* 0x00000044102d7812 */ /* 0x000fe200078efcff */
[----:B------:R-:W-:Y:S01]  /*25e0*/  @!P3 IMAD.MOV R39, RZ, RZ, -R39 ;  /* 0x000000ffff27b224 */ /* 0x000fe200078e0a27 */
[----:B------:R-:W-:-:S02]  /*25f0*/  ISETP.GT.U32.AND P3, PT, R3, R42, PT ;  /* 0x0000002a0300720c */ /* 0x000fc40003f64070 */
[----:B------:R-:W-:Y:S01]  /*2600*/  ISETP.GE.AND P4, PT, R43, RZ, PT ;  /* 0x000000ff2b00720c */ /* 0x000fe20003f86270 */
[--C-:B------:R-:W-:Y:S01]  /*2610*/  @!P5 IMAD.IADD R41, R41, 0x1, -R3.reuse ;  /* 0x000000012929d824 */ /* 0x100fe200078e0a03 */
[----:B------:R-:W-:Y:S01]  /*2620*/  ISETP.GE.AND P0, PT, R47, RZ, PT ;  /* 0x000000ff2f00720c */ /* 0x000fe20003f06270 */
[----:B------:R-:W-:Y:S01]  /*2630*/  @!P6 IMAD.IADD R40, R40, 0x1, -R3 ;  /* 0x000000012828e824 */ /* 0x000fe200078e0a03 */
[----:B------:R-:W-:Y:S01]  /*2640*/  IABS R47, R45 ;  /* 0x0000002d002f7213 */ /* 0x000fe20000000000 */
[C---:B------:R-:W-:Y:S01]  /*2650*/  IMAD.HI.U32 R43, R8.reuse, R46, RZ ;  /* 0x0000002e082b7227 */ /* 0x040fe200078e00ff */
[C---:B------:R-:W-:Y:S02]  /*2660*/  ISETP.GT.U32.AND P5, PT, R3.reuse, R41, PT ;  /* 0x000000290300720c */ /* 0x040fe40003fa4070 */
[----:B------:R-:W-:Y:S01]  /*2670*/  ISETP.GT.U32.AND P6, PT, R3, R40, PT ;  /* 0x000000280300720c */ /* 0x000fe20003fc4070 */
[----:B------:R-:W-:Y:S02]  /*2680*/  IMAD.MOV R43, RZ, RZ, -R43 ;  /* 0x000000ffff2b7224 */ /* 0x000fe400078e0a2b */
[----:B------:R-:W-:-:S04]  /*2690*/  IMAD.HI.U32 R44, R8, R47, RZ ;  /* 0x0000002f082c7227 */ /* 0x000fc800078e00ff */
[----:B------:R-:W-:Y:S02]  /*26a0*/  IMAD R43, R3, R43, R46 ;  /* 0x0000002b032b7224 */ /* 0x000fe400078e022e */
[--C-:B------:R-:W-:Y:S02]  /*26b0*/  @!P3 IMAD.IADD R42, R42, 0x1, -R3.reuse ;  /* 0x000000012a2ab824 */ /* 0x100fe400078e0a03 */
[----:B------:R-:W-:Y:S02]  /*26c0*/  IMAD.MOV R44, RZ, RZ, -R44 ;  /* 0x000000ffff2c7224 */ /* 0x000fe400078e0a2c */
[--C-:B------:R-:W-:Y:S01]  /*26d0*/  @!P5 IMAD.IADD R41, R41, 0x1, -R3.reuse ;  /* 0x000000012929d824 */ /* 0x100fe200078e0a03 */
[C---:B------:R-:W-:Y:S01]  /*26e0*/  ISETP.GT.U32.AND P5, PT, R3.reuse, R43, PT ;  /* 0x0000002b0300720c */ /* 0x040fe20003fa4070 */
[----:B------:R-:W-:Y:S01]  /*26f0*/  @!P6 IMAD.IADD R40, R40, 0x1, -R3 ;  /* 0x000000012828e824 */ /* 0x000fe200078e0a03 */
[C---:B------:R-:W-:Y:S01]  /*2700*/  ISETP.GT.U32.AND P3, PT, R3.reuse, R42, PT ;  /* 0x0000002a0300720c */ /* 0x040fe20003f64070 */
[----:B------:R-:W-:Y:S01]  /*2710*/  IMAD R44, R3, R44, R47 ;  /* 0x0000002c032c7224 */ /* 0x000fe200078e022f */
[----:B------:R-:W-:Y:S01]  /*2720*/  ISETP.GE.AND P6, PT, R45, RZ, PT ;  /* 0x000000ff2d00720c */ /* 0x000fe20003fc6270 */
[----:B------:R-:W-:-:S04]  /*2730*/  IMAD.HI.U32 R45, R8, R48, RZ ;  /* 0x00000030082d7227 */ /* 0x000fc800078e00ff */
[----:B------:R-:W-:-:S04]  /*2740*/  IMAD.HI.U32 R46, R8, R49, RZ ;  /* 0x00000031082e7227 */ /* 0x000fc800078e00ff */
[----:B------:R-:W-:Y:S01]  /*2750*/  @!P1 IMAD.MOV R40, RZ, RZ, -R40 ;  /* 0x000000ffff289224 */ /* 0x000fe200078e0a28 */
[C---:B------:R-:W-:Y:S01]  /*2760*/  ISETP.GT.U32.AND P1, PT, R3.reuse, R44, PT ;  /* 0x0000002c0300720c */ /* 0x040fe20003f24070 */
[----:B------:R-:W-:Y:S02]  /*2770*/  IMAD.MOV R45, RZ, RZ, -R45 ;  /* 0x000000ffff2d7224 */ /* 0x000fe400078e0a2d */
[----:B------:R-:W-:Y:S02]  /*2780*/  IMAD.MOV R46, RZ, RZ, -R46 ;  /* 0x000000ffff2e7224 */ /* 0x000fe400078e0a2e */
[C---:B------:R-:W-:Y:S01]  /*2790*/  IMAD R45, R3.reuse, R45, R48 ;  /* 0x0000002d032d7224 */ /* 0x040fe200078e0230 */
[----:B------:R-:W-:Y:S01]  /*27a0*/  IABS R48, R53 ;  /* 0x0000003500307213 */ /* 0x000fe20000000000 */
[----:B------:R-:W-:Y:S02]  /*27b0*/  IMAD R46, R3, R46, R49 ;  /* 0x0000002e032e7224 */ /* 0x000fe400078e0231 */
[----:B------:R-:W-:-:S02]  /*27c0*/  @!P5 IMAD.IADD R43, R43, 0x1, -R3 ;  /* 0x000000012b2bd824 */ /* 0x000fc400078e0a03 */
[--C-:B------:R-:W-:Y:S01]  /*27d0*/  @!P3 IMAD.IADD R42, R42, 0x1, -R3.reuse ;  /* 0x000000012a2ab824 */ /* 0x100fe200078e0a03 */
[C---:B------:R-:W-:Y:S01]  /*27e0*/  ISETP.GT.U32.AND P3, PT, R3.reuse, R45, PT ;  /* 0x0000002d0300720c */ /* 0x040fe20003f64070 */
[----:B------:R-:W-:Y:S01]  /*27f0*/  @!P1 IMAD.IADD R44, R44, 0x1, -R3 ;  /* 0x000000012c2c9824 */ /* 0x000fe200078e0a03 */
[C---:B------:R-:W-:Y:S01]  /*2800*/  ISETP.GT.U32.AND P5, PT, R3.reuse, R43, PT ;  /* 0x0000002b0300720c */ /* 0x040fe20003fa4070 */
[----:B------:R-:W-:Y:S01]  /*2810*/  @!P0 IMAD.MOV R42, RZ, RZ, -R42 ;  /* 0x000000ffff2a8224 */ /* 0x000fe200078e0a2a */
[C---:B------:R-:W-:Y:S01]  /*2820*/  ISETP.GT.U32.AND P0, PT, R3.reuse, R46, PT ;  /* 0x0000002e0300720c */ /* 0x040fe20003f04070 */
[----:B------:R-:W-:Y:S01]  /*2830*/  IMAD.HI.U32 R47, R8, R48, RZ ;  /* 0x00000030082f7227 */ /* 0x000fe200078e00ff */
[----:B------:R-:W-:-:S03]  /*2840*/  ISETP.GT.U32.AND P1, PT, R3, R44, PT ;  /* 0x0000002c0300720c */ /* 0x000fc60003f24070 */
[----:B------:R-:W-:Y:S01]  /*2850*/  @!P2 IMAD.MOV R41, RZ, RZ, -R41 ;  /* 0x000000ffff29a224 */ /* 0x000fe200078e0a29 */
[----:B------:R-:W-:Y:S01]  /*2860*/  ISETP.GE.AND P2, PT, R50, RZ, PT ;  /* 0x000000ff3200720c */ /* 0x000fe20003f46270 */
[----:B------:R-:W-:Y:S01]  /*2870*/  IMAD.MOV R47, RZ, RZ, -R47 ;  /* 0x000000ffff2f7224 */ /* 0x000fe200078e0a2f */
[----:B------:R-:W-:Y:S01]  /*2880*/  IABS R50, R54 ;  /* 0x0000003600327213 */ /* 0x000fe20000000000 */
[--C-:B------:R-:W-:Y:S02]  /*2890*/  @!P3 IMAD.IADD R45, R45, 0x1, -R3.reuse ;  /* 0x000000012d2db824 */ /* 0x100fe400078e0a03 */
[--C-:B------:R-:W-:Y:S01]  /*28a0*/  @!P5 IMAD.IADD R43, R43, 0x1, -R3.reuse ;  /* 0x000000012b2bd824 */ /* 0x100fe200078e0a03 */
[----:B------:R-:W-:Y:S01]  /*28b0*/  ISETP.GE.AND P5, PT, R52, RZ, PT ;  /* 0x000000ff3400720c */ /* 0x000fe20003fa6270 */
[----:B------:R-:W-:Y:S01]  /*28c0*/  @!P0 IMAD.IADD R46, R46, 0x1, -R3 ;  /* 0x000000012e2e8824 */ /* 0x000fe200078e0a03 */
[C---:B------:R-:W-:Y:S01]  /*28d0*/  ISETP.GT.U32.AND P3, PT, R3.reuse, R45, PT ;  /* 0x0000002d0300720c */ /* 0x040fe20003f64070 */
[----:B------:R-:W-:Y:S01]  /*28e0*/  IMAD R47, R3, R47, R48 ;  /* 0x0000002f032f7224 */ /* 0x000fe200078e0230 */
[----:B------:R-:W-:Y:S01]  /*28f0*/  ISETP.GE.AND P0, PT, R53, RZ, PT ;  /* 0x000000ff3500720c */ /* 0x000fe20003f06270 */
[----:B------:R-:W-:Y:S01]  /*2900*/  @!P4 IMAD.MOV R43, RZ, RZ, -R43 ;  /* 0x000000ffff2bc224 */ /* 0x000fe200078e0a2b */
[----:B------:R-:W-:Y:S01]  /*2910*/  ISETP.GT.U32.AND P4, PT, R3, R46, PT ;  /* 0x0000002e0300720c */ /* 0x000fe20003f84070 */
[----:B------:R-:W-:Y:S01]  /*2920*/  IMAD.HI.U32 R48, R8, R50, RZ ;  /* 0x0000003208307227 */ /* 0x000fe200078e00ff */
[----:B------:R-:W-:-:S03]  /*2930*/  LOP3.LUT R53, R16, 0x54, RZ, 0xfc, !PT ;  /* 0x0000005410357812 */ /* 0x000fc600078efcff */
[----:B------:R-:W-:Y:S01]  /*2940*/  @!P1 IMAD.IADD R44, R44, 0x1, -R3 ;  /* 0x000000012c2c9824 */ /* 0x000fe200078e0a03 */
[----:B------:R-:W-:Y:S01]  /*2950*/  ISETP.GT.U32.AND P1, PT, R3, R47, PT ;  /* 0x0000002f0300720c */ /* 0x000fe20003f24070 */
[----:B------:R-:W-:Y:S01]  /*2960*/  IMAD.HI.U32 R49, R8, R51, RZ ;  /* 0x0000003308317227 */ /* 0x000fe200078e00ff */
[----:B------:R-:W-:-:S03]  /*2970*/  IABS R56, R53 ;  /* 0x0000003500387213 */ /* 0x000fc60000000000 */
[----:B------:R-:W-:Y:S02]  /*2980*/  IMAD.MOV R48, RZ, RZ, -R48 ;  /* 0x000000ffff307224 */ /* 0x000fe400078e0a30 */
[----:B------:R-:W-:Y:S01]  /*2990*/  IMAD.MOV R52, RZ, RZ, -R49 ;  /* 0x000000ffff347224 */ /* 0x000fe200078e0a31 */
[C---:B------:R-:W-:Y:S01]  /*29a0*/  LOP3.LUT R49, R16.reuse, 0x50, RZ, 0xfc, !PT ;  /* 0x0000005010317812 */ /* 0x040fe200078efcff */
[----:B------:R-:W-:Y:S02]  /*29b0*/  IMAD R48, R3, R48, R50 ;  /* 0x0000003003307224 */ /* 0x000fe400078e0232 */
[----:B------:R-:W-:Y:S01]  /*29c0*/  @!P3 IMAD.IADD R45, R45, 0x1, -R3 ;  /* 0x000000012d2db824 */ /* 0x000fe200078e0a03 */
[----:B------:R-:W-:Y:S01]  /*29d0*/  ISETP.GE.AND P3, PT, R55, RZ, PT ;  /* 0x000000ff3700720c */ /* 0x000fe20003f66270 */
[C---:B------:R-:W-:Y:S01]  /*29e0*/  IMAD R50, R3.reuse, R52, R51 ;  /* 0x0000003403327224 */ /* 0x040fe200078e0233 */
[----:B------:R-:W-:Y:S01]  /*29f0*/  LOP3.LUT R51, R16, 0x52, RZ, 0xfc, !PT ;  /* 0x0000005210337812 */ /* 0x000fe200078efcff */
[--C-:B------:R-:W-:Y:S01]  /*2a00*/  @!P4 IMAD.IADD R46, R46, 0x1, -R3.reuse ;  /* 0x000000012e2ec824 */ /* 0x100fe200078e0a03 */
[----:B------:R-:W-:Y:S01]  /*2a10*/  ISETP.GT.U32.AND P4, PT, R3, R48, PT ;  /* 0x000000300300720c */ /* 0x000fe20003f84070 */
[----:B------:R-:W-:Y:S01]  /*2a20*/  @!P1 IMAD.IADD R47, R47, 0x1, -R3 ;  /* 0x000000012f2f9824 */ /* 0x000fe200078e0a03 */
[----:B------:R-:W-:Y:S01]  /*2a30*/  IABS R52, R49 ;  /* 0x0000003100347213 */ /* 0x000fe20000000000 */
[----:B------:R-:W-:Y:S01]  /*2a40*/  @!P2 IMAD.MOV R45, RZ, RZ, -R45 ;  /* 0x000000ffff2da224 */ /* 0x000fe200078e0a2d */
[C---:B------:R-:W-:Y:S01]  /*2a50*/  ISETP.GT.U32.AND P2, PT, R3.reuse, R50, PT ;  /* 0x000000320300720c */ /* 0x040fe20003f44070 */
[----:B------:R-:W-:Y:S01]  /*2a60*/  @!P6 IMAD.MOV R44, RZ, RZ, -R44 ;  /* 0x000000ffff2ce224 */ /* 0x000fe200078e0a2c */
[----:B------:R-:W-:Y:S01]  /*2a70*/  ISETP.GT.U32.AND P1, PT, R3, R47, PT ;  /* 0x0000002f0300720c */ /* 0x000fe20003f24070 */
[----:B------:R-:W-:Y:S01]  /*2a80*/  @!P5 IMAD.MOV R46, RZ, RZ, -R46 ;  /* 0x000000ffff2ed224 */ /* 0x000fe200078e0a2e */
[----:B------:R-:W-:-:S02]  /*2a90*/  ISETP.GE.AND P6, PT, R54, RZ, PT ;  /* 0x000000ff3600720c */ /* 0x000fc40003fc6270 */
[----:B------:R-:W-:Y:S02]  /*2aa0*/  IABS R54, R51 ;  /* 0x0000003300367213 */ /* 0x000fe40000000000 */
[----:B------:R-:W-:Y:S01]  /*2ab0*/  ISETP.GE.AND P5, PT, R49, RZ, PT ;  /* 0x000000ff3100720c */ /* 0x000fe20003fa6270 */
[----:B------:R-:W-:Y:S01]  /*2ac0*/  @!P4 IMAD.IADD R48, R48, 0x1, -R3 ;  /* 0x000000013030c824 */ /* 0x000fe200078e0a03 */
[----:B------:R-:W-:Y:S01]  /*2ad0*/  LOP3.LUT R55, R16, 0x56, RZ, 0xfc, !PT ;  /* 0x0000005610377812 */ /* 0x000fe200078efcff */
[----:B------:R-:W-:-:S03]  /*2ae0*/  IMAD.HI.U32 R49, R8, R52, RZ ;  /* 0x0000003408317227 */ /* 0x000fc600078e00ff */
[----:B------:R-:W-:Y:S01]  /*2af0*/  ISETP.GT.U32.AND P4, PT, R3, R48, PT ;  /* 0x000000300300720c */ /* 0x000fe20003f84070 */
[--C-:B------:R-:W-:Y:S01]  /*2b00*/  @!P2 IMAD.IADD R50, R50, 0x1, -R3.reuse ;  /* 0x000000013232a824 */ /* 0x100fe200078e0a03 */
[----:B------:R-:W-:Y:S01]  /*2b10*/  IABS R58, R55 ;  /* 0x00000037003a7213 */ /* 0x000fe20000000000 */
[----:B------:R-:W-:Y:S01]  /*2b20*/  @!P1 IMAD.IADD R47, R47, 0x1, -R3 ;  /* 0x000000012f2f9824 */ /* 0x000fe200078e0a03 */
[----:B------:R-:W-:Y:S01]  /*2b30*/  ISETP.GE.AND P1, PT, R51, RZ, PT ;  /* 0x000000ff3300720c */ /* 0x000fe20003f26270 */
[----:B------:R-:W-:Y:S01]  /*2b40*/  IMAD.HI.U32 R51, R8, R54, RZ ;  /* 0x0000003608337227 */ /* 0x000fe200078e00ff */
[----:B------:R-:W-:-:S03]  /*2b50*/  ISETP.GT.U32.AND P2, PT, R3, R50, PT ;  /* 0x000000320300720c */ /* 0x000fc60003f44070 */
[----:B------:R-:W-:Y:S02]  /*2b60*/  IMAD.MOV R49, RZ, RZ, -R49 ;  /* 0x000000ffff317224 */ /* 0x000fe400078e0a31 */
[----:B------:R-:W-:Y:S02]  /*2b70*/  IMAD.MOV R51, RZ, RZ, -R51 ;  /* 0x000000ffff337224 */ /* 0x000fe400078e0a33 */
[C---:B------:R-:W-:Y:S02]  /*2b80*/  IMAD R52, R3.reuse, R49, R52 ;  /* 0x0000003103347224 */ /* 0x040fe400078e0234 */
[C---:B------:R-:W-:Y:S02]  /*2b90*/  IMAD R54, R3.reuse, R51, R54 ;  /* 0x0000003303367224 */ /* 0x040fe400078e0236 */
[--C-:B------:R-:W-:Y:S01]  /*2ba0*/  @!P4 IMAD.IADD R48, R48, 0x1, -R3.reuse ;  /* 0x000000013030c824 */ /* 0x100fe200078e0a03 */
[C---:B------:R-:W-:Y:S01]  /*2bb0*/  ISETP.GT.U32.AND P4, PT, R3.reuse, R52, PT ;  /* 0x000000340300720c */ /* 0x040fe20003f84070 */
[----:B------:R-:W-:Y:S01]  /*2bc0*/  @!P2 IMAD.IADD R50, R50, 0x1, -R3 ;  /* 0x000000013232a824 */ /* 0x000fe200078e0a03 */
[----:B------:R-:W-:Y:S01]  /*2bd0*/  ISETP.GT.U32.AND P2, PT, R3, R54, PT ;  /* 0x000000360300720c */ /* 0x000fe20003f44070 */
[----:B------:R-:W-:-:S04]  /*2be0*/  IMAD.HI.U32 R49, R8, R56, RZ ;  /* 0x0000003808317227 */ /* 0x000fc800078e00ff */
[----:B------:R-:W-:Y:S02]  /*2bf0*/  IMAD.MOV R49, RZ, RZ, -R49 ;  /* 0x000000ffff317224 */ /* 0x000fe400078e0a31 */
[----:B------:R-:W-:Y:S02]  /*2c00*/  @!P6 IMAD.MOV R48, RZ, RZ, -R48 ;  /* 0x000000ffff30e224 */ /* 0x000fe400078e0a30 */
[C---:B------:R-:W-:Y:S02]  /*2c10*/  IMAD R56, R3.reuse, R49, R56 ;  /* 0x0000003103387224 */ /* 0x040fe400078e0238 */
[--C-:B------:R-:W-:Y:S02]  /*2c20*/  @!P4 IMAD.IADD R52, R52, 0x1, -R3.reuse ;  /* 0x000000013434c824 */ /* 0x100fe400078e0a03 */
[----:B------:R-:W-:Y:S01]  /*2c30*/  @!P2 IMAD.IADD R54, R54, 0x1, -R3 ;  /* 0x000000013636a824 */ /* 0x000fe200078e0a03 */
[C---:B------:R-:W-:Y:S01]  /*2c40*/  ISETP.GT.U32.AND P4, PT, R3.reuse, R56, PT ;  /* 0x000000380300720c */ /* 0x040fe20003f84070 */
[----:B------:R-:W-:Y:S01]  /*2c50*/  IMAD.HI.U32 R49, R8, R58, RZ ;  /* 0x0000003a08317227 */ /* 0x000fe200078e00ff */
[----:B------:R-:W-:-:S02]  /*2c60*/  ISETP.GT.U32.AND P6, PT, R3, R52, PT ;  /* 0x000000340300720c */ /* 0x000fc40003fc4070 */
[----:B------:R-:W-:Y:S01]  /*2c70*/  ISETP.GT.U32.AND P2, PT, R3, R54, PT ;  /* 0x000000360300720c */ /* 0x000fe20003f44070 */
[----:B------:R-:W-:-:S04]  /*2c80*/  IMAD.HI.U32 R51, R8, R60, RZ ;  /* 0x0000003c08337227 */ /* 0x000fc800078e00ff */
[----:B------:R-:W-:Y:S02]  /*2c90*/  IMAD.MOV R49, RZ, RZ, -R49 ;  /* 0x000000ffff317224 */ /* 0x000fe400078e0a31 */
[----:B------:R-:W-:Y:S02]  /*2ca0*/  IMAD.MOV R51, RZ, RZ, -R51 ;  /* 0x000000ffff337224 */ /* 0x000fe400078e0a33 */
[----:B------:R-:W-:Y:S01]  /*2cb0*/  IMAD R58, R3, R49, R58 ;  /* 0x00000031033a7224 */ /* 0x000fe200078e023a */
[----:B------:R-:W-:Y:S01]  /*2cc0*/  LOP3.LUT R49, R16, 0x5c, RZ, 0xfc, !PT ;  /* 0x0000005c10317812 */ /* 0x000fe200078efcff */
[----:B------:R-:W-:Y:S01]  /*2cd0*/  @!P0 IMAD.MOV R47, RZ, RZ, -R47 ;  /* 0x000000ffff2f8224 */ /* 0x000fe200078e0a2f */
[----:B------:R-:W-:Y:S01]  /*2ce0*/  ISETP.GE.AND P0, PT, R53, RZ, PT ;  /* 0x000000ff3500720c */ /* 0x000fe20003f06270 */
[----:B------:R-:W-:Y:S01]  /*2cf0*/  IMAD.HI.U32 R53, R8, R62, RZ ;  /* 0x0000003e08357227 */ /* 0x000fe200078e00ff */
[----:B------:R-:W-:-:S03]  /*2d00*/  IABS R64, R49 ;  /* 0x0000003100407213 */ /* 0x000fc60000000000 */
[C---:B------:R-:W-:Y:S01]  /*2d10*/  IMAD R60, R3.reuse, R51, R60 ;  /* 0x00000033033c7224 */ /* 0x040fe200078e023c */
[----:B------:R-:W-:Y:S01]  /*2d20*/  LOP3.LUT R51, R16, 0x5e, RZ, 0xfc, !PT ;  /* 0x0000005e10337812 */ /* 0x000fe200078efcff */
[----:B------:R-:W-:Y:S01]  /*2d30*/  @!P6 IMAD.IADD R52, R52, 0x1, -R3 ;  /* 0x000000013434e824 */ /* 0x000fe200078e0a03 */
[C---:B------:R-:W-:Y:S01]  /*2d40*/  ISETP.GT.U32.AND P6, PT, R3.reuse, R58, PT ;  /* 0x0000003a0300720c */ /* 0x040fe20003fc4070 */
[----:B------:R-:W-:Y:S01]  /*2d50*/  IMAD.MOV R53, RZ, RZ, -R53 ;  /* 0x000000ffff357224 */ /* 0x000fe200078e0a35 */
[----:B------:R-:W-:Y:S01]  /*2d60*/  IABS R66, R51 ;  /* 0x0000003300427213 */ /* 0x000fe20000000000 */
[----:B------:R-:W-:Y:S01]  /*2d70*/  @!P2 IMAD.IADD R54, R54, 0x1, -R3 ;  /* 0x000000013636a824 */ /* 0x000fe200078e0a03 */
[C---:B------:R-:W-:Y:S01]  /*2d80*/  ISETP.GT.U32.AND P2, PT, R3.reuse, R60, PT ;  /* 0x0000003c0300720c */ /* 0x040fe20003f44070 */
[----:B------:R-:W-:Y:S01]  /*2d90*/  IMAD R62, R3, R53, R62 ;  /* 0x00000035033e7224 */ /* 0x000fe200078e023e */
[----:B------:R-:W-:Y:S01]  /*2da0*/  LOP3.LUT R53, R16, 0x60, RZ, 0xfc, !PT ;  /* 0x0000006010357812 */ /* 0x000fe200078efcff */
[----:B------:R-:W-:-:S02]  /*2db0*/  @!P1 IMAD.MOV R54, RZ, RZ, -R54 ;  /* 0x000000ffff369224 */ /* 0x000fc400078e0a36 */
[--C-:B------:R-:W-:Y:S01]  /*2dc0*/  @!P4 IMAD.IADD R56, R56, 0x1, -R3.reuse ;  /* 0x000000013838c824 */ /* 0x100fe200078e0a03 */
[----:B------:R-:W-:Y:S01]  /*2dd0*/  ISETP.GT.U32.AND P1, PT, R3, R62, PT ;  /* 0x0000003e0300720c */ /* 0x000fe20003f24070 */
[----:B------:R-:W-:Y:S01]  /*2de0*/  @!P3 IMAD.MOV R50, RZ, RZ, -R50 ;  /* 0x000000ffff32b224 */ /* 0x000fe200078e0a32 */
[----:B------:R-:W-:Y:S01]  /*2df0*/  ISETP.GE.AND P3, PT, R55, RZ, PT ;  /* 0x000000ff3700720c */ /* 0x000fe20003f66270 */
[--C-:B------:R-:W-:Y:S01]  /*2e00*/  @!P6 IMAD.IADD R58, R58, 0x1, -R3.reuse ;  /* 0x000000013a3ae824 */ /* 0x100fe200078e0a03 */
[----:B------:R-:W-:Y:S01]  /*2e10*/  ISETP.GE.AND P6, PT, R49, RZ, PT ;  /* 0x000000ff3100720c */ /* 0x000fe20003fc6270 */
[----:B------:R-:W-:Y:S01]  /*2e20*/  IMAD.HI.U32 R49, R8, R64, RZ ;  /* 0x0000004008317227 */ /* 0x000fe200078e00ff */
[C---:B------:R-:W-:Y:S02]  /*2e30*/  ISETP.GT.U32.AND P4, PT, R3.reuse, R56, PT ;  /* 0x000000380300720c */ /* 0x040fe40003f84070 */
[----:B------:R-:W-:Y:S01]  /*2e40*/  IABS R68, R53 ;  /* 0x0000003500447213 */ /* 0x000fe20000000000 */
[----:B------:R-:W-:Y:S01]  /*2e50*/  @!P2 IMAD.IADD R60, R60, 0x1, -R3 ;  /* 0x000000013c3ca824 */ /* 0x000fe200078e0a03 */
[----:B------:R-:W-:Y:S01]  /*2e60*/  ISETP.GT.U32.AND P2, PT, R3, R58, PT ;  /* 0x0000003a0300720c */ /* 0x000fe20003f44070 */
[----:B------:R-:W-:Y:S01]  /*2e70*/  IMAD.MOV R49, RZ, RZ, -R49 ;  /* 0x000000ffff317224 */ /* 0x000fe200078e0a31 */
[----:B------:R-:W-:Y:S01]  /*2e80*/  LOP3.LUT R55, R16, 0x62, RZ, 0xfc, !PT ;  /* 0x0000006210377812 */ /* 0x000fe200078efcff */
[----:B------:R-:W-:-:S02]  /*2e90*/  @!P1 IMAD.IADD R62, R62, 0x1, -R3 ;  /* 0x000000013e3e9824 */ /* 0x000fc400078e0a03 */
[C---:B------:R-:W-:Y:S01]  /*2ea0*/  IMAD R64, R3.reuse, R49, R64 ;  /* 0x0000003103407224 */ /* 0x040fe200078e0240 */
[----:B------:R-:W-:Y:S01]  /*2eb0*/  IABS R70, R55 ;  /* 0x0000003700467213 */ /* 0x000fe20000000000 */
[----:B------:R-:W-:Y:S01]  /*2ec0*/  IMAD.HI.U32 R49, R8, R66, RZ ;  /* 0x0000004208317227 */ /* 0x000fe200078e00ff */
[----:B------:R-:W-:-:S03]  /*2ed0*/  ISETP.GT.U32.AND P1, PT, R3, R62, PT ;  /* 0x0000003e0300720c */ /* 0x000fc60003f24070 */
[--C-:B------:R-:W-:Y:S01]  /*2ee0*/  @!P4 IMAD.IADD R56, R56, 0x1, -R3.reuse ;  /* 0x000000013838c824 */ /* 0x100fe200078e0a03 */
[----:B------:R-:W-:Y:S01]  /*2ef0*/  ISETP.GE.AND P4, PT, R59, RZ, PT ;  /* 0x000000ff3b00720c */ /* 0x000fe20003f86270 */
[----:B------:R-:W-:Y:S01]  /*2f00*/  @!P2 IMAD.IADD R58, R58, 0x1, -R3 ;  /* 0x000000013a3aa824 */ /* 0x000fe200078e0a03 */
[C---:B------:R-:W-:Y:S01]  /*2f10*/  ISETP.GT.U32.AND P2, PT, R3.reuse, R64, PT ;  /* 0x000000400300720c */ /* 0x040fe20003f44070 */
[----:B------:R-:W-:Y:S02]  /*2f20*/  IMAD.MOV R49, RZ, RZ, -R49 ;  /* 0x000000ffff317224 */ /* 0x000fe400078e0a31 */
[----:B------:R-:W-:Y:S01]  /*2f30*/  @!P0 IMAD.MOV R56, RZ, RZ, -R56 ;  /* 0x000000ffff388224 */ /* 0x000fe200078e0a38 */
[C---:B------:R-:W-:Y:S01]  /*2f40*/  ISETP.GT.U32.AND P0, PT, R3.reuse, R60, PT ;  /* 0x0000003c0300720c */ /* 0x040fe20003f04070 */
[----:B------:R-:W-:Y:S01]  /*2f50*/  IMAD R66, R3, R49, R66 ;  /* 0x0000003103427224 */ /* 0x000fe200078e0242 */
[----:B------:R-:W-:Y:S01]  /*2f60*/  LOP3.LUT R49, R16, 0x64, RZ, 0xfc, !PT ;  /* 0x0000006410317812 */ /* 0x000fe200078efcff */
[--C-:B------:R-:W-:Y:S01]  /*2f70*/  @!P1 IMAD.IADD R62, R62, 0x1, -R3.reuse ;  /* 0x000000013e3e9824 */ /* 0x100fe200078e0a03 */
[----:B------:R-:W-:Y:S01]  /*2f80*/  ISETP.GE.AND P1, PT, R53, RZ, PT ;  /* 0x000000ff3500720c */ /* 0x000fe20003f26270 */
[----:B------:R-:W-:Y:S01]  /*2f90*/  @!P3 IMAD.MOV R58, RZ, RZ, -R58 ;  /* 0x000000ffff3ab224 */ /* 0x000fe200078e0a3a */
[----:B------:R-:W-:Y:S01]  /*2fa0*/  IABS R72, R49 ;  /* 0x0000003100487213 */ /* 0x000fe20000000000 */
[----:B------:R-:W-:Y:S01]  /*2fb0*/  @!P4 IMAD.MOV R62, RZ, RZ, -R62 ;  /* 0x000000ffff3ec224 */ /* 0x000fe200078e0a3e */
[----:B------:R-:W-:Y:S01]  /*2fc0*/  ISETP.GT.U32.AND P4, PT, R3, R66, PT ;  /* 0x000000420300720c */ /* 0x000fe20003f84070 */
[----:B------:R-:W-:Y:S01]  /*2fd0*/  @!P2 IMAD.IADD R64, R64, 0x1, -R3 ;  /* 0x000000014040a824 */ /* 0x000fe200078e0a03 */
[----:B------:R-:W-:Y:S01]  /*2fe0*/  ISETP.GE.AND P2, PT, R55, RZ, PT ;  /* 0x000000ff3700720c */ /* 0x000fe20003f46270 */
[----:B------:R-:W-:-:S03]  /*2ff0*/  IMAD.HI.U32 R53, R8, R70, RZ ;  /* 0x0000004608357227 */ /* 0x000fc600078e00ff */
[----:B------:R-:W-:Y:S01]  /*3000*/  ISETP.GT.U32.AND P3, PT, R3, R64, PT ;  /* 0x000000400300720c */ /* 0x000fe20003f64070 */
[----:B------:R-:W-:Y:S01]  /*3010*/  @!P0 IMAD.IADD R60, R60, 0x1, -R3 ;  /* 0x000000013c3c8824 */ /* 0x000fe200078e0a03 */
[----:B------:R-:W-:Y:S01]  /*3020*/  ISETP.GE.AND P0, PT, R51, RZ, PT ;  /* 0x000000ff3300720c */ /* 0x000fe20003f06270 */
[----:B------:R-:W-:-:S04]  /*3030*/  IMAD.HI.U32 R51, R8, R68, RZ ;  /* 0x0000004408337227 */ /* 0x000fc800078e00ff */
[----:B------:R-:W-:Y:S02]  /*3040*/  IMAD.MOV R51, RZ, RZ, -R51 ;  /* 0x000000ffff337224 */ /* 0x000fe400078e0a33 */
[--C-:B------:R-:W-:Y:S02]  /*3050*/  @!P4 IMAD.IADD R66, R66, 0x1, -R3.reuse ;  /* 0x000000014242c824 */ /* 0x100fe400078e0a03 */
[C---:B------:R-:W-:Y:S01]  /*3060*/  IMAD R68, R3.reuse, R51, R68 ;  /* 0x0000003303447224 */ /* 0x040fe200078e0244 */
[----:B------:R-:W-:Y:S01]  /*3070*/  LOP3.LUT R51, R16, 0x66, RZ, 0xfc, !PT ;  /* 0x0000006610337812 */ /* 0x000fe200078efcff */
[----:B------:R-:W-:Y:S01]  /*3080*/  @!P3 IMAD.IADD R64, R64, 0x1, -R3 ;  /* 0x000000014040b824 */ /* 0x000fe200078e0a03 */
[C---:B------:R-:W-:Y:S01]  /*3090*/  ISETP.GT.U32.AND P4, PT, R3.reuse, R66, PT ;  /* 0x000000420300720c */ /* 0x040fe20003f84070 */
[----:B------:R-:W-:Y:S01]  /*30a0*/  IMAD.MOV R53, RZ, RZ, -R53 ;  /* 0x000000ffff357224 */ /* 0x000fe200078e0a35 */
[----:B------:R-:W-:Y:S01]  /*30b0*/  IABS R74, R51 ;  /* 0x00000033004a7213 */ /* 0x000fe20000000000 */
[----:B------:R-:W-:Y:S01]  /*30c0*/  @!P6 IMAD.MOV R64, RZ, RZ, -R64 ;  /* 0x000000ffff40e224 */ /* 0x000fe200078e0a40 */
[----:B------:R-:W-:Y:S01]  /*30d0*/  ISETP.GT.U32.AND P6, PT, R3, R68, PT ;  /* 0x000000440300720c */ /* 0x000fe20003fc4070 */
[----:B------:R-:W-:Y:S01]  /*30e0*/  @!P5 IMAD.MOV R52, RZ, RZ, -R52 ;  /* 0x000000ffff34d224 */ /* 0x000fe200078e0a34 */
[----:B------:R-:W-:Y:S01]  /*30f0*/  ISETP.GE.AND P5, PT, R57, RZ, PT ;  /* 0x000000ff3900720c */ /* 0x000fe20003fa6270 */
[----:B------:R-:W-:Y:S01]  /*3100*/  IMAD R70, R3, R53, R70 ;  /* 0x0000003503467224 */ /* 0x000fe200078e0246 */
[----:B------:R-:W-:Y:S01]  /*3110*/  ISETP.GE.AND P3, PT, R51, RZ, PT ;  /* 0x000000ff3300720c */ /* 0x000fe20003f66270 */
[----:B------:R-:W-:Y:S01]  /*3120*/  IMAD.HI.U32 R51, R8, R74, RZ ;  /* 0x0000004a08337227 */ /* 0x000fe200078e00ff */
[----:B------:R-:W-:-:S03]  /*3130*/  IABS R57, R83 ;  /* 0x0000005300397213 */ /* 0x000fc60000000000 */
[----:B------:R-:W-:Y:S01]  /*3140*/  @!P4 IMAD.IADD R66, R66, 0x1, -R3 ;  /* 0x000000014242c824 */ /* 0x000fe200078e0a03 */
[----:B------:R-:W-:Y:S01]  /*3150*/  ISETP.GT.U32.AND P4, PT, R3, R70, PT ;  /* 0x000000460300720c */ /* 0x000fe20003f84070 */
[----:B------:R-:W-:Y:S02]  /*3160*/  IMAD.MOV R51, RZ, RZ, -R51 ;  /* 0x000000ffff337224 */ /* 0x000fe400078e0a33 */
[----:B------:R-:W-:Y:S02]  /*3170*/  @!P6 IMAD.IADD R68, R68, 0x1, -R3 ;  /* 0x000000014444e824 */ /* 0x000fe400078e0a03 */
[----:B------:R-:W-:Y:S01]  /*3180*/  @!P5 IMAD.MOV R60, RZ, RZ, -R60 ;  /* 0x000000ffff3cd224 */ /* 0x000fe200078e0a3c */
[----:B------:R-:W-:Y:S01]  /*3190*/  ISETP.GE.AND P5, PT, R49, RZ, PT ;  /* 0x000000ff3100720c */ /* 0x000fe20003fa6270 */
[----:B------:R-:W-:Y:S01]  /*31a0*/  IMAD.HI.U32 R49, R8, R72, RZ ;  /* 0x0000004808317227 */ /* 0x000fe200078e00ff */
[----:B------:R-:W-:-:S03]  /*31b0*/  ISETP.GT.U32.AND P6, PT, R3, R68, PT ;  /* 0x000000440300720c */ /* 0x000fc60003fc4070 */
[----:B------:R-:W-:Y:S02]  /*31c0*/  IMAD.MOV R49, RZ, RZ, -R49 ;  /* 0x000000ffff317224 */ /* 0x000fe400078e0a31 */
[----:B------:R-:W-:Y:S02]  /*31d0*/  @!P4 IMAD.IADD R70, R70, 0x1, -R3 ;  /* 0x000000014646c824 */ /* 0x000fe400078e0a03 */
[C---:B------:R-:W-:Y:S02]  /*31e0*/  IMAD R72, R3.reuse, R49, R72 ;  /* 0x0000003103487224 */ /* 0x040fe400078e0248 */
[C---:B------:R-:W-:Y:S01]  /*31f0*/  IMAD R74, R3.reuse, R51, R74 ;  /* 0x00000033034a7224 */ /* 0x040fe200078e024a */
[----:B------:R-:W-:Y:S01]  /*3200*/  ISETP.GT.U32.AND P4, PT, R3, R70, PT ;  /* 0x000000460300720c */ /* 0x000fe20003f84070 */
[----:B------:R-:W-:-:S04]  /*3210*/  IMAD.HI.U32 R55, R8, R78, RZ ;  /* 0x0000004e08377227 */ /* 0x000fc800078e00ff */
[----:B------:R-:W-:Y:S01]  /*3220*/  @!P6 IMAD.IADD R68, R68, 0x1, -R3 ;  /* 0x000000014444e824 */ /* 0x000fe200078e0a03 */
[----:B------:R-:W-:Y:S01]  /*3230*/  ISETP.GT.U32.AND P6, PT, R3, R72, PT ;  /* 0x000000480300720c */ /* 0x000fe20003fc4070 */
[----:B------:R-:W-:Y:S02]  /*3240*/  IMAD.MOV R55, RZ, RZ, -R55 ;  /* 0x000000ffff377224 */ /* 0x000fe400078e0a37 */
[----:B------:R-:W-:-:S04]  /*3250*/  IMAD.HI.U32 R53, R8, R76, RZ ;  /* 0x0000004c08357227 */ /* 0x000fc800078e00ff */
[----:B------:R-:W-:Y:S01]  /*3260*/  @!P4 IMAD.IADD R70, R70, 0x1, -R3 ;  /* 0x000000014646c824 */ /* 0x000fe200078e0a03 */
[C---:B------:R-:W-:Y:S01]  /*3270*/  ISETP.GT.U32.AND P4, PT, R3.reuse, R74, PT ;  /* 0x0000004a0300720c */ /* 0x040fe20003f84070 */
[----:B------:R-:W-:Y:S02]  /*3280*/  IMAD R78, R3, R55, R78 ;  /* 0x00000037034e7224 */ /* 0x000fe400078e024e */
[----:B------:R-:W-:Y:S02]  /*3290*/  IMAD.MOV R53, RZ, RZ, -R53 ;  /* 0x000000ffff357224 */ /* 0x000fe400078e0a35 */
[----:B------:R-:W-:Y:S02]  /*32a0*/  @!P6 IMAD.IADD R72, R72, 0x1, -R3 ;  /* 0x000000014848e824 */ /* 0x000fe400078e0a03 */
[----:B------:R-:W-:-:S03]  /*32b0*/  IMAD.HI.U32 R51, R8, R82, RZ ;  /* 0x0000005208337227 */ /* 0x000fc600078e00ff */
[C---:B------:R-:W-:Y:S01]  /*32c0*/  ISETP.GT.U32.AND P6, PT, R3.reuse, R72, PT ;  /* 0x000000480300720c */ /* 0x040fe20003fc4070 */
[C---:B------:R-:W-:Y:S02]  /*32d0*/  IMAD R76, R3.reuse, R53, R76 ;  /* 0x00000035034c7224 */ /* 0x040fe400078e024c */
[----:B------:R-:W-:Y:S01]  /*32e0*/  @!P4 IMAD.IADD R74, R74, 0x1, -R3 ;  /* 0x000000014a4ac824 */ /* 0x000fe200078e0a03 */
[----:B------:R-:W-:Y:S01]  /*32f0*/  ISETP.GT.U32.AND P4, PT, R3, R78, PT ;  /* 0x0000004e0300720c */ /* 0x000fe20003f84070 */
[----:B------:R-:W-:Y:S02]  /*3300*/  IMAD.MOV R51, RZ, RZ, -R51 ;  /* 0x000000ffff337224 */ /* 0x000fe400078e0a33 */
[----:B------:R-:W-:-:S04]  /*3310*/  IMAD.HI.U32 R49, R8, R80, RZ ;  /* 0x0000005008317227 */ /* 0x000fc800078e00ff */
[C---:B------:R-:W-:Y:S02]  /*3320*/  IMAD R82, R3.reuse, R51, R82 ;  /* 0x0000003303527224 */ /* 0x040fe400078e0252 */
[----:B------:R-:W-:Y:S01]  /*3330*/  @!P6 IMAD.IADD R72, R72, 0x1, -R3 ;  /* 0x000000014848e824 */ /* 0x000fe200078e0a03 */
[C---:B------:R-:W-:Y:S01]  /*3340*/  ISETP.GT.U32.AND P6, PT, R3.reuse, R76, PT ;  /* 0x0000004c0300720c */ /* 0x040fe20003fc4070 */
[----:B------:R-:W-:Y:S01]  /*3350*/  @!P0 IMAD.MOV R66, RZ, RZ, -R66 ;  /* 0x000000ffff428224 */ /* 0x000fe200078e0a42 */
[----:B------:R-:W-:Y:S01]  /*3360*/  ISETP.GT.U32.AND P0, PT, R3, R74, PT ;  /* 0x0000004a0300720c */ /* 0x000fe20003f04070 */
[----:B------:R-:W-:-:S04]  /*3370*/  IMAD.HI.U32 R53, R8, R84, RZ ;  /* 0x0000005408357227 */ /* 0x000fc800078e00ff */
[----:B------:R-:W-:-:S04]  /*3380*/  IMAD.HI.U32 R55, R8, R86, RZ ;  /* 0x0000005608377227 */ /* 0x000fc800078e00ff */
[----:B------:R-:W-:Y:S02]  /*3390*/  IMAD.MOV R49, RZ, RZ, -R49 ;  /* 0x000000ffff317224 */ /* 0x000fe400078e0a31 */
[----:B------:R-:W-:Y:S01]  /*33a0*/  @!P4 IMAD.IADD R78, R78, 0x1, -R3 ;  /* 0x000000014e4ec824 */ /* 0x000fe200078e0a03 */
[C---:B------:R-:W-:Y:S01]  /*33b0*/  ISETP.GT.U32.AND P4, PT, R3.reuse, R82, PT ;  /* 0x000000520300720c */ /* 0x040fe20003f84070 */
[----:B------:R-:W-:Y:S02]  /*33c0*/  IMAD.MOV R53, RZ, RZ, -R53 ;  /* 0x000000ffff357224 */ /* 0x000fe400078e0a35 */
[----:B------:R-:W-:Y:S02]  /*33d0*/  IMAD.MOV R55, RZ, RZ, -R55 ;  /* 0x000000ffff377224 */ /* 0x000fe400078e0a37 */
[----:B------:R-:W-:Y:S02]  /*33e0*/  IMAD R80, R3, R49, R80 ;  /* 0x0000003103507224 */ /* 0x000fe400078e0250 */
[----:B------:R-:W-:-:S04]  /*33f0*/  IMAD.HI.U32 R49, R8, R88, RZ ;  /* 0x0000005808317227 */ /* 0x000fc800078e00ff */
[C---:B------:R-:W-:Y:S02]  /*3400*/  IMAD R84, R3.reuse, R53, R84 ;  /* 0x0000003503547224 */ /* 0x040fe400078e0254 */
[C---:B------:R-:W-:Y:S01]  /*3410*/  IMAD R86, R3.reuse, R55, R86 ;  /* 0x0000003703567224 */ /* 0x040fe200078e0256 */
[----:B------:R-:W-:Y:S01]  /*3420*/  IABS R55, R77 ;  /* 0x0000004d00377213 */ /* 0x000fe20000000000 */
[----:B------:R-:W-:Y:S01]  /*3430*/  @!P6 IMAD.IADD R76, R76, 0x1, -R3 ;  /* 0x000000014c4ce824 */ /* 0x000fe200078e0a03 */
[----:B------:R-:W-:Y:S01]  /*3440*/  ISETP.GT.U32.AND P6, PT, R3, R80, PT ;  /* 0x000000500300720c */ /* 0x000fe20003fc4070 */
[----:B------:R-:W-:-:S04]  /*3450*/  IMAD.HI.U32 R53, R8, R57, RZ ;  /* 0x0000003908357227 */ /* 0x000fc800078e00ff */
[----:B------:R-:W-:Y:S02]  /*3460*/  IMAD.MOV R49, RZ, RZ, -R49 ;  /* 0x000000ffff317224 */ /* 0x000fe400078e0a31 */
[----:B------:R-:W-:Y:S01]  /*3470*/  @!P0 IMAD.IADD R74, R74, 0x1, -R3 ;  /* 0x000000014a4a8824 */ /* 0x000fe200078e0a03 */
[C---:B------:R-:W-:Y:S01]  /*3480*/  ISETP.GT.U32.AND P0, PT, R3.reuse, R86, PT ;  /* 0x000000560300720c */ /* 0x040fe20003f04070 */
[----:B------:R-:W-:Y:S02]  /*3490*/  IMAD R88, R3, R49, R88 ;  /* 0x0000003103587224 */ /* 0x000fe400078e0258 */
[----:B------:R-:W-:Y:S02]  /*34a0*/  IMAD.MOV R92, RZ, RZ, -R53 ;  /* 0x000000ffff5c7224 */ /* 0x000fe400078e0a35 */
[----:B------:R-:W-:-:S04]  /*34b0*/  IMAD.HI.U32 R49, R8, R61, RZ ;  /* 0x0000003d08317227 */ /* 0x000fc800078e00ff */
[----:B------:R-:W-:-:S04]  /*34c0*/  IMAD.HI.U32 R16, R8, R55, RZ ;  /* 0x0000003708107227 */ /* 0x000fc800078e00ff */
[----:B------:R-:W-:-:S04]  /*34d0*/  IMAD.HI.U32 R51, R8, R90, RZ ;  /* 0x0000005a08337227 */ /* 0x000fc800078e00ff */
[----:B------:R-:W-:Y:S01]  /*34e0*/  @!P4 IMAD.IADD R82, R82, 0x1, -R3 ;  /* 0x000000015252c824 */ /* 0x000fe200078e0a03 */
[C---:B------:R-:W-:Y:S01]  /*34f0*/  ISETP.GT.U32.AND P4, PT, R3.reuse, R76, PT ;  /* 0x0000004c0300720c */ /* 0x040fe20003f84070 */
[C---:B------:R-:W-:Y:S02]  /*3500*/  IMAD R8, R3.reuse, R92, R57 ;  /* 0x0000005c03087224 */ /* 0x040fe400078e0239 */
[----:B------:R-:W-:Y:S01]  /*3510*/  IMAD.MOV R92, RZ, RZ, -R49 ;  /* 0x000000ffff5c7224 */ /* 0x000fe200078e0a31 */
[----:B------:R-:W-:Y:S01]  /*3520*/  IABS R49, R152 ;  /* 0x0000009800317213 */ /* 0x000fe20000000000 */
[----:B------:R-:W-:Y:S02]  /*3530*/  IMAD.MOV R16, RZ, RZ, -R16 ;  /* 0x000000ffff107224 */ /* 0x000fe400078e0a10 */
[C---:B------:R-:W-:Y:S02]  /*3540*/  IMAD R92, R3.reuse, R92, R61 ;  /* 0x0000005c035c7224 */ /* 0x040fe400078e023d */
[----:B------:R-:W-:Y:S01]  /*3550*/  @!P6 IMAD.IADD R80, R80, 0x1, -R3 ;  /* 0x000000015050e824 */ /* 0x000fe200078e0a03 */
[C---:B------:R-:W-:Y:S01]  /*3560*/  ISETP.GT.U32.AND P6, PT, R3.reuse, R84, PT ;  /* 0x000000540300720c */ /* 0x040fe20003fc4070 */
[----:B------:R-:W-:Y:S01]  /*3570*/  @!P1 IMAD.MOV R68, RZ, RZ, -R68 ;  /* 0x000000ffff449224 */ /* 0x000fe200078e0a44 */
[C---:B------:R-:W-:Y:S01]  /*3580*/  ISETP.GT.U32.AND P1, PT, R3.reuse, R78, PT ;  /* 0x0000004e0300720c */ /* 0x040fe20003f24070 */
[----:B------:R-:W-:-:S02]  /*3590*/  IMAD R16, R3, R16, R55 ;  /* 0x0000001003107224 */ /* 0x000fc400078e0237 */
[----:B------:R-:W-:Y:S01]  /*35a0*/  @!P0 IMAD.IADD R86, R86, 0x1, -R3 ;  /* 0x0000000156568824 */ /* 0x000fe200078e0a03 */
[----:B------:R-:W-:Y:S01]  /*35b0*/  ISETP.GT.U32.AND P0, PT, R3, R92, PT ;  /* 0x0000005c0300720c */ /* 0x000fe20003f04070 */
[----:B------:R-:W-:-:S04]  /*35c0*/  IMAD.HI.U32 R6, R6, R49, RZ ;  /* 0x0000003106067227 */ /* 0x000fc800078e00ff */
[--C-:B------:R-:W-:Y:S01]  /*35d0*/  @!P4 IMAD.IADD R76, R76, 0x1, -R3.reuse ;  /* 0x000000014c4cc824 */ /* 0x100fe200078e0a03 */
[C---:B------:R-:W-:Y:S01]  /*35e0*/  ISETP.GT.U32.AND P4, PT, R3.reuse, R16, PT ;  /* 0x000000100300720c */ /* 0x040fe20003f84070 */
[----:B------:R-:W-:Y:S02]  /*35f0*/  IMAD.MOV R6, RZ, RZ, -R6 ;  /* 0x000000ffff067224 */ /* 0x000fe400078e0a06 */
[----:B------:R-:W-:Y:S01]  /*3600*/  @!P6 IMAD.IADD R84, R84, 0x1, -R3 ;  /* 0x000000015454e824 */ /* 0x000fe200078e0a03 */
[C---:B------:R-:W-:Y:S01]  /*3610*/  ISETP.GT.U32.AND P6, PT, R3.reuse, R82, PT ;  /* 0x000000520300720c */ /* 0x040fe20003fc4070 */
[----:B------:R-:W-:Y:S02]  /*3620*/  IMAD R49, R4, R6, R49 ;  /* 0x0000000604317224 */ /* 0x000fe400078e0231 */
[----:B------:R-:W-:Y:S01]  /*3630*/  @!P2 IMAD.MOV R70, RZ, RZ, -R70 ;  /* 0x000000ffff46a224 */ /* 0x000fe200078e0a46 */
[C---:B------:R-:W-:Y:S01]  /*3640*/  ISETP.GT.U32.AND P2, PT, R3.reuse, R80, PT ;  /* 0x000000500300720c */ /* 0x040fe20003f44070 */
[--C-:B------:R-:W-:Y:S01]  /*3650*/  @!P1 IMAD.IADD R78, R78, 0x1, -R3.reuse ;  /* 0x000000014e4e9824 */ /* 0x100fe200078e0a03 */
[----:B------:R-:W-:Y:S01]  /*3660*/  ISETP.GT.U32.AND P1, PT, R3, R88, PT ;  /* 0x000000580300720c */ /* 0x000fe20003f24070 */
[----:B------:R-:W-:Y:S01]  /*3670*/  @!P0 IMAD.IADD R92, R92, 0x1, -R3 ;  /* 0x000000015c5c8824 */ /* 0x000fe200078e0a03 */
[----:B------:R-:W-:Y:S01]  /*3680*/  ISETP.GT.U32.AND P0, PT, R4, R49, PT ;  /* 0x000000310400720c */ /* 0x000fe20003f04070 */
[----:B------:R-:W-:-:S02]  /*3690*/  IMAD.MOV R51, RZ, RZ, -R51 ;  /* 0x000000ffff337224 */ /* 0x000fc400078e0a33 */
[--C-:B------:R-:W-:Y:S01]  /*36a0*/  @!P4 IMAD.IADD R16, R16, 0x1, -R3.reuse ;  /* 0x000000011010c824 */ /* 0x100fe200078e0a03 */
[----:B------:R-:W-:Y:S01]  /*36b0*/  ISETP.GE.AND P4, PT, R67, RZ, PT ;  /* 0x000000ff4300720c */ /* 0x000fe20003f86270 */
[C---:B------:R-:W-:Y:S02]  /*36c0*/  IMAD R90, R3.reuse, R51, R90 ;  /* 0x00000033035a7224 */ /* 0x040fe400078e025a */
[----:B------:R-:W-:Y:S01]  /*36d0*/  IMAD.MOV.U32 R59, RZ, RZ, R72 ;  /* 0x000000ffff3b7224 */ /* 0x000fe200078e0048 */
[----:B------:R-:W-:Y:S01]  /*36e0*/  LOP3.LUT R72, RZ, R111, RZ, 0x33, !PT ;  /* 0x0000006fff487212 */ /* 0x000fe200078e33ff */
[----:B------:R-:W-:Y:S01]  /*36f0*/  @!P2 IMAD.IADD R80, R80, 0x1, -R3 ;  /* 0x000000015050a824 */ /* 0x000fe200078e0a03 */
[C---:B------:R-:W-:Y:S01]  /*3700*/  ISETP.GT.U32.AND P2, PT, R3.reuse, R90, PT ;  /* 0x0000005a0300720c */ /* 0x040fe20003f44070 */
[----:B------:R-:W-:Y:S01]  /*3710*/  @!P5 IMAD.MOV R59, RZ, RZ, -R59 ;  /* 0x000000ffff3bd224 */ /* 0x000fe200078e0a3b */
[C---:B------:R-:W-:Y:S01]  /*3720*/  ISETP.GT.U32.AND P5, PT, R3.reuse, R84, PT ;  /* 0x000000540300720c */ /* 0x040fe20003fa4070 */
[--C-:B------:R-:W-:Y:S01]  /*3730*/  @!P6 IMAD.IADD R82, R82, 0x1, -R3.reuse ;  /* 0x000000015252e824 */ /* 0x100fe200078e0a03 */
[----:B------:R-:W-:Y:S01]  /*3740*/  ISETP.GT.U32.AND P6, PT, R3, R8, PT ;  /* 0x000000080300720c */ /* 0x000fe20003fc4070 */
[----:B------:R-:W-:Y:S01]  /*3750*/  @!P1 IMAD.IADD R88, R88, 0x1, -R3 ;  /* 0x0000000158589824 */ /* 0x000fe200078e0a03 */
[----:B------:R-:W-:Y:S01]  /*3760*/  ISETP.GE.AND P1, PT, R69, RZ, PT ;  /* 0x000000ff4500720c */ /* 0x000fe20003f26270 */
[----:B------:R-:W-:-:S02]  /*3770*/  @!P0 IMAD.IADD R49, R49, 0x1, -R4 ;  /* 0x0000000131318824 */ /* 0x000fc400078e0a04 */
[----:B------:R-:W-:Y:S01]  /*3780*/  @!P4 IMAD.MOV R78, RZ, RZ, -R78 ;  /* 0x000000ffff4ec224 */ /* 0x000fe200078e0a4e */
[----:B------:R-:W-:Y:S01]  /*3790*/  ISETP.GT.U32.AND P4, PT, R3, R16, PT ;  /* 0x000000100300720c */ /* 0x000fe20003f84070 */
[----:B------:R-:W-:Y:S01]  /*37a0*/  @!P3 IMAD.MOV R74, RZ, RZ, -R74 ;  /* 0x000000ffff4ab224 */ /* 0x000fe200078e0a4a */
[----:B------:R-:W-:Y:S01]  /*37b0*/  ISETP.GT.U32.AND P0, PT, R4, R49, PT ;  /* 0x000000310400720c */ /* 0x000fe20003f04070 */
[--C-:B------:R-:W-:Y:S01]  /*37c0*/  @!P2 IMAD.IADD R90, R90, 0x1, -R3.reuse ;  /* 0x000000015a5aa824 */ /* 0x100fe200078e0a03 */
[----:B------:R-:W-:Y:S01]  /*37d0*/  ISETP.GE.AND P2, PT, R71, RZ, PT ;  /* 0x000000ff4700720c */ /* 0x000fe20003f46270 */
[--C-:B------:R-:W-:Y:S01]  /*37e0*/  @!P5 IMAD.IADD R84, R84, 0x1, -R3.reuse ;  /* 0x000000015454d824 */ /* 0x100fe200078e0a03 */
[----:B------:R-:W-:Y:S01]  /*37f0*/  ISETP.GE.AND P5, PT, R65, RZ, PT ;  /* 0x000000ff4100720c */ /* 0x000fe20003fa6270 */
[--C-:B------:R-:W-:Y:S01]  /*3800*/  @!P6 IMAD.IADD R8, R8, 0x1, -R3.reuse ;  /* 0x000000010808e824 */ /* 0x100fe200078e0a03 */
[----:B------:R-:W-:Y:S01]  /*3810*/  ISETP.GE.AND P6, PT, R73, RZ, PT ;  /* 0x000000ff4900720c */ /* 0x000fe20003fc6270 */
[----:B------:R-:W-:Y:S01]  /*3820*/  @!P1 IMAD.MOV R80, RZ, RZ, -R80 ;  /* 0x000000ffff509224 */ /* 0x000fe200078e0a50 */
[C---:B------:R-:W-:Y:S01]  /*3830*/  ISETP.GT.U32.AND P1, PT, R3.reuse, R88, PT ;  /* 0x000000580300720c */ /* 0x040fe20003f24070 */
[----:B------:R-:W-:Y:S01]  /*3840*/  IMAD.SHL.U32 R6, R2, 0x200, RZ ;  /* 0x0000020002067824 */ /* 0x000fe200078e00ff */
[----:B------:R-:W-:Y:S01]  /*3850*/  ISETP.GT.U32.AND P3, PT, R3, R86, PT ;  /* 0x000000560300720c */ /* 0x000fe20003f64070 */
[--C-:B------:R-:W-:Y:S01]  /*3860*/  @!P4 IMAD.IADD R16, R16, 0x1, -R3.reuse ;  /* 0x000000011010c824 */ /* 0x100fe200078e0a03 */
[----:B------:R-:W-:Y:S01]  /*3870*/  ISETP.GE.AND P4, PT, R77, RZ, PT ;  /* 0x000000ff4d00720c */ /* 0x000fe20003f86270 */
[----:B------:R-:W-:Y:S01]  /*3880*/  @!P0 IMAD.IADD R49, R49, 0x1, -R4 ;  /* 0x0000000131318824 */ /* 0x000fe200078e0a04 */
[----:B------:R-:W-:Y:S01]  /*3890*/  ISETP.NE.AND P0, PT, R111, RZ, PT ;  /* 0x000000ff6f00720c */ /* 0x000fe20003f05270 */
[----:B------:R-:W-:Y:S01]  /*38a0*/  IMAD.MOV.U32 R67, RZ, RZ, R16 ;  /* 0x000000ffff437224 */ /* 0x000fe200078e0010 */
[----:B-1----:R-:W-:Y:S01]  /*38b0*/  LOP3.LUT R0, R5, 0x4000, R6, 0xf8, !PT ;  /* 0x0000400005007812 */ /* 0x002fe200078ef806 */
[----:B------:R-:W-:Y:S01]  /*38c0*/  @!P5 IMAD.MOV R76, RZ, RZ, -R76 ;  /* 0x000000ffff4cd224 */ /* 0x000fe200078e0a4c */
[C---:B------:R-:W-:Y:S01]  /*38d0*/  SEL R16, R72.reuse, R17, !P0 ;  /* 0x0000001148107207 */ /* 0x040fe20004000000 */
[----:B------:R-:W-:Y:S01]  /*38e0*/  @!P2 IMAD.MOV R82, RZ, RZ, -R82 ;  /* 0x000000ffff52a224 */ /* 0x000fe200078e0a52 */
[C---:B------:R-:W-:Y:S01]  /*38f0*/  SEL R17, R72.reuse, R18, !P0 ;  /* 0x0000001248117207 */ /* 0x040fe20004000000 */
[----:B------:R-:W-:Y:S01]  /*3900*/  @!P6 IMAD.MOV R84, RZ, RZ, -R84 ;  /* 0x000000ffff54e224 */ /* 0x000fe200078e0a54 */
[----:B------:R-:W-:Y:S01]  /*3910*/  SEL R18, R72, R19, !P0 ;  /* 0x0000001348127207 */ /* 0x000fe20004000000 */
[--C-:B------:R-:W-:Y:S01]  /*3920*/  @!P1 IMAD.IADD R88, R88, 0x1, -R3.reuse ;  /* 0x0000000158589824 */ /* 0x100fe200078e0a03 */
[C---:B------:R-:W-:Y:S01]  /*3930*/  ISETP.GT.U32.AND P2, PT, R3.reuse, R90, PT ;  /* 0x0000005a0300720c */ /* 0x040fe20003f44070 */
[----:B------:R-:W-:Y:S01]  /*3940*/  @!P3 IMAD.IADD R86, R86, 0x1, -R3 ;  /* 0x000000015656b824 */ /* 0x000fe200078e0a03 */
[C---:B------:R-:W-:Y:S01]  /*3950*/  ISETP.GT.U32.AND P5, PT, R3.reuse, R8, PT ;  /* 0x000000080300720c */ /* 0x040fe20003fa4070 */
[----:B------:R-:W1:Y:S01]  /*3960*/  LDC.64 R4, c[0x0][0x230] ;  /* 0x00008c00ff047b82 */ /* 0x000e620000000a00 */
[----:B------:R-:W-:Y:S01]  /*3970*/  ISETP.GT.U32.AND P6, PT, R3, R92, PT ;  /* 0x0000005c0300720c */ /* 0x000fe20003fc4070 */
[----:B------:R-:W-:Y:S01]  /*3980*/  IMAD.MOV.U32 R94, RZ, RZ, R49 ;  /* 0x000000ffff5e7224 */ /* 0x000fe200078e0031 */
[C---:B------:R-:W-:Y:S01]  /*3990*/  SEL R19, R72.reuse, R20, !P0 ;  /* 0x0000001448137207 */ /* 0x040fe20004000000 */
[----:B------:R-:W-:Y:S01]  /*39a0*/  @!P4 IMAD.MOV R67, RZ, RZ, -R67 ;  /* 0x000000ffff43c224 */ /* 0x000fe200078e0a43 */
[----:B------:R-:W-:Y:S01]  /*39b0*/  SEL R20, R72, R21, !P0 ;  /* 0x0000001548147207 */ /* 0x000fe20004000000 */
[----:B------:R-:W-:Y:S01]  /*39c0*/  STL [R1+0x54], R0 ;  /* 0x0000540001007387 */ /* 0x000fe20000100800 */
[----:B------:R-:W-:-:S02]  /*39d0*/  ISETP.GE.AND P1, PT, R79, RZ, PT ;  /* 0x000000ff4f00720c */ /* 0x000fc40003f26270 */
[----:B------:R-:W-:Y:S01]  /*39e0*/  SEL R21, R72, R22, !P0 ;  /* 0x0000001648157207 */ /* 0x000fe20004000000 */
[--C-:B------:R-:W-:Y:S01]  /*39f0*/  @!P2 IMAD.IADD R90, R90, 0x1, -R3.reuse ;  /* 0x000000015a5aa824 */ /* 0x100fe200078e0a03 */
[----:B------:R-:W-:Y:S01]  /*3a00*/  ISETP.GE.AND P3, PT, R75, RZ, PT ;  /* 0x000000ff4b00720c */ /* 0x000fe20003f66270 */
[--C-:B------:R-:W-:Y:S01]  /*3a10*/  @!P5 IMAD.IADD R8, R8, 0x1, -R3.reuse ;  /* 0x000000010808d824 */ /* 0x100fe200078e0a03 */
[----:B------:R-:W-:Y:S01]  /*3a20*/  SEL R22, R72, R23, !P0 ;  /* 0x0000001748167207 */ /* 0x000fe20004000000 */
[----:B------:R-:W-:Y:S01]  /*3a30*/  @!P6 IMAD.IADD R92, R92, 0x1, -R3 ;  /* 0x000000015c5ce824 */ /* 0x000fe200078e0a03 */
[C---:B------:R-:W-:Y:S01]  /*3a40*/  SEL R23, R72.reuse, R24, !P0 ;  /* 0x0000001848177207 */ /* 0x040fe20004000000 */
[----:B------:R-:W-:Y:S01]  /*3a50*/  IMAD.MOV.U32 R3, RZ, RZ, R8 ;  /* 0x000000ffff037224 */ /* 0x000fe200078e0008 */
[C---:B------:R-:W-:Y:S02]  /*3a60*/  SEL R24, R72.reuse, R25, !P0 ;  /* 0x0000001948187207 */ /* 0x040fe40004000000 */
[C---:B------:R-:W-:Y:S01]  /*3a70*/  SEL R25, R72.reuse, R26, !P0 ;  /* 0x0000001a48197207 */ /* 0x040fe20004000000 */
[----:B------:R-:W-:Y:S01]  /*3a80*/  @!P1 IMAD.MOV R88, RZ, RZ, -R88 ;  /* 0x000000ffff589224 */ /* 0x000fe200078e0a58 */
[----:B------:R-:W-:-:S02]  /*3a90*/  SEL R26, R72, R27, !P0 ;  /* 0x0000001b481a7207 */ /* 0x000fc40004000000 */
[C---:B------:R-:W-:Y:S01]  /*3aa0*/  SEL R27, R72.reuse, R28, !P0 ;  /* 0x0000001c481b7207 */ /* 0x040fe20004000000 */
[----:B------:R-:W-:Y:S01]  /*3ab0*/  @!P3 IMAD.MOV R86, RZ, RZ, -R86 ;  /* 0x000000ffff56b224 */ /* 0x000fe200078e0a56 */
[----:B------:R-:W-:Y:S01]  /*3ac0*/  SEL R28, R72, R29, !P0 ;  /* 0x0000001d481c7207 */ /* 0x000fe20004000000 */
[----:B-1----:R-:W-:Y:S01]  /*3ad0*/  VIADD R71, R4, 0xfffffffd ;  /* 0xfffffffd04477836 */ /* 0x002fe20000000000 */
[----:B------:R-:W-:Y:S01]  /*3ae0*/  SEL R29, R72, R30, !P0 ;  /* 0x0000001e481d7207 */ /* 0x000fe20004000000 */
[----:B------:R-:W-:Y:S01]  /*3af0*/  VIADD R252, R4, 0x3f ;  /* 0x0000003f04fc7836 */ /* 0x000fe20000000000 */
[C---:B------:R-:W-:Y:S02]  /*3b00*/  SEL R30, R72.reuse, R31, !P0 ;  /* 0x0000001f481e7207 */ /* 0x040fe40004000000 */
[C---:B------:R-:W-:Y:S02]  /*3b10*/  SEL R31, R72.reuse, R32, !P0 ;  /* 0x00000020481f7207 */ /* 0x040fe40004000000 */
[----:B------:R-:W-:Y:S01]  /*3b20*/  SEL R32, R72, R33, !P0 ;  /* 0x0000002148207207 */ /* 0x000fe20004000000 */
[----:B------:R1:W-:Y:S01]  /*3b30*/  STL [R1+0x2e8], R252 ;  /* 0x0002e8fc01007387 */ /* 0x0003e20000100800 */
[----:B------:R-:W-:-:S02]  /*3b40*/  ISETP.GE.AND P2, PT, R81, RZ, PT ;  /* 0x000000ff5100720c */ /* 0x000fc40003f46270 */
[----:B------:R-:W-:Y:S02]  /*3b50*/  ISETP.GE.AND P5, PT, R83, RZ, PT ;  /* 0x000000ff5300720c */ /* 0x000fe40003fa6270 */
[----:B------:R-:W-:Y:S02]  /*3b60*/  ISETP.GE.AND P6, PT, R63, RZ, PT ;  /* 0x000000ff3f00720c */ /* 0x000fe40003fc6270 */
[C---:B------:R-:W-:Y:S02]  /*3b70*/  SEL R33, R72.reuse, R34, !P0 ;  /* 0x0000002248217207 */ /* 0x040fe40004000000 */
[----:B------:R-:W-:Y:S02]  /*3b80*/  SEL R34, R72, R35, !P0 ;  /* 0x0000002348227207 */ /* 0x000fe40004000000 */
[----:B------:R-:W-:Y:S01]  /*3b90*/  ISETP.GE.AND P1, PT, R152, RZ, PT ;  /* 0x000000ff9800720c */ /* 0x000fe20003f26270 */
[----:B--2---:R-:W-:Y:S01]  /*3ba0*/  IMAD R152, R182, 0xd4, RZ ;  /* 0x000000d4b6987824 */ /* 0x004fe200078e02ff */
[----:B------:R-:W-:Y:S01]  /*3bb0*/  SEL R35, R72, R36, !P0 ;  /* 0x0000002448237207 */ /* 0x000fe20004000000 */
[----:B------:R-:W-:Y:S01]  /*3bc0*/  @!P2 IMAD.MOV R90, RZ, RZ, -R90 ;  /* 0x000000ffff5aa224 */ /* 0x000fe200078e0a5a */
[----:B------:R-:W-:Y:S01]  /*3bd0*/  ISETP.NE.AND P3, PT, R110, RZ, PT ;  /* 0x000000ff6e00720c */ /* 0x000fe20003f65270 */
[----:B------:R-:W-:Y:S01]  /*3be0*/  @!P5 IMAD.MOV R3, RZ, RZ, -R3 ;  /* 0x000000ffff03d224 */ /* 0x000fe200078e0a03 */
[C---:B------:R-:W-:Y:S01]  /*3bf0*/  SEL R36, R72.reuse, R37, !P0 ;  /* 0x0000002548247207 */ /* 0x040fe20004000000 */
[----:B------:R-:W-:Y:S01]  /*3c00*/  @!P6 IMAD.MOV R92, RZ, RZ, -R92 ;  /* 0x000000ffff5ce224 */ /* 0x000fe200078e0a5c */
[----:B------:R-:W-:Y:S01]  /*3c10*/  SEL R37, R72, R38, !P0 ;  /* 0x0000002648257207 */ /* 0x000fe20004000000 */
[----:B-1----:R-:W-:Y:S01]  /*3c20*/  IMAD R252, R34, UR8, RZ ;  /* 0x0000000822fc7c24 */ /* 0x002fe2000f8e02ff */
[----:B------:R-:W-:-:S02]  /*3c30*/  SEL R38, R72, R39, !P0 ;  /* 0x0000002748267207 */ /* 0x000fc40004000000 */
[C---:B------:R-:W-:Y:S01]  /*3c40*/  SEL R39, R72.reuse, R40, !P0 ;  /* 0x0000002848277207 */ /* 0x040fe20004000000 */
[----:B------:R-:W-:Y:S01]  /*3c50*/  @!P1 IMAD.MOV R94, RZ, RZ, -R94 ;  /* 0x000000ffff5e9224 */ /* 0x000fe200078e0a5e */
[----:B------:R-:W-:Y:S01]  /*3c60*/  SEL R40, R72, R41, !P0 ;  /* 0x0000002948287207 */ /* 0x000fe20004000000 */
[----:B------:R-:W-:Y:S01]  /*3c70*/  IMAD R242, R38, UR8, RZ ;  /* 0x0000000826f27c24 */ /* 0x000fe2000f8e02ff */
[C---:B------:R-:W-:Y:S02]  /*3c80*/  SEL R41, R72.reuse, R42, !P0 ;  /* 0x0000002a48297207 */ /* 0x040fe40004000000 */
[C---:B------:R-:W-:Y:S02]  /*3c90*/  SEL R42, R72.reuse, R43, !P0 ;  /* 0x0000002b482a7207 */ /* 0x040fe40004000000 */
[C---:B------:R-:W-:Y:S02]  /*3ca0*/  SEL R43, R72.reuse, R44, !P0 ;  /* 0x0000002c482b7207 */ /* 0x040fe40004000000 */
[----:B------:R-:W-:-:S02]  /*3cb0*/  SEL R44, R72, R45, !P0 ;  /* 0x0000002d482c7207 */ /* 0x000fc40004000000 */
[C---:B------:R-:W-:Y:S02]  /*3cc0*/  SEL R45, R72.reuse, R46, !P0 ;  /* 0x0000002e482d7207 */ /* 0x040fe40004000000 */
[C---:B------:R-:W-:Y:S02]  /*3cd0*/  SEL R46, R72.reuse, R47, !P0 ;  /* 0x0000002f482e7207 */ /* 0x040fe40004000000 */
[C---:B------:R-:W-:Y:S02]  /*3ce0*/  SEL R47, R72.reuse, R48, !P0 ;  /* 0x00000030482f7207 */ /* 0x040fe40004000000 */
[C---:B------:R-:W-:Y:S02]  /*3cf0*/  SEL R48, R72.reuse, R50, !P0 ;  /* 0x0000003248307207 */ /* 0x040fe40004000000 */
[C---:B------:R-:W-:Y:S02]  /*3d00*/  SEL R49, R72.reuse, R52, !P0 ;  /* 0x0000003448317207 */ /* 0x040fe40004000000 */
[----:B------:R-:W-:-:S02]  /*3d10*/  SEL R50, R72, R54, !P0 ;  /* 0x0000003648327207 */ /* 0x000fc40004000000 */
[C---:B------:R-:W-:Y:S02]  /*3d20*/  SEL R51, R72.reuse, R56, !P0 ;  /* 0x0000003848337207 */ /* 0x040fe40004000000 */
[C---:B------:R-:W-:Y:S02]  /*3d30*/  SEL R52, R72.reuse, R58, !P0 ;  /* 0x0000003a48347207 */ /* 0x040fe40004000000 */
[----:B------:R-:W-:Y:S02]  /*3d40*/  @!P3 LOP3.LUT R94, RZ, R110, RZ, 0x33, !PT ;  /* 0x0000006eff5eb212 */ /* 0x000fe400078e33ff */
[C---:B------:R-:W-:Y:S02]  /*3d50*/  SEL R8, R72.reuse, R9, !P0 ;  /* 0x0000000948087207 */ /* 0x040fe40004000000 */
[----:B------:R-:W-:Y:S01]  /*3d60*/  SEL R53, R72, R60, !P0 ;  /* 0x0000003c48357207 */ /* 0x000fe20004000000 */
[----:B------:R-:W-:Y:S01]  /*3d70*/  IMAD R208, R94, R5, RZ ;  /* 0x000000055ed07224 */ /* 0x000fe200078e02ff */
[----:B------:R-:W-:Y:S01]  /*3d80*/  SEL R54, R72, R62, !P0 ;  /* 0x0000003e48367207 */ /* 0x000fe20004000000 */
[----:B------:R-:W-:Y:S01]  /*3d90*/  IMAD R250, R8, UR8, RZ ;  /* 0x0000000808fa7c24 */ /* 0x000fe2000f8e02ff */
[C---:B------:R-:W-:Y:S01]  /*3da0*/  SEL R55, R72.reuse, R64, !P0 ;  /* 0x0000004048377207 */ /* 0x040fe20004000000 */
[----:B------:R-:W-:Y:S01]  /*3db0*/  IMAD R5, R39, UR8, RZ ;  /* 0x0000000827057c24 */ /* 0x000fe2000f8e02ff */
[----:B------:R-:W-:Y:S01]  /*3dc0*/  SEL R56, R72, R66, !P0 ;  /* 0x0000004248387207 */ /* 0x000fe20004000000 */
[----:B------:R-:W-:Y:S01]  /*3dd0*/  IMAD R8, R52, UR8, RZ ;  /* 0x0000000834087c24 */ /* 0x000fe2000f8e02ff */
[C---:B------:R-:W-:Y:S01]  /*3de0*/  SEL R57, R72.reuse, R68, !P0 ;  /* 0x0000004448397207 */ /* 0x040fe20004000000 */
[----:B------:R-:W-:Y:S01]  /*3df0*/  IMAD R241, R53, UR8, RZ ;  /* 0x0000000835f17c24 */ /* 0x000fe2000f8e02ff */
[----:B------:R-:W-:Y:S01]  /*3e00*/  SEL R58, R72, R70, !P0 ;  /* 0x00000046483a7207 */ /* 0x000fe20004000000 */
[----:B------:R-:W-:Y:S01]  /*3e10*/  IMAD R240, R54, UR8, RZ ;  /* 0x0000000836f07c24 */ /* 0x000fe2000f8e02ff */
[----:B------:R-:W-:Y:S01]  /*3e20*/  SEL R9, R72, R10, !P0 ;  /* 0x0000000a48097207 */ /* 0x000fe20004000000 */
[----:B------:R-:W-:Y:S01]  /*3e30*/  VIADD R10, R4, 0xfffffffe ;  /* 0xfffffffe040a7836 */ /* 0x000fe20000000000 */
        /* <DEDUP_REMOVED lines=8> */
[----:B------:R-:W-:-:S02]  /*3ec0*/  SEL R15, R72, R15, !P0 ;  /* 0x0000000f480f7207 */ /* 0x000fc40004000000 */
[C---:B------:R-:W-:Y:S02]  /*3ed0*/  SEL R59, R72.reuse, R59, !P0 ;  /* 0x0000003b483b7207 */ /* 0x040fe40004000000 */
[C---:B------:R-:W-:Y:S02]  /*3ee0*/  SEL R60, R72.reuse, R74, !P0 ;  /* 0x0000004a483c7207 */ /* 0x040fe40004000000 */
        /* <DEDUP_REMOVED lines=19> */
[----:B------:R-:W-:Y:S01]  /*4020*/  VIADD R3, R4, 0xffffffff ;  /* 0xffffffff04037836 */ /* 0x000fe20000000000 */
[----:B------:R-:W-:Y:S01]  /*4030*/  SEL R6, R72, R92, !P0 ;  /* 0x0000005c48067207 */ /* 0x000fe20004000000 */
[----:B------:R-:W-:Y:S01]  /*4040*/  IMAD R210, R68, UR8, RZ ;  /* 0x0000000844d27c24 */ /* 0x000fe2000f8e02ff */
[----:B------:R-:W-:Y:S01]  /*4050*/  SEL R7, R72, R7, !P0 ;  /* 0x0000000748077207 */ /* 0x000fe20004000000 */
[----:B------:R-:W-:Y:S01]  /*4060*/  VIADD R72, R4, 0xfffffffc ;  /* 0xfffffffc04487836 */ /* 0x000fe20000000000 */
[----:B------:R-:W-:Y:S01]  /*4070*/  LOP3.LUT R0, R2, 0x3f, RZ, 0xc0, !PT ;  /* 0x0000003f02007812 */ /* 0x000fe200078ec0ff */
[----:B------:R-:W-:Y:S01]  /*4080*/  VIADD R4, R4, 0xfffffffb ;  /* 0xfffffffb04047836 */ /* 0x000fe20000000000 */
[----:B------:R-:W-:Y:S01]  /*4090*/  ISETP.GE.U32.AND P0, PT, R3, 0x7fffffc0, PT ;  /* 0x7fffffc00300780c */ /* 0x000fe20003f06070 */
[----:B------:R-:W-:Y:S01]  /*40a0*/  IMAD R2, R182, 0x18, RZ ;  /* 0x00000018b6027824 */ /* 0x000fe200078e02ff */
[----:B------:R-:W-:Y:S01]  /*40b0*/  ISETP.GE.U32.AND P6, PT, R10, 0x7fffffbf, PT ;  /* 0x7fffffbf0a00780c */ /* 0x000fe20003fc6070 */
[----:B------:R-:W-:Y:S01]  /*40c0*/  IMAD R3, R182, 0x16, RZ ;  /* 0x00000016b6037824 */ /* 0x000fe200078e02ff */
[----:B------:R1:W-:Y:S01]  /*40d0*/  STL [R1+0x2ec], R4 ;  /* 0x0002ec0401007387 */ /* 0x0003e20000100800 */
[----:B------:R-:W-:Y:S01]  /*40e0*/  IMAD R0, R0, R183, RZ ;  /* 0x000000b700007224 */ /* 0x000fe200078e02ff */
[----:B------:R-:W-:Y:S01]  /*40f0*/  ISETP.GE.U32.AND P4, PT, R72, 0x7fffffbd, PT ;  /* 0x7fffffbd4800780c */ /* 0x000fe20003f86070 */
[----:B------:R-:W-:Y:S01]  /*4100*/  IMAD R209, R69, UR8, RZ ;  /* 0x0000000845d17c24 */ /* 0x000fe2000f8e02ff */
[----:B------:R-:W-:Y:S01]  /*4110*/  STL [R1+0x164], R208 ;  /* 0x000164d001007387 */ /* 0x000fe20000100800 */
[----:B------:R-:W-:Y:S01]  /*4120*/  IMAD R6, R6, UR8, RZ ;  /* 0x0000000806067c24 */ /* 0x000fe2000f8e02ff */
[----:B------:R-:W-:-:S02]  /*4130*/  ISETP.GE.U32.AND P5, PT, R71, 0x7fffffbe, PT ;  /* 0x7fffffbe4700780c */ /* 0x000fc40003fa6070 */
[----:B------:R2:W-:Y:S01]  /*4140*/  STL [R1+0x2f0], R208 ;  /* 0x0002f0d001007387 */ /* 0x0005e20000100800 */
[----:B-1----:R-:W-:-:S03]  /*4150*/  IMAD R4, R33, UR8, RZ ;  /* 0x0000000821047c24 */ /* 0x002fc6000f8e02ff */
[----:B------:R-:W-:Y:S04]  /*4160*/  STL [R1+0x58], R197 ;  /* 0x000058c501007387 */ /* 0x000fe80000100800 */
[----:B------:R1:W-:Y:S01]  /*4170*/  STL [R1+0x2f4], R197 ;  /* 0x0002f4c501007387 */ /* 0x0003e20000100800 */
[----:B--2---:R-:W-:-:S03]  /*4180*/  IMAD R208, R32, UR8, RZ ;  /* 0x0000000820d07c24 */ /* 0x004fc6000f8e02ff */
[----:B------:R-:W-:Y:S04]  /*4190*/  STL [R1+0x258], R207 ;  /* 0x000258cf01007387 */ /* 0x000fe80000100800 */
        /* <DEDUP_REMOVED lines=14> */
[----:B------:R1:W-:Y:S04]  /*4280*/  STL [R1+0x308], R195 ;  /* 0x000308c301007387 */ /* 0x0003e80000100800 */
[----:B------:R-:W-:Y:S01]  /*4290*/  STL [R1+0x18c], R157 ;  /* 0x00018c9d01007387 */ /* 0x000fe20000100800 */
[----:B--2---:R-:W-:-:S03]  /*42a0*/  IMAD R2, R182, 0x34, RZ ;  /* 0x00000034b6027824 */ /* 0x004fc600078e02ff */
        /* <DEDUP_REMOVED lines=11> */
[----:B------:R-:W-:Y:S01]  /*4360*/  STL [R1+0x240], R192 ;  /* 0x000240c001007387 */ /* 0x000fe20000100800 */
[----:B------:R-:W-:-:S03]  /*4370*/  IMAD R23, R40, UR8, RZ ;  /* 0x0000000828177c24 */ /* 0x000fc6000f8e02ff */
[----:B------:R2:W-:Y:S01]  /*4380*/  STL [R1+0x31c], R192 ;  /* 0x00031cc001007387 */ /* 0x0005e20000100800 */
[----:B-1----:R-:W-:-:S03]  /*4390*/  IMAD R193, R22, UR8, RZ ;  /* 0x0000000816c17c24 */ /* 0x002fc6000f8e02ff */
[----:B------:R-:W-:Y:S01]  /*43a0*/  STL [R1+0x180], R215 ;  /* 0x000180d701007387 */ /* 0x000fe20000100800 */
[----:B------:R-:W-:-:S03]  /*43b0*/  IMAD R22, R41, UR8, RZ ;  /* 0x0000000829167c24 */ /* 0x000fc6000f8e02ff */
[----:B------:R1:W-:Y:S01]  /*43c0*/  STL [R1+0x328], R215 ;  /* 0x000328d701007387 */ /* 0x0003e20000100800 */
[----:B--2---:R-:W-:-:S03]  /*43d0*/  IMAD R192, R21, UR8, RZ ;  /* 0x0000000815c07c24 */ /* 0x004fc6000f8e02ff */
[----:B------:R-:W-:Y:S01]  /*43e0*/  STL [R1+0x23c], R191 ;  /* 0x00023cbf01007387 */ /* 0x000fe20000100800 */
[----:B------:R-:W-:-:S03]  /*43f0*/  IMAD R21, R42, UR8, RZ ;  /* 0x000000082a157c24 */ /* 0x000fc6000f8e02ff */
[----:B------:R-:W-:Y:S01]  /*4400*/  STL [R1+0x238], R190 ;  /* 0x000238be01007387 */ /* 0x000fe20000100800 */
[----:B-1----:R-:W-:-:S03]  /*4410*/  IMAD R215, R20, UR8, RZ ;  /* 0x0000000814d77c24 */ /* 0x002fc6000f8e02ff */
[----:B------:R-:W-:Y:S01]  /*4420*/  STL.64 [R1+0x320], R190 ;  /* 0x000320be01007387 */ /* 0x000fe20000100a00 */
[----:B------:R-:W-:-:S03]  /*4430*/  IMAD R20, R43, UR8, RZ ;  /* 0x000000082b147c24 */ /* 0x000fc6000f8e02ff */
[----:B------:R-:W-:Y:S04]  /*4440*/  STL [R1+0x17c], R199 ;  /* 0x00017cc701007387 */ /* 0x000fe80000100800 */
[----:B------:R1:W-:Y:S04]  /*4450*/  STL [R1+0x338], R199 ;  /* 0x000338c701007387 */ /* 0x0003e80000100800 */
[----:B------:R-:W-:Y:S04]  /*4460*/  STL [R1+0x178], R181 ;  /* 0x000178b501007387 */ /* 0x000fe80000100800 */
[----:B------:R2:W-:Y:S01]  /*4470*/  STL [R1+0x33c], R181 ;  /* 0x00033cb501007387 */ /* 0x0005e20000100800 */
[----:B-1----:R-:W-:-:S03]  /*4480*/  IMAD R199, R19, UR8, RZ ;  /* 0x0000000813c77c24 */ /* 0x002fc6000f8e02ff */
[----:B------:R1:W-:Y:S01]  /*4490*/  STL [R1+0x170], R2 ;  /* 0x0001700201007387 */ /* 0x0003e20000100800 */
[----:B------:R-:W-:-:S03]  /*44a0*/  IMAD R19, R36, UR8, RZ ;  /* 0x0000000824137c24 */ /* 0x000fc6000f8e02ff */
[----:B------:R-:W-:Y:S01]  /*44b0*/  STL [R1+0x234], R178 ;  /* 0x000234b201007387 */ /* 0x000fe20000100800 */
[----:B--2---:R-:W-:-:S03]  /*44c0*/  IMAD R181, R18, UR8, RZ ;  /* 0x0000000812b57c24 */ /* 0x004fc6000f8e02ff */
[----:B------:R2:W-:Y:S01]  /*44d0*/  STL [R1+0x340], R178 ;  /* 0x000340b201007387 */ /* 0x0005e20000100800 */
[----:B------:R-:W-:Y:S02]  /*44e0*/  IMAD R18, R37, UR8, RZ ;  /* 0x0000000825127c24 */ /* 0x000fe4000f8e02ff */
[----:B-1----:R-:W-:Y:S01]  /*44f0*/  IMAD R2, R182, 0x15, RZ ;  /* 0x00000015b6027824 */ /* 0x002fe200078e02ff */
[----:B------:R-:W-:Y:S04]  /*4500*/  STL [R1+0x174], R165 ;  /* 0x000174a501007387 */ /* 0x000fe80000100800 */
[----:B------:R1:W-:Y:S01]  /*4510*/  STL [R1+0x344], R165 ;  /* 0x000344a501007387 */ /* 0x0003e20000100800 */
[----:B--2---:R-:W-:-:S03]  /*4520*/  IMAD R178, R17, UR8, RZ ;  /* 0x0000000811b27c24 */ /* 0x004fc6000f8e02ff */
[----:B------:R-:W-:Y:S01]  /*4530*/  STL [R1+0x230], R177 ;  /* 0x000230b101007387 */ /* 0x000fe20000100800 */
[----:B------:R-:W-:-:S03]  /*4540*/  IMAD R17, R44, UR8, RZ ;  /* 0x000000082c117c24 */ /* 0x000fc6000f8e02ff */
[----:B------:R-:W-:Y:S01]  /*4550*/  STL [R1+0x16c], R248 ;  /* 0x00016cf801007387 */ /* 0x000fe20000100800 */
[----:B-1----:R-:W-:-:S03]  /*4560*/  IMAD R165, R16, UR8, RZ ;  /* 0x0000000810a57c24 */ /* 0x002fc6000f8e02ff */
[----:B------:R1:W-:Y:S01]  /*4570*/  STL [R1+0x348], R248 ;  /* 0x000348f801007387 */ /* 0x0003e20000100800 */
[----:B------:R-:W-:-:S03]  /*4580*/  IMAD R16, R45, UR8, RZ ;  /* 0x000000082d107c24 */ /* 0x000fc6000f8e02ff */
[----:B------:R-:W-:Y:S04]  /*4590*/  STL [R1+0x22c], R175 ;  /* 0x00022caf01007387 */ /* 0x000fe80000100800 */
[----:B------:R2:W-:Y:S01]  /*45a0*/  STL [R1+0x34c], R175 ;  /* 0x00034caf01007387 */ /* 0x0005e20000100800 */
[----:B-1----:R-:W-:-:S03]  /*45b0*/  IMAD R248, R15, UR8, RZ ;  /* 0x000000080ff87c24 */ /* 0x002fc6000f8e02ff */
[----:B------:R-:W-:Y:S01]  /*45c0*/  STL.64 [R1+0x330], R176 ;  /* 0x000330b001007387 */ /* 0x000fe20000100a00 */
[----:B------:R-:W-:-:S03]  /*45d0*/  IMAD R15, R46, UR8, RZ ;  /* 0x000000082e0f7c24 */ /* 0x000fc6000f8e02ff */
[----:B------:R-:W-:Y:S01]  /*45e0*/  STL [R1+0x228], R173 ;  /* 0x000228ad01007387 */ /* 0x000fe20000100800 */
[----:B--2---:R-:W-:-:S03]  /*45f0*/  IMAD R175, R14, UR8, RZ ;  /* 0x000000080eaf7c24 */ /* 0x004fc6000f8e02ff */
[----:B------:R1:W-:Y:S01]  /*4600*/  STL [R1+0x350], R173 ;  /* 0x000350ad01007387 */ /* 0x0003e20000100800 */
[----:B------:R-:W-:-:S03]  /*4610*/  IMAD R14, R47, UR8, RZ ;  /* 0x000000082f0e7c24 */ /* 0x000fc6000f8e02ff */
[----:B------:R-:W-:Y:S04]  /*4620*/  STL [R1+0x168], R244 ;  /* 0x000168f401007387 */ /* 0x000fe80000100800 */
[----:B------:R2:W-:Y:S01]  /*4630*/  STL [R1+0x354], R244 ;  /* 0x000354f401007387 */ /* 0x0005e20000100800 */
[----:B-1----:R-:W-:-:S03]  /*4640*/  IMAD R173, R13, UR8, RZ ;  /* 0x000000080dad7c24 */ /* 0x002fc6000f8e02ff */
[----:B------:R-:W-:Y:S01]  /*4650*/  STL [R1+0x224], R163 ;  /* 0x000224a301007387 */ /* 0x000fe20000100800 */
[----:B------:R-:W-:-:S03]  /*4660*/  IMAD R13, R48, UR8, RZ ;  /* 0x00000008300d7c24 */ /* 0x000fc6000f8e02ff */
[----:B------:R1:W-:Y:S01]  /*4670*/  STL [R1+0x358], R163 ;  /* 0x000358a301007387 */ /* 0x0003e20000100800 */
[----:B--2---:R-:W-:-:S03]  /*4680*/  IMAD R244, R12, UR8, RZ ;  /* 0x000000080cf47c24 */ /* 0x004fc6000f8e02ff */
[----:B------:R2:W-:Y:S01]  /*4690*/  STL [R1+0x35c], R174 ;  /* 0x00035cae01007387 */ /* 0x0005e20000100800 */
[----:B------:R-:W-:-:S03]  /*46a0*/  IMAD R12, R49, UR8, RZ ;  /* 0x00000008310c7c24 */ /* 0x000fc6000f8e02ff */
[----:B------:R-:W-:Y:S01]  /*46b0*/  STL [R1+0x220], R161 ;  /* 0x000220a101007387 */ /* 0x000fe20000100800 */
[----:B-1----:R-:W-:-:S03]  /*46c0*/  IMAD R163, R11, UR8, RZ ;  /* 0x000000080ba37c24 */ /* 0x002fc6000f8e02ff */
[----:B------:R-:W-:Y:S01]  /*46d0*/  STL [R1+0x21c], R159 ;  /* 0x00021c9f01007387 */ /* 0x000fe20000100800 */
[----:B------:R-:W-:Y:S02]  /*46e0*/  IMAD R11, R50, UR8, RZ ;  /* 0x00000008320b7c24 */ /* 0x000fe4000f8e02ff */
[----:B--2---:R-:W-:Y:S01]  /*46f0*/  IMAD R174, R9, UR8, RZ ;  /* 0x0000000809ae7c24 */ /* 0x004fe2000f8e02ff */
[----:B------:R1:W-:Y:S01]  /*4700*/  STL [R1+0x218], R2 ;  /* 0x0002180201007387 */ /* 0x0003e20000100800 */
[----:B------:R-:W-:-:S03]  /*4710*/  IMAD R9, R51, UR8, RZ ;  /* 0x0000000833097c24 */ /* 0x000fc6000f8e02ff */
[----:B------:R2:W-:Y:S01]  /*4720*/  STL [R1+0x214], R3 ;  /* 0x0002140301007387 */ /* 0x0005e20000100800 */
[C---:B-1----:R-:W-:Y:S02]  /*4730*/  IMAD R2, R182.reuse, 0x17, RZ ;  /* 0x00000017b6027824 */ /* 0x042fe400078e02ff */
[----:B--2---:R-:W-:-:S03]  /*4740*/  IMAD R3, R182, 0x1a, RZ ;  /* 0x0000001ab6037824 */ /* 0x004fc600078e02ff */
[----:B------:R1:W-:Y:S02]  /*4750*/  STL [R1+0x210], R2 ;  /* 0x0002100201007387 */ /* 0x0003e40000100800 */
[----:B-1----:R-:W-:-:S05]  /*4760*/  IMAD R2, R182, 0x19, RZ ;  /* 0x00000019b6027824 */ /* 0x002fca00078e02ff */
[----:B------:R1:W-:Y:S04]  /*4770*/  STL [R1+0x20c], R2 ;  /* 0x00020c0201007387 */ /* 0x0003e80000100800 */
[----:B------:R2:W-:Y:S01]  /*4780*/  STL [R1+0x208], R3 ;  /* 0x0002080301007387 */ /* 0x0005e20000100800 */
[C---:B-1----:R-:W-:Y:S02]  /*4790*/  IMAD R2, R182.reuse, 0x1b, RZ ;  /* 0x0000001bb6027824 */ /* 0x042fe400078e02ff */
[----:B--2---:R-:W-:-:S03]  /*47a0*/  IMAD R3, R182, 0x35, RZ ;  /* 0x00000035b6037824 */ /* 0x004fc600078e02ff */
[----:B------:R1:W-:Y:S04]  /*47b0*/  STL [R1+0x204], R2 ;  /* 0x0002040201007387 */ /* 0x0003e80000100800 */
[----:B------:R-:W-:Y:S04]  /*47c0*/  STL [R1+0x200], R236 ;  /* 0x000200ec01007387 */ /* 0x000fe80000100800 */
[----:B------:R-:W-:Y:S01]  /*47d0*/  STL [R1+0x1fc], R235 ;  /* 0x0001fceb01007387 */ /* 0x000fe20000100800 */
[----:B-1----:R-:W-:-:S03]  /*47e0*/  IMAD R2, R182, 0x33, RZ ;  /* 0x00000033b6027824 */ /* 0x002fc600078e02ff */
[----:B------:R-:W-:Y:S04]  /*47f0*/  STL [R1+0x1f8], R233 ;  /* 0x0001f8e901007387 */ /* 0x000fe80000100800 */
        /* <DEDUP_REMOVED lines=15> */
[----:B------:R1:W-:Y:S04]  /*48f0*/  STL [R1+0x1b8], R2 ;  /* 0x0001b80201007387 */ /* 0x0003e80000100800 */
[----:B------:R-:W-:Y:S01]  /*4900*/  STL [R1+0x1b4], R3 ;  /* 0x0001b40301007387 */ /* 0x000fe20000100800 */
[----:B-1----:R-:W-:-:S05]  /*4910*/  IMAD R2, R182, 0x36, RZ ;  /* 0x00000036b6027824 */ /* 0x002fca00078e02ff */
[----:B------:R1:W-:Y:S04]  /*4920*/  STL [R1+0x1b0], R2 ;  /* 0x0001b00201007387 */ /* 0x0003e80000100800 */
[----:B------:R2:W-:Y:S04]  /*4930*/  STL [R1+0x2ac], R183 ;  /* 0x0002acb701007387 */ /* 0x0005e80000100800 */
[----:B------:R-:W-:Y:S01]  /*4940*/  STL [R1+0x1ac], R249 ;  /* 0x0001acf901007387 */ /* 0x000fe20000100800 */
[----:B-1----:R-:W-:-:S03]  /*4950*/  IMAD.SHL.U32 R2, R0, 0x4, RZ ;  /* 0x0000000400027824 */ /* 0x002fc600078e00ff */
[----:B------:R1:W-:Y:S01]  /*4960*/  STL [R1+0x64], R0 ;  /* 0x0000640001007387 */ /* 0x0003e20000100800 */
[----:B--2---:R-:W-:Y:S01]  /*4970*/  IMAD R183, R70, UR8, RZ ;  /* 0x0000000846b77c24 */ /* 0x004fe2000f8e02ff */
[----:B------:R-:W-:Y:S02]  /*4980*/  IADD3 R10, P1, R2, UR6, RZ ;  /* 0x00000006020a7c10 */ /* 0x000fe4000ff3e0ff */
[----:B------:R-:W-:Y:S02]  /*4990*/  STL [R1+0x1a8], R247 ;  /* 0x0001a8f701007387 */ /* 0x000fe40000100800 */
[----:B------:R-:W-:Y:S02]  /*49a0*/  LEA.HI.X.SX32 R3, R0, UR7, 0x2, P1 ;  /* 0x0000000700037c11 */ /* 0x000fe400088f16ff */
[----:B------:R-:W-:Y:S01]  /*49b0*/  STL [R1+0x1a4], R246 ;  /* 0x0001a4f601007387 */ /* 0x000fe20000100800 */
[-C--:B------:R-:W-:Y:S01]  /*49c0*/  LEA R190, P1, R250, R10.reuse, 0x2 ;  /* 0x0000000afabe7211 */ /* 0x080fe200078210ff */
[----:B-1----:R-:W-:Y:S01]  /*49d0*/  IMAD R0, R35, UR8, RZ ;  /* 0x0000000823007c24 */ /* 0x002fe2000f8e02ff */
[----:B------:R-:W-:Y:S01]  /*49e0*/  LEA R176, P3, R174, R10, 0x2 ;  /* 0x0000000aaeb07211 */ /* 0x000fe200078610ff */
[----:B------:R1:W-:Y:S01]  /*49f0*/  STL [R1+0x2a8], R2 ;  /* 0x0002a80201007387 */ /* 0x0003e20000100800 */
[----:B------:R-:W-:-:S02]  /*4a00*/  LEA.HI.X.SX32 R191, R250, R3, 0x2, P1 ;  /* 0x00000003fabf7211 */ /* 0x000fc400008f16ff */
[----:B------:R-:W-:Y:S01]  /*4a10*/  LEA.HI.X.SX32 R177, R174, R3, 0x2, P3 ;  /* 0x00000003aeb17211 */ /* 0x000fe200018f16ff */
[----:B------:R-:W-:Y:S04]  /*4a20*/  STL [R1+0x1a0], R245 ;  /* 0x0001a0f501007387 */ /* 0x000fe80000100800 */
[----:B------:R-:W-:Y:S01]  /*4a30*/  STL [R1+0x19c], R243 ;  /* 0x00019cf301007387 */ /* 0x000fe20000100800 */
[----:B-1----:R-:W-:-:S03]  /*4a40*/  IMAD R2, R7, UR8, RZ ;  /* 0x0000000807027c24 */ /* 0x002fc6000f8e02ff */
[----:B------:R1:W-:Y:S04]  /*4a50*/  STL [R1+0x270], R250 ;  /* 0x000270fa01007387 */ /* 0x0003e80000100800 */
[----:B------:R2:W-:Y:S04]  /*4a60*/  STL [R1+0x26c], R174 ;  /* 0x00026cae01007387 */ /* 0x0005e80000100800 */
[----:B------:R-:W-:Y:S01]  /*4a70*/  STL [R1+0x268], R163 ;  /* 0x000268a301007387 */ /* 0x000fe20000100800 */
[----:B-1----:R-:W-:-:S03]  /*4a80*/  LEA R250, P2, R244, R10, 0x2 ;  /* 0x0000000af4fa7211 */ /* 0x002fc600078410ff */
        /* <DEDUP_REMOVED lines=60> */
[----:B------:R1:W-:Y:S01]  /*4e50*/  STL.64 [R1+0x70], R190 ;  /* 0x000070be01007387 */ /* 0x0003e20000100a00 */
[----:B------:R-:W-:-:S03]  /*4e60*/  LEA.HI.X.SX32 R251, R244, R3, 0x2, P2 ;  /* 0x00000003f4fb7211 */ /* 0x000fc600010f16ff */
[----:B------:R-:W-:Y:S04]  /*4e70*/  STL [R1+0x78], R2 ;  /* 0x0000780201007387 */ /* 0x000fe80000100800 */
[----:B--2---:R-:W2:Y:S01]  /*4e80*/  LDL.LU R174, [R1+0x35c] ;  /* 0x00035c0001ae7983 */ /* 0x004ea20000300800 */
[----:B-1----:R-:W-:-:S03]  /*4e90*/  LEA R190, P1, R163, R10, 0x2 ;  /* 0x0000000aa3be7211 */ /* 0x002fc600078210ff */
[----:B------:R1:W-:Y:S01]  /*4ea0*/  STL.64 [R1+0x68], R176 ;  /* 0x000068b001007387 */ /* 0x0003e20000100a00 */
[----:B------:R-:W-:-:S03]  /*4eb0*/  LEA.HI.X.SX32 R191, R163, R3, 0x2, P1 ;  /* 0x00000003a3bf7211 */ /* 0x000fc600008f16ff */
[----:B------:R-:W3:Y:S04]  /*4ec0*/  LDL.LU R163, [R1+0x358] ;  /* 0x0003580001a37983 */ /* 0x000ee80000300800 */
[----:B------:R4:W-:Y:S01]  /*4ed0*/  STL.64 [R1+0x48], R190 ;  /* 0x000048be01007387 */ /* 0x0009e20000100a00 */
[----:B-1----:R-:W-:-:S03]  /*4ee0*/  LEA R176, P3, R173, R10, 0x2 ;  /* 0x0000000aadb07211 */ /* 0x002fc600078610ff */
[----:B------:R-:W2:Y:S01]  /*4ef0*/  LDL.LU R244, [R1+0x354] ;  /* 0x0003540001f47983 */ /* 0x000ea20000300800 */
[----:B------:R-:W-:-:S03]  /*4f00*/  LEA.HI.X.SX32 R177, R173, R3, 0x2, P3 ;  /* 0x00000003adb17211 */ /* 0x000fc600018f16ff */
[----:B------:R1:W-:Y:S01]  /*4f10*/  STL.64 [R1+0x40], R250 ;  /* 0x000040fa01007387 */ /* 0x0003e20000100a00 */
[----:B----4-:R-:W-:-:S03]  /*4f20*/  LEA R190, P1, R175, R10, 0x2 ;  /* 0x0000000aafbe7211 */ /* 0x010fc600078210ff */
[----:B------:R-:W4:Y:S01]  /*4f30*/  LDL.LU R173, [R1+0x350] ;  /* 0x0003500001ad7983 */ /* 0x000f220000300800 */
[-C--:B------:R-:W-:Y:S02]  /*4f40*/  LEA.HI.X.SX32 R191, R175, R3.reuse, 0x2, P1 ;  /* 0x00000003afbf7211 */ /* 0x080fe400008f16ff */
[CC--:B-1----:R-:W-:Y:S01]  /*4f50*/  LEA R250, P2, R248.reuse, R10.reuse, 0x2 ;  /* 0x0000000af8fa7211 */ /* 0x0c2fe200078410ff */
[----:B------:R1:W-:Y:S03]  /*4f60*/  STL.64 [R1+0x38], R176 ;  /* 0x000038b001007387 */ /* 0x0003e60000100a00 */
[----:B------:R-:W-:Y:S01]  /*4f70*/  LEA.HI.X.SX32 R251, R248, R3, 0x2, P2 ;  /* 0x00000003f8fb7211 */ /* 0x000fe200010f16ff */
[----:B------:R-:W3:Y:S04]  /*4f80*/  LDL.LU R175, [R1+0x34c] ;  /* 0x00034c0001af7983 */ /* 0x000ee80000300800 */
[----:B------:R1:W-:Y:S02]  /*4f90*/  STL.64 [R1+0x30], R190 ;  /* 0x000030be01007387 */ /* 0x0003e40000100a00 */
[----:B-1----:R-:W-:-:S02]  /*4fa0*/  LEA R176, P3, R165, R10, 0x2 ;  /* 0x0000000aa5b07211 */ /* 0x002fc400078610ff */
[----:B------:R-:W4:Y:S02]  /*4fb0*/  LDL.LU R248, [R1+0x348] ;  /* 0x0003480001f87983 */ /* 0x000f240000300800 */
[----:B------:R-:W-:Y:S02]  /*4fc0*/  LEA.HI.X.SX32 R177, R165, R3, 0x2, P3 ;  /* 0x00000003a5b17211 */ /* 0x000fe400018f16ff */
[----:B------:R1:W-:Y:S01]  /*4fd0*/  STL.64 [R1+0x28], R250 ;  /* 0x000028fa01007387 */ /* 0x0003e20000100a00 */
[----:B------:R-:W-:-:S03]  /*4fe0*/  LEA R190, P1, R178, R10, 0x2 ;  /* 0x0000000ab2be7211 */ /* 0x000fc600078210ff */
[----:B------:R-:W2:Y:S01]  /*4ff0*/  LDL.LU R165, [R1+0x344] ;  /* 0x0003440001a57983 */ /* 0x000ea20000300800 */
[----:B------:R-:W-:-:S03]  /*5000*/  LEA.HI.X.SX32 R191, R178, R3, 0x2, P1 ;  /* 0x00000003b2bf7211 */ /* 0x000fc600008f16ff */
[----:B------:R1:W-:Y:S02]  /*5010*/  STL.64 [R1+0x20], R176 ;  /* 0x000020b001007387 */ /* 0x0003e40000100a00 */
[CC--:B-1----:R-:W-:Y:S02]  /*5020*/  LEA R250, P2, R181.reuse, R10.reuse, 0x2 ;  /* 0x0000000ab5fa7211 */ /* 0x0c2fe400078410ff */
[----:B------:R-:W3:Y:S02]  /*5030*/  LDL.LU R178, [R1+0x340] ;  /* 0x0003400001b27983 */ /* 0x000ee40000300800 */
[----:B------:R-:W-:Y:S02]  /*5040*/  LEA.HI.X.SX32 R251, R181, R3, 0x2, P2 ;  /* 0x00000003b5fb7211 */ /* 0x000fe400010f16ff */
[----:B------:R1:W-:Y:S01]  /*5050*/  STL.64 [R1+0x18], R190 ;  /* 0x000018be01007387 */ /* 0x0003e20000100a00 */
[----:B------:R-:W-:-:S03]  /*5060*/  LEA R176, P3, R199, R10, 0x2 ;  /* 0x0000000ac7b07211 */ /* 0x000fc600078610ff */
[----:B------:R-:W4:Y:S01]  /*5070*/  LDL.LU R181, [R1+0x33c] ;  /* 0x00033c0001b57983 */ /* 0x000f220000300800 */
[----:B------:R-:W-:-:S03]  /*5080*/  LEA.HI.X.SX32 R177, R199, R3, 0x2, P3 ;  /* 0x00000003c7b17211 */ /* 0x000fc600018f16ff */
[----:B------:R1:W-:Y:S02]  /*5090*/  STL.64 [R1+0x10], R250 ;  /* 0x000010fa01007387 */ /* 0x0003e40000100a00 */
[-C--:B-1----:R-:W-:Y:S02]  /*50a0*/  LEA R190, P1, R215, R10.reuse, 0x2 ;  /* 0x0000000ad7be7211 */ /* 0x082fe400078210ff */
[----:B------:R-:W3:Y:S01]  /*50b0*/  LDL.LU R199, [R1+0x338] ;  /* 0x0003380001c77983 */ /* 0x000ee20000300800 */
[-C--:B------:R-:W-:Y:S02]  /*50c0*/  LEA R84, P3, R193, R10.reuse, 0x2 ;  /* 0x0000000ac1547211 */ /* 0x080fe400078610ff */
[-C--:B------:R-:W-:Y:S02]  /*50d0*/  LEA.HI.X.SX32 R191, R215, R3.reuse, 0x2, P1 ;  /* 0x00000003d7bf7211 */ /* 0x080fe400008f16ff */
[-C--:B------:R-:W-:Y:S02]  /*50e0*/  LEA R52, P1, R237, R10.reuse, 0x2 ;  /* 0x0000000aed347211 */ /* 0x080fe400078210ff */
[----:B------:R-:W-:Y:S01]  /*50f0*/  LEA R250, P2, R192, R10, 0x2 ;  /* 0x0000000ac0fa7211 */ /* 0x000fe200078410ff */
[----:B------:R1:W-:Y:S01]  /*5100*/  STL.64 [R1+0x8], R176 ;  /* 0x000008b001007387 */ /* 0x0003e20000100a00 */
[----:B------:R-:W-:-:S02]  /*5110*/  LEA.HI.X.SX32 R85, R193, R3, 0x2, P3 ;  /* 0x00000003c1557211 */ /* 0x000fc400018f16ff */
[-C--:B------:R-:W-:Y:S02]  /*5120*/  LEA.HI.X.SX32 R251, R192, R3.reuse, 0x2, P2 ;  /* 0x00000003c0fb7211 */ /* 0x080fe400010f16ff */
[CC--:B------:R-:W-:Y:S02]  /*5130*/  LEA R32, P2, R194.reuse, R10.reuse, 0x2 ;  /* 0x0000000ac2207211 */ /* 0x0c0fe400078410ff */
[-C--:B------:R-:W-:Y:S02]  /*5140*/  LEA R108, P3, R157, R10.reuse, 0x2 ;  /* 0x0000000a9d6c7211 */ /* 0x080fe400078610ff */
[-C--:B------:R-:W-:Y:S02]  /*5150*/  LEA.HI.X.SX32 R53, R237, R3.reuse, 0x2, P1 ;  /* 0x00000003ed357211 */ /* 0x080fe400008f16ff */
[----:B------:R-:W-:Y:S01]  /*5160*/  LEA R76, P1, R195, R10, 0x2 ;  /* 0x0000000ac34c7211 */ /* 0x000fe200078210ff */
[----:B-1----:R-:W3:Y:S01]  /*5170*/  LDL.LU.64 R176, [R1+0x330] ;  /* 0x0003300001b07983 */ /* 0x002ee20000300a00 */
[----:B------:R-:W-:-:S03]  /*5180*/  LEA.HI.X.SX32 R33, R194, R3, 0x2, P2 ;  /* 0x00000003c2217211 */ /* 0x000fc600010f16ff */
[----:B------:R-:W2:Y:S01]  /*5190*/  LDL.LU R215, [R1+0x328] ;  /* 0x0003280001d77983 */ /* 0x000ea20000300800 */
[-C--:B------:R-:W-:Y:S02]  /*51a0*/  LEA R58, P2, R196, R10.reuse, 0x2 ;  /* 0x0000000ac43a7211 */ /* 0x080fe400078410ff */
[-C--:B------:R-:W-:Y:S01]  /*51b0*/  LEA.HI.X.SX32 R109, R157, R3.reuse, 0x2, P3 ;  /* 0x000000039d6d7211 */ /* 0x080fe200018f16ff */
[----:B------:R1:W-:Y:S01]  /*51c0*/  STL.64 [R1], R190 ;  /* 0x000000be01007387 */ /* 0x0003e20000100a00 */
[-C--:B------:R-:W-:Y:S02]  /*51d0*/  LEA R30, P3, R179, R10.reuse, 0x2 ;  /* 0x0000000ab31e7211 */ /* 0x080fe400078610ff */
[-C--:B------:R-:W-:Y:S02]  /*51e0*/  LEA.HI.X.SX32 R77, R195, R3.reuse, 0x2, P1 ;  /* 0x00000003c34d7211 */ /* 0x080fe400008f16ff */
[-C--:B------:R-:W-:Y:S02]  /*51f0*/  LEA R100, P1, R206, R10.reuse, 0x2 ;  /* 0x0000000ace647211 */ /* 0x080fe400078210ff */
[----:B------:R-:W-:Y:S01]  /*5200*/  LEA.HI.X.SX32 R59, R196, R3, 0x2, P2 ;  /* 0x00000003c43b7211 */ /* 0x000fe200010f16ff */
[----:B-1----:R-:W3:Y:S04]  /*5210*/  LDL.LU.64 R190, [R1+0x320] ;  /* 0x0003200001be7983 */ /* 0x002ee80000300a00 */
[----:B------:R-:W4:Y:S01]  /*5220*/  LDL.LU R192, [R1+0x31c] ;  /* 0x00031c0001c07983 */ /* 0x000f220000300800 */
[----:B------:R-:W-:-:S03]  /*5230*/  LEA R82, P2, R207, R10, 0x2 ;  /* 0x0000000acf527211 */ /* 0x000fc600078410ff */
[----:B------:R-:W3:Y:S01]  /*5240*/  LDL.LU R193, [R1+0x318] ;  /* 0x0003180001c17983 */ /* 0x000ee20000300800 */
[----:B------:R-:W-:-:S03]  /*5250*/  LEA.HI.X.SX32 R31, R179, R3, 0x2, P3 ;  /* 0x00000003b31f7211 */ /* 0x000fc600018f16ff */
[----:B------:R-:W4:Y:S01]  /*5260*/  LDL.LU R237, [R1+0x314] ;  /* 0x0003140001ed7983 */ /* 0x000f220000300800 */
[----:B------:R-:W-:-:S03]  /*5270*/  LEA R56, P3, R197, R10, 0x2 ;  /* 0x0000000ac5387211 */ /* 0x000fc600078610ff */
[----:B------:R-:W3:Y:S01]  /*5280*/  LDL.LU R194, [R1+0x310] ;  /* 0x0003100001c27983 */ /* 0x000ee20000300800 */
[----:B------:R-:W-:-:S03]  /*5290*/  LEA.HI.X.SX32 R101, R206, R3, 0x2, P1 ;  /* 0x00000003ce657211 */ /* 0x000fc600008f16ff */
[----:B------:R-:W2:Y:S01]  /*52a0*/  LDL.LU R157, [R1+0x30c] ;  /* 0x00030c00019d7983 */ /* 0x000ea20000300800 */
[----:B------:R-:W-:-:S03]  /*52b0*/  LEA R28, P1, R208, R10, 0x2 ;  /* 0x0000000ad01c7211 */ /* 0x000fc600078210ff */
[----:B------:R-:W4:Y:S01]  /*52c0*/  LDL.LU R195, [R1+0x308] ;  /* 0x0003080001c37983 */ /* 0x000f220000300800 */
[----:B------:R-:W-:-:S03]  /*52d0*/  LEA.HI.X.SX32 R83, R207, R3, 0x2, P2 ;  /* 0x00000003cf537211 */ /* 0x000fc600010f16ff */
[----:B------:R-:W3:Y:S01]  /*52e0*/  LDL.LU R196, [R1+0x304] ;  /* 0x0003040001c47983 */ /* 0x000ee20000300800 */
[----:B------:R-:W-:-:S03]  /*52f0*/  LEA.HI.X.SX32 R57, R197, R3, 0x2, P3 ;  /* 0x00000003c5397211 */ /* 0x000fc600018f16ff */
[----:B------:R-:W2:Y:S01]  /*5300*/  LDL.LU R179, [R1+0x300] ;  /* 0x0003000001b37983 */ /* 0x000ea20000300800 */
[----:B------:R-:W-:-:S03]  /*5310*/  LEA.HI.X.SX32 R29, R208, R3, 0x2, P1 ;  /* 0x00000003d01d7211 */ /* 0x000fc600008f16ff */
[----:B------:R-:W4:Y:S04]  /*5320*/  LDL.LU R206, [R1+0x2fc] ;  /* 0x0002fc0001ce7983 */ /* 0x000f280000300800 */
[----:B------:R-:W3:Y:S04]  /*5330*/  LDL.LU R207, [R1+0x2f8] ;  /* 0x0002f80001cf7983 */ /* 0x000ee80000300800 */
[----:B------:R-:W4:Y:S04]  /*5340*/  LDL.LU R197, [R1+0x2f4] ;  /* 0x0002f40001c57983 */ /* 0x000f280000300800 */
[----:B------:R-:W2:Y:S01]  /*5350*/  LDL.LU R208, [R1+0x2f0] ;  /* 0x0002f00001d07983 */ /* 0x000ea20000300800 */
[----:B------:R-:W-:-:S02]  /*5360*/  LEA R106, P2, R4, R10, 0x2 ;  /* 0x0000000a046a7211 */ /* 0x000fc400078410ff */
[----:B------:R-:W-:Y:S02]  /*5370*/  LEA R80, P3, R252, R10, 0x2 ;  /* 0x0000000afc507211 */ /* 0x000fe400078610ff */
[-C--:B------:R-:W-:Y:S02]  /*5380*/  LEA.HI.X.SX32 R107, R4, R3.reuse, 0x2, P2 ;  /* 0x00000003046b7211 */ /* 0x080fe400010f16ff */
[----:B------:R-:W3:Y:S01]  /*5390*/  LDL.LU R4, [R1+0x2ec] ;  /* 0x0002ec0001047983 */ /* 0x000ee20000300800 */
[----:B------:R-:W-:-:S03]  /*53a0*/  LEA.HI.X.SX32 R81, R252, R3, 0x2, P3 ;  /* 0x00000003fc517211 */ /* 0x000fc600018f16ff */
[----:B------:R-:W3:Y:S01]  /*53b0*/  LDL.LU R252, [R1+0x2e8] ;  /* 0x0002e80001fc7983 */ /* 0x000ee20000300800 */
[----:B------:R-:W-:-:S04]  /*53c0*/  LEA R54, P1, R0, R10, 0x2 ;  /* 0x0000000a00367211 */ /* 0x000fc800078210ff */
[-C--:B------:R-:W-:Y:S02]  /*53d0*/  LEA.HI.X.SX32 R55, R0, R3.reuse, 0x2, P1 ;  /* 0x0000000300377211 */ /* 0x080fe400008f16ff */
[CC--:B------:R-:W-:Y:S01]  /*53e0*/  LEA R78, P1, R242.reuse, R10.reuse, 0x2 ;  /* 0x0000000af24e7211 */ /* 0x0c0fe200078210ff */
[----:B------:R-:W3:Y:S03]  /*53f0*/  LDL.LU R0, [R1+0x2e4] ;  /* 0x0002e40001007983 */ /* 0x000ee60000300800 */
[----:B------:R-:W-:Y:S02]  /*5400*/  LEA.HI.X.SX32 R79, R242, R3, 0x2, P1 ;  /* 0x00000003f24f7211 */ /* 0x000fe400008f16ff */
[----:B------:R-:W3:Y:S01]  /*5410*/  LDL.LU R242, [R1+0x2e0] ;  /* 0x0002e00001f27983 */ /* 0x000ee20000300800 */
[-C--:B------:R-:W-:Y:S02]  /*5420*/  LEA R26, P2, R19, R10.reuse, 0x2 ;  /* 0x0000000a131a7211 */ /* 0x080fe400078410ff */
[----:B------:R-:W-:-:S02]  /*5430*/  LEA R104, P3, R18, R10, 0x2 ;  /* 0x0000000a12687211 */ /* 0x000fc400078610ff */
[-C--:B------:R-:W-:Y:S02]  /*5440*/  LEA.HI.X.SX32 R27, R19, R3.reuse, 0x2, P2 ;  /* 0x00000003131b7211 */ /* 0x080fe400010f16ff */
[-C--:B------:R-:W-:Y:S02]  /*5450*/  LEA.HI.X.SX32 R105, R18, R3.reuse, 0x2, P3 ;  /* 0x0000000312697211 */ /* 0x080fe400018f16ff */
[-C--:B------:R-:W-:Y:S02]  /*5460*/  LEA R50, P2, R5, R10.reuse, 0x2 ;  /* 0x0000000a05327211 */ /* 0x080fe400078410ff */
[-C--:B------:R-:W-:Y:S02]  /*5470*/  LEA R18, P3, R23, R10.reuse, 0x2 ;  /* 0x0000000a17127211 */ /* 0x080fe400078610ff */
[----:B------:R-:W-:Y:S02]  /*5480*/  LEA R102, P1, R22, R10, 0x2 ;  /* 0x0000000a16667211 */ /* 0x000fe400078210ff */
[----:B------:R-:W-:-:S02]  /*5490*/  LEA.HI.X.SX32 R51, R5, R3, 0x2, P2 ;  /* 0x0000000305337211 */ /* 0x000fc400010f16ff */
[-C--:B------:R-:W-:Y:S01]  /*54a0*/  LEA.HI.X.SX32 R19, R23, R3.reuse, 0x2, P3 ;  /* 0x0000000317137211 */ /* 0x080fe200018f16ff */
[----:B------:R-:W1:Y:S01]  /*54b0*/  LDC R5, c[0x0][0x230] ;  /* 0x00008c00ff057b82 */ /* 0x000e620000000800 */
[-C--:B------:R-:W-:Y:S02]  /*54c0*/  LEA R74, P2, R21, R10.reuse, 0x2 ;  /* 0x0000000a154a7211 */ /* 0x080fe400078410ff */
[-C--:B------:R-:W-:Y:S02]  /*54d0*/  LEA R42, P3, R20, R10.reuse, 0x2 ;  /* 0x0000000a142a7211 */ /* 0x080fe400078610ff */
[-C--:B------:R-:W-:Y:S02]  /*54e0*/  LEA.HI.X.SX32 R103, R22, R3.reuse, 0x2, P1 ;  /* 0x0000000316677211 */ /* 0x080fe400008f16ff */
[----:B------:R-:W-:Y:S02]  /*54f0*/  LEA R24, P1, R17, R10, 0x2 ;  /* 0x0000000a11187211 */ /* 0x000fe400078210ff */
[----:B------:R-:W-:-:S02]  /*5500*/  LEA.HI.X.SX32 R75, R21, R3, 0x2, P2 ;  /* 0x00000003154b7211 */ /* 0x000fc400010f16ff */
[-C--:B------:R-:W-:Y:S02]  /*5510*/  LEA.HI.X.SX32 R43, R20, R3.reuse, 0x2, P3 ;  /* 0x00000003142b7211 */ /* 0x080fe400018f16ff */
        /* <DEDUP_REMOVED lines=54> */
[----:B------:R-:W-:Y:S02]  /*5880*/  LEA R10, P3, R2, R10, 0x2 ;  /* 0x0000000a020a7211 */ /* 0x000fe400078610ff */
[-C--:B------:R-:W-:Y:S01]  /*5890*/  LEA.HI.X.SX32 R37, R6, R3.reuse, 0x2, P1 ;  /* 0x0000000306257211 */ /* 0x080fe200008f16ff */
[----:B------:R-:W-:Y:S01]  /*58a0*/  IMAD R6, R182, 0x18, RZ ;  /* 0x00000018b6067824 */ /* 0x000fe200078e02ff */
[----:B------:R-:W-:Y:S01]  /*58b0*/  LEA.HI.X.SX32 R11, R2, R3, 0x2, P3 ;  /* 0x00000003020b7211 */ /* 0x000fe200018f16ff */
[C---:B------:R-:W-:Y:S01]  /*58c0*/  IMAD R183, R182.reuse, 0x34, RZ ;  /* 0x00000034b6b77824 */ /* 0x040fe200078e02ff */
[----:B------:R-:W-:Y:S01]  /*58d0*/  STL.64 [R1+0x2b0], R18 ;  /* 0x0002b01201007387 */ /* 0x000fe20000100a00 */
[----:B------:R-:W-:-:S03]  /*58e0*/  IMAD R2, R182, 0x15, RZ ;  /* 0x00000015b6027824 */ /* 0x000fc600078e02ff */
[----:B------:R-:W-:Y:S04]  /*58f0*/  STL.64 [R1+0x2b8], R22 ;  /* 0x0002b81601007387 */ /* 0x000fe80000100a00 */
[----:B------:R-:W-:Y:S04]  /*5900*/  STL.64 [R1+0x2c0], R20 ;  /* 0x0002c01401007387 */ /* 0x000fe80000100a00 */
[----:B------:R-:W-:Y:S04]  /*5910*/  STL.64 [R1+0x2c8], R16 ;  /* 0x0002c81001007387 */ /* 0x000fe80000100a00 */
[----:B------:R-:W-:Y:S04]  /*5920*/  STL.64 [R1+0x2d0], R8 ;  /* 0x0002d00801007387 */ /* 0x000fe80000100a00 */
[----:B------:R-:W-:Y:S01]  /*5930*/  STL.64 [R1+0x2d8], R14 ;  /* 0x0002d80e01007387 */ /* 0x000fe20000100a00 */
[----:B--2---:R-:W-:-:S05]  /*5940*/  IMAD.SHL.U32 R7, R208, 0x4, RZ ;  /* 0x00000004d0077824 */ /* 0x004fca00078e00ff */
[----:B------:R-:W-:-:S04]  /*5950*/  IADD3 R126, P2, R7, UR4, RZ ;  /* 0x00000004077e7c10 */ /* 0x000fc8000ff5e0ff */
[----:B------:R-:W-:Y:S02]  /*5960*/  LEA.HI.X.SX32 R127, R208, UR5, 0x2, P2 ;  /* 0x00000005d07f7c11 */ /* 0x000fe400090f16ff */
[-C--:B------:R-:W-:Y:S02]  /*5970*/  LEA R240, P3, R182, R126.reuse, 0x3 ;  /* 0x0000007eb6f07211 */ /* 0x080fe400078618ff */
[-C--:B------:R-:W-:Y:S02]  /*5980*/  IADD3 R238, P2, R179, R126.reuse, RZ ;  /* 0x0000007eb3ee7210 */ /* 0x080fe40007f5e0ff */
[----:B----4-:R-:W-:Y:S02]  /*5990*/  IADD3 R124, P1, R197, R126, RZ ;  /* 0x0000007ec57c7210 */ /* 0x010fe40007f3e0ff */
[-C--:B---3--:R-:W-:Y:S02]  /*59a0*/  LEA.HI.X.SX32 R241, R207, R127.reuse, 0x2, P3 ;  /* 0x0000007fcff17211 */ /* 0x088fe400018f16ff */
[----:B------:R-:W-:-:S02]  /*59b0*/  LEA.HI.X.SX32 R239, R206, R127, 0x2, P2 ;  /* 0x0000007fceef7211 */ /* 0x000fc400010f16ff */
[-C--:B------:R-:W-:Y:S02]  /*59c0*/  IADD3 R226, P3, R157, R126.reuse, RZ ;  /* 0x0000007e9de27210 */ /* 0x080fe40007f7e0ff */
[-C--:B------:R-:W-:Y:S02]  /*59d0*/  IADD3 R224, P2, R6, R126.reuse, RZ ;  /* 0x0000007e06e07210 */ /* 0x080fe40007f5e0ff */
[CC--:B------:R-:W-:Y:S02]  /*59e0*/  LEA.HI.X.SX32 R125, R182.reuse, R127.reuse, 0x2, P1 ;  /* 0x0000007fb67d7211 */ /* 0x0c0fe400008f16ff */
[----:B------:R-:W-:Y:S02]  /*59f0*/  LEA R228, P1, R182, R126, 0x4 ;  /* 0x0000007eb6e47211 */ /* 0x000fe400078220ff */
[-C--:B------:R-:W-:Y:S02]  /*5a00*/  LEA.HI.X.SX32 R227, R196, R127.reuse, 0x2, P3 ;  /* 0x0000007fc4e37211 */ /* 0x080fe400018f16ff */
[----:B------:R-:W-:-:S02]  /*5a10*/  LEA.HI.X.SX32 R225, R195, R127, 0x2, P2 ;  /* 0x0000007fc3e17211 */ /* 0x000fc400010f16ff */
[-C--:B------:R-:W-:Y:S02]  /*5a20*/  LEA R212, P3, R182, R126.reuse, 0x5 ;  /* 0x0000007eb6d47211 */ /* 0x080fe400078628ff */
[-C--:B------:R-:W-:Y:S02]  /*5a30*/  IADD3 R210, P2, R215, R126.reuse, RZ ;  /* 0x0000007ed7d27210 */ /* 0x080fe40007f5e0ff */
[-C--:B------:R-:W-:Y:S02]  /*5a40*/  LEA.HI.X.SX32 R229, R197, R127.reuse, 0x2, P1 ;  /* 0x0000007fc5e57211 */ /* 0x080fe400008f16ff */
[----:B------:R-:W-:Y:S02]  /*5a50*/  IADD3 R222, P1, R237, R126, RZ ;  /* 0x0000007eedde7210 */ /* 0x000fe40007f3e0ff */
[-C--:B------:R-:W-:Y:S02]  /*5a60*/  LEA.HI.X.SX32 R213, R193, R127.reuse, 0x2, P3 ;  /* 0x0000007fc1d57211 */ /* 0x080fe400018f16ff */
[----:B------:R-:W-:-:S02]  /*5a70*/  LEA.HI.X.SX32 R211, R192, R127, 0x2, P2 ;  /* 0x0000007fc0d37211 */ /* 0x000fc400010f16ff */
[-C--:B------:R-:W-:Y:S02]  /*5a80*/  IADD3 R206, P3, R181, R126.reuse, RZ ;  /* 0x0000007eb5ce7210 */ /* 0x080fe40007f7e0ff */
[-C--:B------:R-:W-:Y:S02]  /*5a90*/  IADD3 R196, P2, R165, R126.reuse, RZ ;  /* 0x0000007ea5c47210 */ /* 0x080fe40007f5e0ff */
[-C--:B------:R-:W-:Y:S02]  /*5aa0*/  LEA.HI.X.SX32 R223, R194, R127.reuse, 0x2, P1 ;  /* 0x0000007fc2df7211 */ /* 0x080fe400008f16ff */
[----:B------:R-:W-:Y:S02]  /*5ab0*/  IADD3 R208, P1, R199, R126, RZ ;  /* 0x0000007ec7d07210 */ /* 0x000fe40007f3e0ff */
[-C--:B------:R-:W-:Y:S02]  /*5ac0*/  LEA.HI.X.SX32 R207, R190, R127.reuse, 0x2, P3 ;  /* 0x0000007fbecf7211 */ /* 0x080fe400018f16ff */
[----:B------:R-:W-:-:S02]  /*5ad0*/  LEA.HI.X.SX32 R197, R179, R127, 0x2, P2 ;  /* 0x0000007fb3c57211 */ /* 0x000fc400010f16ff */
[-C--:B------:R-:W-:Y:S02]  /*5ae0*/  IADD3 R190, P2, R244, R126.reuse, RZ ;  /* 0x0000007ef4be7210 */ /* 0x080fe40007f5e0ff */
[-C--:B------:R-:W-:Y:S02]  /*5af0*/  LEA.HI.X.SX32 R209, R191, R127.reuse, 0x2, P1 ;  /* 0x0000007fbfd17211 */ /* 0x080fe400008f16ff */
[-C--:B------:R-:W-:Y:S02]  /*5b00*/  IADD3 R192, P3, R248, R126.reuse, RZ ;  /* 0x0000007ef8c07210 */ /* 0x080fe40007f7e0ff */
[----:B------:R-:W-:Y:S02]  /*5b10*/  IADD3 R194, P1, R183, R126, RZ ;  /* 0x0000007eb7c27210 */ /* 0x000fe40007f3e0ff */
[-C--:B------:R-:W-:Y:S02]  /*5b20*/  LEA.HI.X.SX32 R191, R175, R127.reuse, 0x2, P2 ;  /* 0x0000007fafbf7211 */ /* 0x080fe400010f16ff */
[----:B------:R-:W-:-:S02]  /*5b30*/  LEA.HI.X.SX32 R193, R177, R127, 0x2, P3 ;  /* 0x0000007fb1c17211 */ /* 0x000fc400018f16ff */
[-C--:B------:R-:W-:Y:S02]  /*5b40*/  IADD3 R174, P2, R174, R126.reuse, RZ ;  /* 0x0000007eaeae7210 */ /* 0x080fe40007f5e0ff */
[-C--:B------:R-:W-:Y:S02]  /*5b50*/  LEA.HI.X.SX32 R195, R178, R127.reuse, 0x2, P1 ;  /* 0x0000007fb2c37211 */ /* 0x080fe400008f16ff */
[-C--:B------:R-:W-:Y:S02]  /*5b60*/  IADD3 R176, P3, R176, R126.reuse, RZ ;  /* 0x0000007eb0b07210 */ /* 0x080fe40007f7e0ff */
[----:B------:R-:W-:Y:S02]  /*5b70*/  LEA R178, P1, R182, R126, 0x6 ;  /* 0x0000007eb6b27211 */ /* 0x000fe400078230ff */
[-C--:B------:R-:W-:Y:S02]  /*5b80*/  LEA.HI.X.SX32 R175, R161, R127.reuse, 0x2, P2 ;  /* 0x0000007fa1af7211 */ /* 0x080fe400010f16ff */
[----:B------:R-:W-:-:S02]  /*5b90*/  LEA.HI.X.SX32 R177, R163, R127, 0x2, P3 ;  /* 0x0000007fa3b17211 */ /* 0x000fc400018f16ff */
[-C--:B------:R-:W-:Y:S02]  /*5ba0*/  IADD3 R160, P2, R160, R126.reuse, RZ ;  /* 0x0000007ea0a07210 */ /* 0x080fe40007f5e0ff */
[-C--:B------:R-:W-:Y:S02]  /*5bb0*/  LEA.HI.X.SX32 R179, R173, R127.reuse, 0x2, P1 ;  /* 0x0000007fadb37211 */ /* 0x080fe400008f16ff */
[-C--:B------:R-:W-:Y:S02]  /*5bc0*/  IADD3 R162, P3, R162, R126.reuse, RZ ;  /* 0x0000007ea2a27210 */ /* 0x080fe40007f7e0ff */
[----:B------:R-:W-:Y:S01]  /*5bd0*/  IADD3 R172, P1, R172, R126, RZ ;  /* 0x0000007eacac7210 */ /* 0x000fe20007f3e0ff */
[----:B------:R2:W-:Y:S01]  /*5be0*/  STL [R1+0x278], R7 ;  /* 0x0002780701007387 */ /* 0x0005e20000100800 */
[-C--:B------:R-:W-:Y:S01]  /*5bf0*/  LEA.HI.X.SX32 R161, R2, R127.reuse, 0x2, P2 ;  /* 0x0000007f02a17211 */ /* 0x080fe200010f16ff */
[----:B------:R-:W-:Y:S01]  /*5c00*/  IMAD R2, R182, 0x17, RZ ;  /* 0x00000017b6027824 */ /* 0x000fe200078e02ff */
[----:B------:R-:W-:-:S02]  /*5c10*/  LEA.HI.X.SX32 R163, R157, R127, 0x2, P3 ;  /* 0x0000007f9da37211 */ /* 0x000fc400018f16ff */
[-C--:B------:R-:W-:Y:S02]  /*5c20*/  LEA.HI.X.SX32 R173, R159, R127.reuse, 0x2, P1 ;  /* 0x0000007f9fad7211 */ /* 0x080fe400008f16ff */
[-C--:B------:R-:W-:Y:S02]  /*5c30*/  IADD3 R156, P3, R156, R126.reuse, RZ ;  /* 0x0000007e9c9c7210 */ /* 0x080fe40007f7e0ff */
[-C--:B------:R-:W-:Y:S01]  /*5c40*/  IADD3 R158, P1, R158, R126.reuse, RZ ;  /* 0x0000007e9e9e7210 */ /* 0x080fe20007f3e0ff */
[----:B--2---:R-:W-:Y:S01]  /*5c50*/  IMAD R7, R182, 0x16, RZ ;  /* 0x00000016b6077824 */ /* 0x004fe200078e02ff */
[-C--:B------:R-:W-:Y:S01]  /*5c60*/  LEA.HI.X.SX32 R157, R2, R127.reuse, 0x2, P3 ;  /* 0x0000007f029d7211 */ /* 0x080fe200018f16ff */
[----:B------:R-:W-:Y:S01]  /*5c70*/  IMAD R2, R182, 0x19, RZ ;  /* 0x00000019b6027824 */ /* 0x000fe200078e02ff */
[----:B------:R-:W-:Y:S02]  /*5c80*/  IADD3 R146, P2, R146, R126, RZ ;  /* 0x0000007e92927210 */ /* 0x000fe40007f5e0ff */
[----:B------:R-:W-:-:S02]  /*5c90*/  LEA.HI.X.SX32 R159, R7, R127, 0x2, P1 ;  /* 0x0000007f079f7211 */ /* 0x000fc400008f16ff */
[-C--:B------:R-:W-:Y:S01]  /*5ca0*/  IADD3 R144, P1, R144, R126.reuse, RZ ;  /* 0x0000007e90907210 */ /* 0x080fe20007f3e0ff */
[----:B------:R-:W2:Y:S01]  /*5cb0*/  LDC R7, c[0x0][0x230] ;  /* 0x00008c00ff077b82 */ /* 0x000ea20000000800 */
[-C--:B------:R-:W-:Y:S02]  /*5cc0*/  LEA.HI.X.SX32 R147, R6, R127.reuse, 0x2, P2 ;  /* 0x0000007f06937211 */ /* 0x080fe400010f16ff */
[-C--:B------:R-:W-:Y:S01]  /*5cd0*/  LEA.HI.X.SX32 R145, R2, R127.reuse, 0x2, P1 ;  /* 0x0000007f02917211 */ /* 0x080fe200008f16ff */
[----:B------:R-:W-:Y:S01]  /*5ce0*/  IMAD R2, R182, 0x1b, RZ ;  /* 0x0000001bb6027824 */ /* 0x000fe200078e02ff */
[-C--:B------:R-:W-:Y:S01]  /*5cf0*/  IADD3 R140, P2, R140, R126.reuse, RZ ;  /* 0x0000007e8c8c7210 */ /* 0x080fe20007f5e0ff */
[----:B------:R-:W-:Y:S01]  /*5d00*/  IMAD R6, R182, 0x1a, RZ ;  /* 0x0000001ab6067824 */ /* 0x000fe200078e02ff */
[----:B------:R-:W-:Y:S02]  /*5d10*/  IADD3 R142, P3, R142, R126, RZ ;  /* 0x0000007e8e8e7210 */ /* 0x000fe40007f7e0ff */
[----:B------:R-:W-:-:S02]  /*5d20*/  LEA.HI.X.SX32 R141, R2, R127, 0x2, P2 ;  /* 0x0000007f028d7211 */ /* 0x000fc400010f16ff */
[-C--:B------:R-:W-:Y:S02]  /*5d30*/  LEA.HI.X.SX32 R143, R6, R127.reuse, 0x2, P3 ;  /* 0x0000007f068f7211 */ /* 0x080fe400018f16ff */
[-C--:B------:R-:W-:Y:S02]  /*5d40*/  IADD3 R120, P2, R120, R126.reuse, RZ ;  /* 0x0000007e78787210 */ /* 0x080fe40007f5e0ff */
[-C--:B------:R-:W-:Y:S02]  /*5d50*/  IADD3 R130, P3, R130, R126.reuse, RZ ;  /* 0x0000007e82827210 */ /* 0x080fe40007f7e0ff */
[-C--:B------:R-:W-:Y:S02]  /*5d60*/  LEA.HI.X.SX32 R121, R235, R127.reuse, 0x2, P2 ;  /* 0x0000007feb797211 */ /* 0x080fe400010f16ff */
[----:B------:R-:W-:Y:S02]  /*5d70*/  IADD3 R128, P1, R128, R126, RZ ;  /* 0x0000007e80807210 */ /* 0x000fe40007f3e0ff */
[----:B------:R-:W-:-:S02]  /*5d80*/  LEA.HI.X.SX32 R131, R236, R127, 0x2, P3 ;  /* 0x0000007fec837211 */ /* 0x000fc400018f16ff */
[-C--:B------:R-:W-:Y:S02]  /*5d90*/  IADD3 R234, P2, R234, R126.reuse, RZ ;  /* 0x0000007eeaea7210 */ /* 0x080fe40007f5e0ff */
[-C--:B------:R-:W-:Y:S02]  /*5da0*/  LEA R236, P3, R182, R126.reuse, 0x7 ;  /* 0x0000007eb6ec7211 */ /* 0x080fe400078638ff */
[-C--:B------:R-:W-:Y:S02]  /*5db0*/  LEA.HI.X.SX32 R129, R237, R127.reuse, 0x2, P1 ;  /* 0x0000007fed817211 */ /* 0x080fe400008f16ff */
[-C--:B------:R-:W-:Y:S02]  /*5dc0*/  LEA.HI.X.SX32 R235, R221, R127.reuse, 0x2, P2 ;  /* 0x0000007fddeb7211 */ /* 0x080fe400010f16ff */
[----:B------:R-:W-:Y:S02]  /*5dd0*/  LEA.HI.X.SX32 R237, R231, R127, 0x2, P3 ;  /* 0x0000007fe7ed7211 */ /* 0x000fe400018f16ff */
[----:B------:R-:W-:-:S02]  /*5de0*/  IADD3 R220, P2, R220, R126, RZ ;  /* 0x0000007edcdc7210 */ /* 0x000fc40007f5e0ff */
[-C--:B------:R-:W-:Y:S02]  /*5df0*/  IADD3 R230, P3, R230, R126.reuse, RZ ;  /* 0x0000007ee6e67210 */ /* 0x080fe40007f7e0ff */
[-C--:B------:R-:W-:Y:S02]  /*5e00*/  LEA.HI.X.SX32 R221, R215, R127.reuse, 0x2, P2 ;  /* 0x0000007fd7dd7211 */ /* 0x080fe400010f16ff */
[-C--:B------:R-:W-:Y:S02]  /*5e10*/  LEA.HI.X.SX32 R231, R217, R127.reuse, 0x2, P3 ;  /* 0x0000007fd9e77211 */ /* 0x080fe400018f16ff */
[-C--:B------:R-:W-:Y:S02]  /*5e20*/  IADD3 R214, P2, R214, R126.reuse, RZ ;  /* 0x0000007ed6d67210 */ /* 0x080fe40007f5e0ff */
[----:B------:R-:W-:Y:S02]  /*5e30*/  IADD3 R216, P3, R216, R126, RZ ;  /* 0x0000007ed8d87210 */ /* 0x000fe40007f7e0ff */
[----:B------:R-:W-:-:S02]  /*5e40*/  LEA.HI.X.SX32 R215, R201, R127, 0x2, P2 ;  /* 0x0000007fc9d77211 */ /* 0x000fc400010f16ff */
[-C--:B------:R-:W-:Y:S02]  /*5e50*/  LEA.HI.X.SX32 R217, R203, R127.reuse, 0x2, P3 ;  /* 0x0000007fcbd97211 */ /* 0x080fe400018f16ff */
[-C--:B------:R-:W-:Y:S02]  /*5e60*/  IADD3 R200, P2, R200, R126.reuse, RZ ;  /* 0x0000007ec8c87210 */ /* 0x080fe40007f5e0ff */
[-C--:B------:R-:W-:Y:S02]  /*5e70*/  IADD3 R202, P3, R202, R126.reuse, RZ ;  /* 0x0000007ecaca7210 */ /* 0x080fe40007f7e0ff */
[-C--:B------:R-:W-:Y:S02]  /*5e80*/  LEA.HI.X.SX32 R201, R187, R127.reuse, 0x2, P2 ;  /* 0x0000007fbbc97211 */ /* 0x080fe400010f16ff */
[----:B------:R-:W-:Y:S02]  /*5e90*/  LEA.HI.X.SX32 R203, R189, R127, 0x2, P3 ;  /* 0x0000007fbdcb7211 */ /* 0x000fe400018f16ff */
[----:B------:R-:W-:-:S02]  /*5ea0*/  IADD3 R186, P2, R186, R126, RZ ;  /* 0x0000007ebaba7210 */ /* 0x000fc40007f5e0ff */
[-C--:B------:R-:W-:Y:S02]  /*5eb0*/  IADD3 R188, P3, R188, R126.reuse, RZ ;  /* 0x0000007ebcbc7210 */ /* 0x080fe40007f7e0ff */
[-C--:B------:R-:W-:Y:S02]  /*5ec0*/  LEA.HI.X.SX32 R187, R171, R127.reuse, 0x2, P2 ;  /* 0x0000007fabbb7211 */ /* 0x080fe400010f16ff */
[-C--:B------:R-:W-:Y:S02]  /*5ed0*/  LEA.HI.X.SX32 R189, R181, R127.reuse, 0x2, P3 ;  /* 0x0000007fb5bd7211 */ /* 0x080fe400018f16ff */
[-C--:B------:R-:W-:Y:S02]  /*5ee0*/  IADD3 R170, P2, R170, R126.reuse, RZ ;  /* 0x0000007eaaaa7210 */ /* 0x080fe40007f5e0ff */
[-C--:B------:R-:W-:Y:S02]  /*5ef0*/  IADD3 R122, P1, R122, R126.reuse, RZ ;  /* 0x0000007e7a7a7210 */ /* 0x080fe40007f3e0ff */
[----:B------:R-:W-:Y:S01]  /*5f00*/  IADD3 R180, P3, R180, R126, RZ ;  /* 0x0000007eb4b47210 */ /* 0x000fe20007f7e0ff */
[----:B------:R-:W-:Y:S01]  /*5f10*/  IMAD R2, R182, 0x33, RZ ;  /* 0x00000033b6027824 */ /* 0x000fe200078e02ff */
[----:B------:R-:W-:-:S02]  /*5f20*/  LEA.HI.X.SX32 R171, R165, R127, 0x2, P2 ;  /* 0x0000007fa5ab7211 */ /* 0x000fc400010f16ff */
[-C--:B------:R-:W-:Y:S02]  /*5f30*/  LEA.HI.X.SX32 R123, R233, R127.reuse, 0x2, P1 ;  /* 0x0000007fe97b7211 */ /* 0x080fe400008f16ff */
[-C--:B------:R-:W-:Y:S02]  /*5f40*/  LEA.HI.X.SX32 R181, R167, R127.reuse, 0x2, P3 ;  /* 0x0000007fa7b57211 */ /* 0x080fe400018f16ff */
[-C--:B------:R-:W-:Y:S02]  /*5f50*/  IADD3 R164, P2, R164, R126.reuse, RZ ;  /* 0x0000007ea4a47210 */ /* 0x080fe40007f5e0ff */
[-C--:B------:R-:W-:Y:S02]  /*5f60*/  IADD3 R232, P1, R232, R126.reuse, RZ ;  /* 0x0000007ee8e87210 */ /* 0x080fe40007f3e0ff */
[----:B------:R-:W-:Y:S02]  /*5f70*/  IADD3 R166, P3, R166, R126, RZ ;  /* 0x0000007ea6a67210 */ /* 0x000fe40007f7e0ff */
[-C--:B------:R-:W-:Y:S01]  /*5f80*/  LEA.HI.X.SX32 R165, R2, R127.reuse, 0x2, P2 ;  /* 0x0000007f02a57211 */ /* 0x080fe200010f16ff */
[----:B------:R-:W-:Y:S01]  /*5f90*/  IMAD R2, R182, 0x35, RZ ;  /* 0x00000035b6027824 */ /* 0x000fe200078e02ff */
[----:B------:R-:W-:-:S02]  /*5fa0*/  LEA.HI.X.SX32 R233, R219, R127, 0x2, P1 ;  /* 0x0000007fdbe97211 */ /* 0x000fc400008f16ff */
[-C--:B------:R-:W-:Y:S02]  /*5fb0*/  LEA.HI.X.SX32 R167, R153, R127.reuse, 0x2, P3 ;  /* 0x0000007f99a77211 */ /* 0x080fe400018f16ff */
[-C--:B------:R-:W-:Y:S02]  /*5fc0*/  IADD3 R218, P1, R218, R126.reuse, RZ ;  /* 0x0000007edada7210 */ /* 0x080fe40007f3e0ff */
[-C--:B------:R-:W-:Y:S02]  /*5fd0*/  IADD3 R152, P3, R152, R126.reuse, RZ ;  /* 0x0000007e98987210 */ /* 0x080fe40007f7e0ff */
[-C--:B------:R-:W-:Y:S02]  /*5fe0*/  LEA.HI.X.SX32 R219, R205, R127.reuse, 0x2, P1 ;  /* 0x0000007fcddb7211 */ /* 0x080fe400008f16ff */
[-C--:B------:R-:W-:Y:S02]  /*5ff0*/  LEA.HI.X.SX32 R153, R2, R127.reuse, 0x2, P3 ;  /* 0x0000007f02997211 */ /* 0x080fe400018f16ff */
[----:B------:R-:W-:Y:S01]  /*6000*/  IADD3 R204, P1, R204, R126, RZ ;  /* 0x0000007ecccc7210 */ /* 0x000fe20007f3e0ff */
[----:B------:R-:W3:Y:S03]  /*6010*/  S2R R2, SR_TID.X ;  /* 0x0000000000027919 */ /* 0x000ee60000002100 */
[----:B------:R-:W-:-:S02]  /*6020*/  LEA.HI.X.SX32 R205, R199, R127, 0x2, P1 ;  /* 0x0000007fc7cd7211 */ /* 0x000fc400008f16ff */
[----:B------:R-:W-:-:S04]  /*6030*/  IADD3 R198, P1, R198, R126, RZ ;  /* 0x0000007ec6c67210 */ /* 0x000fc80007f3e0ff */
[----:B------:R-:W-:Y:S02]  /*6040*/  LEA.HI.X.SX32 R199, R185, R127, 0x2, P1 ;  /* 0x0000007fb9c77211 */ /* 0x000fe400008f16ff */
[----:B------:R-:W-:-:S04]  /*6050*/  IADD3 R184, P1, R184, R126, RZ ;  /* 0x0000007eb8b87210 */ /* 0x000fc80007f3e0ff */
[-C--:B------:R-:W-:Y:S02]  /*6060*/  LEA.HI.X.SX32 R185, R169, R127.reuse, 0x2, P1 ;  /* 0x0000007fa9b97211 */ /* 0x080fe400008f16ff */
[-C--:B------:R-:W-:Y:S02]  /*6070*/  IADD3 R168, P1, R168, R126.reuse, RZ ;  /* 0x0000007ea8a87210 */ /* 0x080fe40007f3e0ff */
[-C--:B------:R-:W-:Y:S02]  /*6080*/  IADD3 R138, P3, R138, R126.reuse, RZ ;  /* 0x0000007e8a8a7210 */ /* 0x080fe40007f7e0ff */
[-C--:B------:R-:W-:Y:S02]  /*6090*/  LEA.HI.X.SX32 R169, R155, R127.reuse, 0x2, P1 ;  /* 0x0000007f9ba97211 */ /* 0x080fe400008f16ff */
[----:B------:R-:W-:Y:S02]  /*60a0*/  IADD3 R154, P1, R154, R126, RZ ;  /* 0x0000007e9a9a7210 */ /* 0x000fe40007f3e0ff */
[----:B------:R-:W-:-:S02]  /*60b0*/  LEA.HI.X.SX32 R139, R248, R127, 0x2, P3 ;  /* 0x0000007ff88b7211 */ /* 0x000fc400018f16ff */
[-C--:B------:R-:W-:Y:S02]  /*60c0*/  IADD3 R134, P3, R134, R126.reuse, RZ ;  /* 0x0000007e86867210 */ /* 0x080fe40007f7e0ff */
[-C--:B------:R-:W-:Y:S01]  /*60d0*/  LEA.HI.X.SX32 R155, R183, R127.reuse, 0x2, P1 ;  /* 0x0000007fb79b7211 */ /* 0x080fe200008f16ff */
[----:B------:R-:W-:Y:S01]  /*60e0*/  IMAD R183, R182, 0x36, RZ ;  /* 0x00000036b6b77824 */ /* 0x000fe200078e02ff */
[-C--:B------:R-:W-:Y:S02]  /*60f0*/  IADD3 R150, P2, R150, R126.reuse, RZ ;  /* 0x0000007e96967210 */ /* 0x080fe40007f5e0ff */
[-C--:B------:R-:W-:Y:S02]  /*6100*/  IADD3 R148, P1, R148, R126.reuse, RZ ;  /* 0x0000007e94947210 */ /* 0x080fe40007f3e0ff */
[----:B------:R-:W-:Y:S02]  /*6110*/  LEA.HI.X.SX32 R135, R246, R127, 0x2, P3 ;  /* 0x0000007ff6877211 */ /* 0x000fe400018f16ff */
[----:B------:R-:W-:-:S02]  /*6120*/  IADD3 R132, P3, R132, R126, RZ ;  /* 0x0000007e84847210 */ /* 0x000fc40007f7e0ff */
[-C--:B------:R-:W-:Y:S02]  /*6130*/  LEA.HI.X.SX32 R151, R183, R127.reuse, 0x2, P2 ;  /* 0x0000007fb7977211 */ /* 0x080fe400010f16ff */
[----:B------:R-:W-:Y:S02]  /*6140*/  IADD3 R136, P2, R136, R126, RZ ;  /* 0x0000007e88887210 */ /* 0x000fe40007f5e0ff */
[-C--:B------:R-:W-:Y:S02]  /*6150*/  LEA.HI.X.SX32 R149, R249, R127.reuse, 0x2, P1 ;  /* 0x0000007ff9957211 */ /* 0x080fe400008f16ff */
[----:B------:R-:W-:Y:S02]  /*6160*/  ISETP.GT.AND P1, PT, R252, 0x3f, PT ;  /* 0x0000003ffc00780c */ /* 0x000fe40003f24270 */
[----:B---3--:R-:W-:Y:S02]  /*6170*/  LOP3.LUT R2, R2, 0x3f, RZ, 0xc0, !PT ;  /* 0x0000003f02027812 */ /* 0x008fe400078ec0ff */
[----:B------:R-:W-:-:S02]  /*6180*/  LEA.HI.X.SX32 R133, R245, R127, 0x2, P3 ;  /* 0x0000007ff5857211 */ /* 0x000fc400018f16ff */
[-C--:B------:R-:W-:Y:S02]  /*6190*/  IADD3 R114, P3, R114, R126.reuse, RZ ;  /* 0x0000007e72727210 */ /* 0x080fe40007f7e0ff */
[-C--:B------:R-:W-:Y:S01]  /*61a0*/  LEA.HI.X.SX32 R137, R247, R127.reuse, 0x2, P2 ;  /* 0x0000007ff7897211 */ /* 0x080fe200010f16ff */
[----:B------:R-:W-:Y:S01]  /*61b0*/  IMAD R6, R182, 0x3e, RZ ;  /* 0x0000003eb6067824 */ /* 0x000fe200078e02ff */
[----:B------:R-:W-:Y:S02]  /*61c0*/  ISETP.GE.AND P2, PT, R2, UR9, PT ;  /* 0x0000000902007c0c */ /* 0x000fe4000bf46270 */
[----:B------:R-:W-:Y:S02]  /*61d0*/  SEL R3, RZ, 0x4, !P1 ;  /* 0x00000004ff037807 */ /* 0x000fe40004800000 */
[-C--:B------:R-:W-:Y:S02]  /*61e0*/  LEA.HI.X.SX32 R115, R243, R127.reuse, 0x2, P3 ;  /* 0x0000007ff3737211 */ /* 0x080fe400018f16ff */
[-C--:B------:R-:W-:Y:S01]  /*61f0*/  IADD3 R116, P3, R116, R126.reuse, RZ ;  /* 0x0000007e74747210 */ /* 0x080fe20007f7e0ff */
[----:B------:R-:W-:Y:S01]  /*6200*/  IMAD R118, R182, 0xfc, RZ ;  /* 0x000000fcb6767824 */ /* 0x000fe200078e02ff */
[----:B------:R-:W-:Y:S01]  /*6210*/  IADD3 R112, P1, R112, R126, RZ ;  /* 0x0000007e70707210 */ /* 0x000fe20007f3e0ff */
[----:B------:R3:W-:Y:S01]  /*6220*/  STL [R1+0x198], R6 ;  /* 0x0001980601007387 */ /* 0x0007e20000100800 */
[----:B------:R-:W-:Y:S01]  /*6230*/  SEL R3, R3, RZ, !P2 ;  /* 0x000000ff03037207 */ /* 0x000fe20005000000 */
[----:B------:R-:W4:Y:S01]  /*6240*/  LDC R243, c[0x0][0x230] ;  /* 0x00008c00fff37b82 */ /* 0x000f220000000800 */
[----:B------:R-:W-:-:S02]  /*6250*/  LEA.HI.X.SX32 R117, R6, R127, 0x2, P3 ;  /* 0x0000007f06757211 */ /* 0x000fc400018f16ff */
[----:B------:R-:W-:Y:S02]  /*6260*/  LEA.HI.X.SX32 R113, R244, R127, 0x2, P1 ;  /* 0x0000007ff4717211 */ /* 0x000fe400008f16ff */
[----:B------:R-:W-:Y:S01]  /*6270*/  ISETP.GE.U32.AND P2, PT, R4, 0x7fffffbc, PT ;  /* 0x7fffffbc0400780c */ /* 0x000fe20003f46070 */
[----:B------:R-:W-:Y:S01]  /*6280*/  IMAD R4, R182, 0x3f, RZ ;  /* 0x0000003fb6047824 */ /* 0x000fe200078e02ff */
[----:B------:R-:W-:Y:S01]  /*6290*/  ISETP.NE.U32.AND P1, PT, R3, RZ, PT ;  /* 0x000000ff0300720c */ /* 0x000fe20003f25070 */
[----:B---3--:R-:W3:Y:S01]  /*62a0*/  LDC R6, c[0x0][0x230] ;  /* 0x00008c00ff067b82 */ /* 0x008ee20000000800 */
[----:B------:R-:W-:Y:S01]  /*62b0*/  IADD3 R118, P3, R118, R126, RZ ;  /* 0x0000007e76767210 */ /* 0x000fe20007f7e0ff */
[----:B-1----:R-:W-:-:S03]  /*62c0*/  VIADD R3, R5, 0xffffffdf ;  /* 0xffffffdf05037836 */ /* 0x002fc60000000000 */
[----:B------:R-:W-:Y:S02]  /*62d0*/  LEA.HI.X.SX32 R119, R4, R127, 0x2, P3 ;  /* 0x0000007f04777211 */ /* 0x000fe400018f16ff */
[----:B------:R-:W-:Y:S01]  /*62e0*/  ISETP.GE.U32.AND P3, PT, R3, 0x7fffffa0, PT ;  /* 0x7fffffa00300780c */ /* 0x000fe20003f66070 */
[----:B------:R-:W1:Y:S01]  /*62f0*/  LDC R5, c[0x0][0x230] ;  /* 0x00008c00ff057b82 */ /* 0x000e620000000800 */
[----:B------:R-:W-:-:S04]  /*6300*/  MOV R3, 0x400 ;  /* 0x0000040000037802 */ /* 0x000fc80000000f00 */
[----:B------:R-:W-:Y:S01]  /*6310*/  LEA R183, R242, R3, 0x18 ;  /* 0x00000003f2b77211 */ /* 0x000fe200078ec0ff */
[----:B------:R2:W-:Y:S02]  /*6320*/  STL [R1+0x194], R4 ;  /* 0x0001940401007387 */ /* 0x0005e40000100800 */
[----:B--2---:R-:W-:Y:S01]  /*6330*/  VIADD R3, R7, 0xffffffde ;  /* 0xffffffde07037836 */ /* 0x004fe20000000000 */
[----:B------:R-:W-:Y:S01]  /*6340*/  ULDC.64 UR12, c[0x0][0x208] ;  /* 0x00008200000c7ab9 */ /* 0x000fe20000000a00 */
[----:B------:R-:W2:Y:S01]  /*6350*/  LDC R7, c[0x0][0x230] ;  /* 0x00008c00ff077b82 */ /* 0x000ea20000000800 */
[----:B------:R-:W-:-:S07]  /*6360*/  IMAD.IADD R4, R0, 0x1, R183 ;  /* 0x0000000100047824 */ /* 0x000fce00078e02b7 */
[----:B------:R-:W2:Y:S01]  /*6370*/  LDC R242, c[0x0][0x230] ;  /* 0x00008c00fff27b82 */ /* 0x000ea20000000800 */
[----:B------:R-:W-:Y:S01]  /*6380*/  @!PT LDS RZ, [RZ] ;  /* 0x00000000fffff984 */ /* 0x000fe20000000800 */
[----:B------:R-:W-:Y:S01]  /*6390*/  @!PT LDS RZ, [RZ] ;  /* 0x00000000fffff984 */ /* 0x000fe20000000800 */
[----:B------:R-:W-:Y:S01]  /*63a0*/  @!PT LDS RZ, [RZ] ;  /* 0x00000000fffff984 */ /* 0x000fe20000000800 */
[----:B------:R2:W-:Y:S01]  /*63b0*/  LDGSTS.E [R4], desc[UR12][R126.64], !P0 ;  /* 0x000000007e047fae */ /* 0x0005e2000c12184c */
[----:B------:R-:W-:Y:S01]  /*63c0*/  ISETP.GE.U32.AND P0, PT, R3, 0x7fffff9f, PT ;  /* 0x7fffff9f0300780c */ /* 0x000fe20003f06070 */
[----:B---3--:R-:W-:Y:S02]  /*63d0*/  VIADD R3, R6, 0xffffffdd ;  /* 0xffffffdd06037836 */ /* 0x008fe40000000000 */
[----:B------:R-:W-:Y:S03]  /*63e0*/  LDGSTS.E [R4+0x4], desc[UR12][R124.64], !P6 ;  /* 0x000040007c047fae */ /* 0x000fe6000f12184c */
[----:B------:R-:W3:Y:S01]  /*63f0*/  LDC R6, c[0x0][0x230] ;  /* 0x00008c00ff067b82 */ /* 0x000ee20000000800 */
[----:B------:R-:W-:Y:S01]  /*6400*/  ISETP.GE.U32.AND P6, PT, R3, 0x7fffff9e, PT ;  /* 0x7fffff9e0300780c */ /* 0x000fe20003fc6070 */
[----:B-1----:R-:W-:Y:S01]  /*6410*/  VIADD R3, R5, 0xffffffdc ;  /* 0xffffffdc05037836 */ /* 0x002fe20000000000 */
[----:B------:R-:W-:Y:S05]  /*6420*/  LDGSTS.E [R4+0x8], desc[UR12][R240.64], !P5 ;  /* 0x00008000f0047fae */ /* 0x000fea000e92184c */
[----:B------:R-:W1:Y:S01]  /*6430*/  LDC R5, c[0x0][0x230] ;  /* 0x00008c00ff057b82 */ /* 0x000e620000000800 */
[----:B------:R-:W-:Y:S01]  /*6440*/  ISETP.GE.U32.AND P5, PT, R3, 0x7fffff9d, PT ;  /* 0x7fffff9d0300780c */ /* 0x000fe20003fa6070 */
[----:B----4-:R-:W-:Y:S01]  /*6450*/  VIADD R3, R243, 0xfffffffa ;  /* 0xfffffffaf3037836 */ /* 0x010fe20000000000 */
[----:B------:R-:W-:Y:S04]  /*6460*/  LDGSTS.E [R4+0xc], desc[UR12][R238.64], !P4 ;  /* 0x0000c000ee047fae */ /* 0x000fe8000e12184c */
[----:B------:R-:W-:Y:S01]  /*6470*/  ISETP.GE.U32.AND P4, PT, R3, 0x7fffffbb, PT ;  /* 0x7fffffbb0300780c */ /* 0x000fe20003f86070 */
[----:B--2---:R-:W-:Y:S01]  /*6480*/  VIADD R3, R7, 0xfffffff9 ;  /* 0xfffffff907037836 */ /* 0x004fe20000000000 */
[----:B------:R-:W-:Y:S01]  /*6490*/  LDGSTS.E [R4+0x4000], desc[UR12][R236.64], !P3 ;  /* 0x04000000ec047fae */ /* 0x000fe2000d92184c */
[----:B------:R-:W2:Y:S03]  /*64a0*/  LDC R7, c[0x0][0x230] ;  /* 0x00008c00ff077b82 */ /* 0x000ea60000000800 */
[----:B------:R-:W-:Y:S01]  /*64b0*/  ISETP.GE.U32.AND P3, PT, R3, 0x7fffffba, PT ;  /* 0x7fffffba0300780c */ /* 0x000fe20003f66070 */
[----:B------:R-:W-:Y:S01]  /*64c0*/  VIADD R3, R242, 0xfffffff8 ;  /* 0xfffffff8f2037836 */ /* 0x000fe20000000000 */
[----:B------:R-:W-:Y:S03]  /*64d0*/  LDGSTS.E [R4+0x4004], desc[UR12][R234.64], !P0 ;  /* 0x04004000ea047fae */ /* 0x000fe6000c12184c */
[----:B------:R-:W4:Y:S01]  /*64e0*/  LDC R242, c[0x0][0x230] ;  /* 0x00008c00fff27b82 */ /* 0x000f220000000800 */
[----:B------:R-:W-:Y:S01]  /*64f0*/  ISETP.GE.U32.AND P0, PT, R3, 0x7fffffb9, PT ;  /* 0x7fffffb90300780c */ /* 0x000fe20003f06070 */
[----:B------:R-:W-:Y:S01]  /*6500*/  LDGSTS.E [R4+0x4008], desc[UR12][R232.64], !P6 ;  /* 0x04008000e8047fae */ /* 0x000fe2000f12184c */
[----:B-1----:R-:W-:Y:S01]  /*6510*/  VIADD R3, R5, 0xffffffdb ;  /* 0xffffffdb05037836 */ /* 0x002fe20000000000 */
[----:B------:R-:W-:-:S04]  /*6520*/  LOP3.LUT R8, R0, 0x10, RZ, 0x3c, !PT ;  /* 0x0000001000087812 */ /* 0x000fc800078e3cff */
[----:B------:R-:W1:Y:S01]  /*6530*/  LDC R5, c[0x0][0x230] ;  /* 0x00008c00ff057b82 */ /* 0x000e620000000800 */
[----:B------:R-:W-:Y:S01]  /*6540*/  LDGSTS.E [R4+0x400c], desc[UR12][R230.64], !P5 ;  /* 0x0400c000e6047fae */ /* 0x000fe2000e92184c */
[----:B------:R-:W-:Y:S01]  /*6550*/  ISETP.GE.U32.AND P6, PT, R3, 0x7fffff9c, PT ;  /* 0x7fffff9c0300780c */ /* 0x000fe20003fc6070 */
[----:B---3--:R-:W-:-:S05]  /*6560*/  VIADD R3, R6, 0xffffffda ;  /* 0xffffffda06037836 */ /* 0x008fca0000000000 */
[----:B------:R-:W3:Y:S01]  /*6570*/  LDC R6, c[0x0][0x230] ;  /* 0x00008c00ff067b82 */ /* 0x000ee20000000800 */
[----:B------:R-:W-:Y:S01]  /*6580*/  ISETP.GE.U32.AND P5, PT, R3, 0x7fffff9b, PT ;  /* 0x7fffff9b0300780c */ /* 0x000fe20003fa6070 */
[----:B------:R-:W-:Y:S02]  /*6590*/  IMAD.IADD R244, R183, 0x1, R8 ;  /* 0x00000001b7f47824 */ /* 0x000fe400078e0208 */
[----:B--2---:R-:W-:-:S03]  /*65a0*/  VIADD R3, R7, 0xffffffd9 ;  /* 0xffffffd907037836 */ /* 0x004fc60000000000 */
[----:B------:R-:W-:Y:S01]  /*65b0*/  LDGSTS.E [R244], desc[UR12][R228.64], !P2 ;  /* 0x00000000e4f47fae */ /* 0x000fe2000d12184c */
[----:B------:R-:W2:Y:S01]  /*65c0*/  LDC R7, c[0x0][0x230] ;  /* 0x00008c00ff077b82 */ /* 0x000ea20000000800 */
[----:B------:R-:W-:Y:S01]  /*65d0*/  ISETP.GE.U32.AND P2, PT, R3, 0x7fffff9a, PT ;  /* 0x7fffff9a0300780c */ /* 0x000fe20003f46070 */
[----:B----4-:R-:W-:Y:S01]  /*65e0*/  VIADD R3, R242, 0xffffffd8 ;  /* 0xffffffd8f2037836 */ /* 0x010fe20000000000 */
[----:B------:R-:W-:Y:S05]  /*65f0*/  LDGSTS.E [R244+0x4], desc[UR12][R226.64], !P4 ;  /* 0x00004000e2f47fae */ /* 0x000fea000e12184c */
[----:B------:R-:W4:Y:S01]  /*6600*/  LDC R242, c[0x0][0x230] ;  /* 0x00008c00fff27b82 */ /* 0x000f220000000800 */
[----:B------:R-:W-:Y:S01]  /*6610*/  ISETP.GE.U32.AND P4, PT, R3, 0x7fffff99, PT ;  /* 0x7fffff990300780c */ /* 0x000fe20003f86070 */
[----:B-1----:R-:W-:Y:S01]  /*6620*/  VIADD R3, R5, 0xfffffff7 ;  /* 0xfffffff705037836 */ /* 0x002fe20000000000 */
[----:B------:R-:W-:Y:S05]  /*6630*/  LDGSTS.E [R244+0x8], desc[UR12][R224.64], !P3 ;  /* 0x00008000e0f47fae */ /* 0x000fea000d92184c */
[----:B------:R-:W1:Y:S01]  /*6640*/  LDC R5, c[0x0][0x230] ;  /* 0x00008c00ff057b82 */ /* 0x000e620000000800 */
[----:B------:R-:W-:Y:S01]  /*6650*/  ISETP.GE.U32.AND P3, PT, R3, 0x7fffffb8, PT ;  /* 0x7fffffb80300780c */ /* 0x000fe20003f66070 */
[----:B---3--:R-:W-:Y:S01]  /*6660*/  VIADD R3, R6, 0xfffffff6 ;  /* 0xfffffff606037836 */ /* 0x008fe20000000000 */
[----:B------:R-:W-:Y:S05]  /*6670*/  LDGSTS.E [R244+0xc], desc[UR12][R222.64], !P0 ;  /* 0x0000c000def47fae */ /* 0x000fea000c12184c */
[----:B------:R-:W3:Y:S01]  /*6680*/  LDC R6, c[0x0][0x230] ;  /* 0x00008c00ff067b82 */ /* 0x000ee20000000800 */
[----:B------:R-:W-:Y:S01]  /*6690*/  ISETP.GE.U32.AND P0, PT, R3, 0x7fffffb7, PT ;  /* 0x7fffffb70300780c */ /* 0x000fe20003f06070 */
[----:B--2---:R-:W-:Y:S01]  /*66a0*/  VIADD R3, R7, 0xfffffff5 ;  /* 0xfffffff507037836 */ /* 0x004fe20000000000 */
[----:B------:R-:W-:Y:S05]  /*66b0*/  LDGSTS.E [R244+0x4000], desc[UR12][R220.64], !P6 ;  /* 0x04000000dcf47fae */ /* 0x000fea000f12184c */
        /* <DEDUP_REMOVED lines=10> */
[----:B------:R2:W-:Y:S01]  /*6760*/  STL [R1+0x2a4], R8 ;  /* 0x0002a40801007387 */ /* 0x0005e20000100800 */
[----:B---3--:R-:W-:-:S03]  /*6770*/  VIADD R3, R6, 0xffffffd6 ;  /* 0xffffffd606037836 */ /* 0x008fc60000000000 */
[----:B------:R-:W-:Y:S02]  /*6780*/  LDGSTS.E [R244+0x400c], desc[UR12][R214.64], !P4 ;  /* 0x0400c000d6f47fae */ /* 0x000fe4000e12184c */
[----:B------:R-:W3:Y:S01]  /*6790*/  LDC R6, c[0x0][0x230] ;  /* 0x00008c00ff067b82 */ /* 0x000ee20000000800 */
[----:B--2---:R-:W-:Y:S02]  /*67a0*/  LOP3.LUT R8, R0, 0x20, RZ, 0x3c, !PT ;  /* 0x0000002000087812 */ /* 0x004fe400078e3cff */
[----:B------:R-:W-:Y:S01]  /*67b0*/  ISETP.GE.U32.AND P4, PT, R3, 0x7fffff97, PT ;  /* 0x7fffff970300780c */ /* 0x000fe20003f86070 */
[----:B------:R-:W-:-:S04]  /*67c0*/  VIADD R3, R7, 0xffffffd5 ;  /* 0xffffffd507037836 */ /* 0x000fc80000000000 */
[----:B------:R-:W2:Y:S01]  /*67d0*/  LDC R243, c[0x0][0x230] ;  /* 0x00008c00fff37b82 */ /* 0x000ea20000000800 */
[----:B------:R-:W-:-:S05]  /*67e0*/  IMAD.IADD R245, R183, 0x1, R8 ;  /* 0x00000001b7f57824 */ /* 0x000fca00078e0208 */
[----:B------:R-:W-:Y:S02]  /*67f0*/  LDGSTS.E [R245], desc[UR12][R212.64], !P3 ;  /* 0x00000000d4f57fae */ /* 0x000fe4000d92184c */
        /* <DEDUP_REMOVED lines=32> */
[----:B------:R-:W-:Y:S02]  /*6a00*/  VIADD R3, R7, 0xffffffd1 ;  /* 0xffffffd107037836 */ /* 0x000fe40000000000 */
[----:B------:R-:W-:Y:S02]  /*6a10*/  IMAD.IADD R246, R183, 0x1, R8 ;  /* 0x00000001b7f67824 */ /* 0x000fe400078e0208 */
[----:B------:R-:W2:Y:S03]  /*6a20*/  LDC R7, c[0x0][0x230] ;  /* 0x00008c00ff077b82 */ /* 0x000ea60000000800 */
[----:B------:R-:W-:Y:S01]  /*6a30*/  LDGSTS.E [R246], desc[UR12][R196.64], !P6 ;  /* 0x00000000c4f67fae */ /* 0x000fe2000f12184c */
[----:B------:R-:W-:Y:S01]  /*6a40*/  ISETP.GE.U32.AND P6, PT, R3, 0x7fffff92, PT ;  /* 0x7fffff920300780c */ /* 0x000fe20003fc6070 */
[----:B----4-:R-:W-:-:S03]  /*6a50*/  VIADD R3, R242, 0xffffffd0 ;  /* 0xffffffd0f2037836 */ /* 0x010fc60000000000 */
[----:B------:R-:W4:Y:S01]  /*6a60*/  LDC R242, c[0x0][0x230] ;  /* 0x00008c00fff27b82 */ /* 0x000f220000000800 */
[----:B------:R-:W-:Y:S01]  /*6a70*/  LDGSTS.E [R246+0x4], desc[UR12][R194.64], !P5 ;  /* 0x00004000c2f67fae */ /* 0x000fe2000e92184c */
[----:B------:R-:W-:Y:S01]  /*6a80*/  ISETP.GE.U32.AND P5, PT, R3, 0x7fffff91, PT ;  /* 0x7fffff910300780c */ /* 0x000fe20003fa6070 */
[----:B-1----:R-:W-:Y:S02]  /*6a90*/  VIADD R3, R5, 0xffffffef ;  /* 0xffffffef05037836 */ /* 0x002fe40000000000 */
[----:B------:R-:W-:Y:S03]  /*6aa0*/  LDGSTS.E [R246+0x8], desc[UR12][R192.64], !P2 ;  /* 0x00008000c0f67fae */ /* 0x000fe6000d12184c */
        /* <DEDUP_REMOVED lines=42> */
[----:B------:R-:W-:Y:S04]  /*6d50*/  LDGSTS.E [R247+0x4000], desc[UR12][R170.64], !P6 ;  /* 0x04000000aaf77fae */ /* 0x000fe8000f12184c */
[----:B------:R-:W-:Y:S01]  /*6d60*/  ISETP.GE.U32.AND P6, PT, R3, 0x7fffffaa, PT ;  /* 0x7fffffaa0300780c */ /* 0x000fe20003fc6070 */
[----:B----4-:R-:W-:Y:S01]  /*6d70*/  VIADD R3, R242, 0xffffffe8 ;  /* 0xffffffe8f2037836 */ /* 0x010fe20000000000 */
[----:B------:R-:W2:Y:S01]  /*6d80*/  LDC R7, c[0x0][0x230] ;  /* 0x00008c00ff077b82 */ /* 0x000ea20000000800 */
[----:B------:R-:W-:Y:S03]  /*6d90*/  LDGSTS.E [R247+0x4004], desc[UR12][R168.64], !P5 ;  /* 0x04004000a8f77fae */ /* 0x000fe6000e92184c */
[----:B------:R-:W-:Y:S01]  /*6da0*/  ISETP.GE.U32.AND P5, PT, R3, 0x7fffffa9, PT ;  /* 0x7fffffa90300780c */ /* 0x000fe20003fa6070 */
[----:B------:R-:W-:Y:S01]  /*6db0*/  LDGSTS.E [R247+0x4008], desc[UR12][R166.64], !P2 ;  /* 0x04008000a6f77fae */ /* 0x000fe2000d12184c */
[----:B-1----:R-:W-:-:S02]  /*6dc0*/  VIADD R3, R5, 0xffffffcb ;  /* 0xffffffcb05037836 */ /* 0x002fc40000000000 */
[----:B------:R-:W1:Y:S01]  /*6dd0*/  LDC R242, c[0x0][0x230] ;  /* 0x00008c00fff27b82 */ /* 0x000e620000000800 */
[----:B------:R4:W-:Y:S02]  /*6de0*/  STL [R1+0x298], R8 ;  /* 0x0002980801007387 */ /* 0x0009e40000100800 */
[----:B------:R-:W-:Y:S02]  /*6df0*/  ISETP.GE.U32.AND P2, PT, R3, 0x7fffff8c, PT ;  /* 0x7fffff8c0300780c */ /* 0x000fe40003f46070 */
[----:B------:R-:W-:Y:S01]  /*6e00*/  LDGSTS.E [R247+0x400c], desc[UR12][R164.64], !P4 ;  /* 0x0400c000a4f77fae */ /* 0x000fe2000e12184c */
[----:B---3--:R-:W-:Y:S02]  /*6e10*/  VIADD R3, R6, 0xffffffca ;  /* 0xffffffca06037836 */ /* 0x008fe40000000000 */
[----:B------:R-:W3:Y:S01]  /*6e20*/  LDC R5, c[0x0][0x230] ;  /* 0x00008c00ff057b82 */ /* 0x000ee20000000800 */
[----:B----4-:R-:W-:-:S07]  /*6e30*/  LOP3.LUT R8, R0, 0x50, RZ, 0x3c, !PT ;  /* 0x0000005000087812 */ /* 0x010fce00078e3cff */
[----:B------:R-:W4:Y:S01]  /*6e40*/  LDC R6, c[0x0][0x230] ;  /* 0x00008c00ff067b82 */ /* 0x000f220000000800 */
[----:B------:R-:W-:Y:S01]  /*6e50*/  ISETP.GE.U32.AND P4, PT, R3, 0x7fffff8b, PT ;  /* 0x7fffff8b0300780c */ /* 0x000fe20003f86070 */
[----:B------:R-:W-:Y:S02]  /*6e60*/  IMAD.IADD R248, R183, 0x1, R8 ;  /* 0x00000001b7f87824 */ /* 0x000fe400078e0208 */
[----:B--2---:R-:W-:-:S03]  /*6e70*/  VIADD R3, R7, 0xffffffc9 ;  /* 0xffffffc907037836 */ /* 0x004fc60000000000 */
[----:B------:R-:W-:Y:S01]  /*6e80*/  LDGSTS.E [R248], desc[UR12][R162.64], !P3 ;  /* 0x00000000a2f87fae */ /* 0x000fe2000d92184c */
[----:B------:R-:W2:Y:S01]  /*6e90*/  LDC R7, c[0x0][0x230] ;  /* 0x00008c00ff077b82 */ /* 0x000ea20000000800 */
[----:B------:R-:W-:Y:S01]  /*6ea0*/  ISETP.GE.U32.AND P3, PT, R3, 0x7fffff8a, PT ;  /* 0x7fffff8a0300780c */ /* 0x000fe20003f66070 */
[----:B-1----:R-:W-:Y:S01]  /*6eb0*/  VIADD R3, R242, 0xffffffc8 ;  /* 0xffffffc8f2037836 */ /* 0x002fe20000000000 */
[----:B------:R-:W-:Y:S05]  /*6ec0*/  LDGSTS.E [R248+0x4], desc[UR12][R160.64], !P0 ;  /* 0x00004000a0f87fae */ /* 0x000fea000c12184c */
[----:B------:R-:W1:Y:S01]  /*6ed0*/  LDC R242, c[0x0][0x230] ;  /* 0x00008c00fff27b82 */ /* 0x000e620000000800 */
[----:B------:R-:W-:Y:S01]  /*6ee0*/  ISETP.GE.U32.AND P0, PT, R3, 0x7fffff89, PT ;  /* 0x7fffff890300780c */ /* 0x000fe20003f06070 */
[----:B------:R-:W-:Y:S04]  /*6ef0*/  LDGSTS.E [R248+0x8], desc[UR12][R158.64], !P6 ;  /* 0x000080009ef87fae */ /* 0x000fe8000f12184c */
[----:B------:R-:W-:Y:S01]  /*6f00*/  LDGSTS.E [R248+0xc], desc[UR12][R156.64], !P5 ;  /* 0x0000c0009cf87fae */ /* 0x000fe2000e92184c */
[----:B----4-:R-:W-:-:S02]  /*6f10*/  VIADD R3, R6, 0xffffffe7 ;  /* 0xffffffe706037836 */ /* 0x010fc40000000000 */
[----:B------:R-:W4:Y:S01]  /*6f20*/  LDC R6, c[0x0][0x230] ;  /* 0x00008c00ff067b82 */ /* 0x000f220000000800 */
[----:B------:R-:W-:Y:S02]  /*6f30*/  LDGSTS.E [R248+0x4000], desc[UR12][R154.64], !P2 ;  /* 0x040000009af87fae */ /* 0x000fe4000d12184c */
[----:B------:R-:W-:Y:S01]  /*6f40*/  ISETP.GE.U32.AND P6, PT, R3, 0x7fffffa8, PT ;  /* 0x7fffffa80300780c */ /* 0x000fe20003fc6070 */
[----:B---3--:R-:W-:Y:S01]  /*6f50*/  VIADD R3, R5, 0xffffffe6 ;  /* 0xffffffe605037836 */ /* 0x008fe20000000000 */
[----:B------:R-:W-:Y:S03]  /*6f60*/  LDGSTS.E [R248+0x4004], desc[UR12][R152.64], !P4 ;  /* 0x0400400098f87fae */ /* 0x000fe6000e12184c */
[----:B------:R-:W3:Y:S01]  /*6f70*/  LDC R5, c[0x0][0x230] ;  /* 0x00008c00ff057b82 */ /* 0x000ee20000000800 */
[----:B------:R-:W-:Y:S01]  /*6f80*/  ISETP.GE.U32.AND P5, PT, R3, 0x7fffffa7, PT ;  /* 0x7fffffa70300780c */ /* 0x000fe20003fa6070 */
[----:B------:R-:W-:Y:S01]  /*6f90*/  LDGSTS.E [R248+0x4008], desc[UR12][R150.64], !P3 ;  /* 0x0400800096f87fae */ /* 0x000fe2000d92184c */
[----:B-1----:R-:W-:-:S03]  /*6fa0*/  VIADD R3, R242, 0xffffffe5 ;  /* 0xffffffe5f2037836 */ /* 0x002fc60000000000 */
[----:B------:R1:W-:Y:S02]  /*6fb0*/  STL [R1+0x294], R8 ;  /* 0x0002940801007387 */ /* 0x0003e40000100800 */
[----:B------:R-:W3:Y:S01]  /*6fc0*/  LDC R242, c[0x0][0x230] ;  /* 0x00008c00fff27b82 */ /* 0x000ee20000000800 */
[----:B------:R-:W-:Y:S01]  /*6fd0*/  ISETP.GE.U32.AND P2, PT, R3, 0x7fffffa6, PT ;  /* 0x7fffffa60300780c */ /* 0x000fe20003f46070 */
[----:B------:R-:W-:Y:S01]  /*6fe0*/  LDGSTS.E [R248+0x400c], desc[UR12][R148.64], !P0 ;  /* 0x0400c00094f87fae */ /* 0x000fe2000c12184c */
[----:B----4-:R-:W-:-:S05]  /*6ff0*/  VIADD R3, R6, 0xffffffe4 ;  /* 0xffffffe406037836 */ /* 0x010fca0000000000 */
[----:B------:R-:W4:Y:S01]  /*7000*/  LDC R6, c[0x0][0x230] ;  /* 0x00008c00ff067b82 */ /* 0x000f220000000800 */
[----:B------:R-:W-:Y:S01]  /*7010*/  ISETP.GE.U32.AND P4, PT, R3, 0x7fffffa5, PT ;  /* 0x7fffffa50300780c */ /* 0x000fe20003f86070 */
[----:B--2---:R-:W-:Y:S01]  /*7020*/  VIADD R3, R7, 0xffffffc7 ;  /* 0xffffffc707037836 */ /* 0x004fe20000000000 */
[----:B-1----:R-:W-:-:S05]  /*7030*/  LOP3.LUT R8, R0, 0x60, RZ, 0x3c, !PT ;  /* 0x0000006000087812 */ /* 0x002fca00078e3cff */
[----:B------:R-:W1:Y:S01]  /*7040*/  LDC R7, c[0x0][0x230] ;  /* 0x00008c00ff077b82 */ /* 0x000e620000000800 */
[----:B------:R-:W-:Y:S01]  /*7050*/  ISETP.GE.U32.AND P3, PT, R3, 0x7fffff88, PT ;  /* 0x7fffff880300780c */ /* 0x000fe20003f66070 */
[----:B------:R-:W-:Y:S02]  /*7060*/  VIADD R3, R243, 0xffffffc6 ;  /* 0xffffffc6f3037836 */ /* 0x000fe40000000000 */
[----:B------:R-:W-:-:S03]  /*7070*/  IMAD.IADD R249, R183, 0x1, R8 ;  /* 0x00000001b7f97824 */ /* 0x000fc600078e0208 */
[----:B------:R-:W-:Y:S01]  /*7080*/  ISETP.GE.U32.AND P0, PT, R3, 0x7fffff87, PT ;  /* 0x7fffff870300780c */ /* 0x000fe20003f06070 */
[----:B---3--:R-:W-:Y:S01]  /*7090*/  VIADD R3, R242, 0xffffffc5 ;  /* 0xffffffc5f2037836 */ /* 0x008fe20000000000 */
[----:B------:R-:W2:Y:S01]  /*70a0*/  LDC R243, c[0x0][0x230] ;  /* 0x00008c00fff37b82 */ /* 0x000ea20000000800 */
[----:B------:R-:W-:Y:S03]  /*70b0*/  LDGSTS.E [R249], desc[UR12][R146.64], !P6 ;  /* 0x0000000092f97fae */ /* 0x000fe6000f12184c */
[----:B------:R-:W-:Y:S01]  /*70c0*/  ISETP.GE.U32.AND P6, PT, R3, 0x7fffff86, PT ;  /* 0x7fffff860300780c */ /* 0x000fe20003fc6070 */
[----:B------:R-:W-:Y:S01]  /*70d0*/  VIADD R3, R5, 0xffffffc4 ;  /* 0xffffffc405037836 */ /* 0x000fe20000000000 */
[----:B------:R-:W-:Y:S02]  /*70e0*/  LDGSTS.E [R249+0x4], desc[UR12][R144.64], !P5 ;  /* 0x0000400090f97fae */ /* 0x000fe4000e92184c */
[----:B------:R-:W3:Y:S02]  /*70f0*/  LDC R242, c[0x0][0x230] ;  /* 0x00008c00fff27b82 */ /* 0x000ee40000000800 */
[----:B------:R1:W-:Y:S01]  /*7100*/  STL [R1+0x290], R8 ;  /* 0x0002900801007387 */ /* 0x0003e20000100800 */
[----:B------:R-:W-:Y:S01]  /*7110*/  ISETP.GE.U32.AND P5, PT, R3, 0x7fffff85, PT ;  /* 0x7fffff850300780c */ /* 0x000fe20003fa6070 */
[----:B----4-:R-:W-:-:S02]  /*7120*/  VIADD R3, R6, 0xffffffe3 ;  /* 0xffffffe306037836 */ /* 0x010fc40000000000 */
[----:B------:R-:W-:Y:S02]  /*7130*/  LDGSTS.E [R249+0x8], desc[UR12][R142.64], !P2 ;  /* 0x000080008ef97fae */ /* 0x000fe4000d12184c */
[----:B------:R-:W4:Y:S01]  /*7140*/  LDC R5, c[0x0][0x230] ;  /* 0x00008c00ff057b82 */ /* 0x000f220000000800 */
[----:B------:R-:W-:Y:S01]  /*7150*/  ISETP.GE.U32.AND P2, PT, R3, 0x7fffffa4, PT ;  /* 0x7fffffa40300780c */ /* 0x000fe20003f46070 */
[----:B-1----:R-:W-:Y:S01]  /*7160*/  VIADD R3, R7, 0xffffffe2 ;  /* 0xffffffe207037836 */ /* 0x002fe20000000000 */
[----:B------:R-:W-:Y:S05]  /*7170*/  LDGSTS.E [R249+0xc], desc[UR12][R140.64], !P4 ;  /* 0x0000c0008cf97fae */ /* 0x000fea000e12184c */
[----:B------:R-:W1:Y:S01]  /*7180*/  LDC R8, c[0x0][0x230] ;  /* 0x00008c00ff087b82 */ /* 0x000e620000000800 */
[----:B------:R-:W-:Y:S01]  /*7190*/  ISETP.GE.U32.AND P4, PT, R3, 0x7fffffa3, PT ;  /* 0x7fffffa30300780c */ /* 0x000fe20003f86070 */
[----:B--2---:R-:W-:Y:S01]  /*71a0*/  VIADD R3, R243, 0xffffffe1 ;  /* 0xffffffe1f3037836 */ /* 0x004fe20000000000 */
[----:B------:R-:W-:Y:S05]  /*71b0*/  LDGSTS.E [R249+0x4000], desc[UR12][R138.64], !P3 ;  /* 0x040000008af97fae */ /* 0x000fea000d92184c */
[----:B------:R-:W2:Y:S01]  /*71c0*/  LDC R7, c[0x0][0x230] ;  /* 0x00008c00ff077b82 */ /* 0x000ea20000000800 */
[----:B------:R-:W-:Y:S01]  /*71d0*/  ISETP.GE.U32.AND P3, PT, R3, 0x7fffffa2, PT ;  /* 0x7fffffa20300780c */ /* 0x000fe20003f66070 */
[----:B---3--:R-:W-:Y:S01]  /*71e0*/  VIADD R3, R242, 0xffffffe0 ;  /* 0xffffffe0f2037836 */ /* 0x008fe20000000000 */
[----:B------:R-:W-:Y:S05]  /*71f0*/  LDGSTS.E [R249+0x4004], desc[UR12][R136.64], !P0 ;  /* 0x0400400088f97fae */ /* 0x000fea000c12184c */
[----:B------:R-:W3:Y:S01]  /*7200*/  LDC R243, c[0x0][0x230] ;  /* 0x00008c00fff37b82 */ /* 0x000ee20000000800 */
[----:B------:R-:W-:Y:S01]  /*7210*/  ISETP.GE.U32.AND P0, PT, R3, 0x7fffffa1, PT ;  /* 0x7fffffa10300780c */ /* 0x000fe20003f06070 */
[----:B------:R-:W-:Y:S04]  /*7220*/  LDGSTS.E [R249+0x4008], desc[UR12][R134.64], !P6 ;  /* 0x0400800086f97fae */ /* 0x000fe8000f12184c */
[----:B------:R-:W-:Y:S01]  /*7230*/  LDGSTS.E [R249+0x400c], desc[UR12][R132.64], !P5 ;  /* 0x0400c00084f97fae */ /* 0x000fe2000e92184c */
[----:B-1----:R-:W-:Y:S01]  /*7240*/  VIADD R3, R8, 0xffffffc3 ;  /* 0xffffffc308037836 */ /* 0x002fe20000000000 */
[----:B------:R-:W1:Y:S01]  /*7250*/  LDC R6, c[0x0][0x230] ;  /* 0x00008c00ff067b82 */ /* 0x000e620000000800 */
[----:B------:R-:W-:-:S03]  /*7260*/  LOP3.LUT R8, R0, 0x70, RZ, 0x3c, !PT ;  /* 0x0000007000087812 */ /* 0x000fc600078e3cff */
[----:B------:R-:W-:Y:S01]  /*7270*/  ISETP.GE.U32.AND P6, PT, R3, 0x7fffff84, PT ;  /* 0x7fffff840300780c */ /* 0x000fe20003fc6070 */
[----:B----4-:R-:W-:-:S03]  /*7280*/  VIADD R3, R5, 0xffffffc2 ;  /* 0xffffffc205037836 */ /* 0x010fc60000000000 */
[----:B------:R-:W4:Y:S01]  /*7290*/  LDC R242, c[0x0][0x230] ;  /* 0x00008c00fff27b82 */ /* 0x000f220000000800 */
[----:B------:R-:W-:Y:S01]  /*72a0*/  IMAD.IADD R5, R183, 0x1, R8 ;  /* 0x00000001b7057824 */ /* 0x000fe200078e0208 */
[----:B------:R-:W-:Y:S01]  /*72b0*/  ISETP.GE.U32.AND P5, PT, R3, 0x7fffff83, PT ;  /* 0x7fffff830300780c */ /* 0x000fe20003fa6070 */
[----:B--2---:R-:W-:-:S03]  /*72c0*/  VIADD R3, R7, 0xffffffc1 ;  /* 0xffffffc107037836 */ /* 0x004fc60000000000 */
[----:B------:R-:W-:Y:S02]  /*72d0*/  LDGSTS.E [R5], desc[UR12][R128.64], !P2 ;  /* 0x0000000080057fae */ /* 0x000fe4000d12184c */
[----:B------:R-:W-:Y:S01]  /*72e0*/  ISETP.GE.U32.AND P2, PT, R3, 0x7fffff82, PT ;  /* 0x7fffff820300780c */ /* 0x000fe20003f46070 */
[----:B---3--:R-:W-:Y:S01]  /*72f0*/  VIADD R3, R243, 0xffffffc0 ;  /* 0xffffffc0f3037836 */ /* 0x008fe20000000000 */
[----:B------:R-:W-:Y:S01]  /*7300*/  LDGSTS.E [R5+0x4], desc[UR12][R130.64], !P4 ;  /* 0x0000400082057fae */ /* 0x000fe2000e12184c */
[----:B------:R-:W2:Y:S03]  /*7310*/  LDC R7, c[0x0][0x230] ;  /* 0x00008c00ff077b82 */ /* 0x000ea60000000800 */
[----:B------:R-:W-:Y:S01]  /*7320*/  LDGSTS.E [R5+0x8], desc[UR12][R120.64], !P3 ;  /* 0x0000800078057fae */ /* 0x000fe2000d92184c */
[----:B------:R-:W-:Y:S02]  /*7330*/  ISETP.GE.U32.AND P4, PT, R3, 0x7fffff81, PT ;  /* 0x7fffff810300780c */ /* 0x000fe40003f86070 */
[----:B------:R-:W-:Y:S01]  /*7340*/  ISETP.GE.AND P3, PT, R2, R3, PT ;  /* 0x000000030200720c */ /* 0x000fe20003f66270 */
[----:B-1----:R-:W-:Y:S01]  /*7350*/  VIADD R3, R6, 0xffffffbf ;  /* 0xffffffbf06037836 */ /* 0x002fe20000000000 */
[----:B------:R-:W-:Y:S01]  /*7360*/  LDGSTS.E [R5+0xc], desc[UR12][R122.64], !P0 ;  /* 0x0000c0007a057fae */ /* 0x000fe2000c12184c */
[----:B------:R-:W1:Y:S03]  /*7370*/  LDC R6, c[0x0][0x230] ;  /* 0x00008c00ff067b82 */ /* 0x000e660000000800 */
[----:B------:R-:W-:Y:S01]  /*7380*/  ISETP.GE.U32.AND P0, PT, R3, 0x7fffff80, PT ;  /* 0x7fffff800300780c */ /* 0x000fe20003f06070 */
[----:B----4-:R-:W-:Y:S01]  /*7390*/  VIADD R3, R242, 0xffffffbe ;  /* 0xffffffbef2037836 */ /* 0x010fe20000000000 */
[----:B------:R-:W-:Y:S03]  /*73a0*/  LDGSTS.E [R5+0x4000], desc[UR12][R112.64], !P6 ;  /* 0x0400000070057fae */ /* 0x000fe6000f12184c */
[----:B------:R-:W3:Y:S01]  /*73b0*/  LDC R242, c[0x0][0x230] ;  /* 0x00008c00fff27b82 */ /* 0x000ee20000000800 */
[----:B------:R-:W-:Y:S01]  /*73c0*/  ISETP.GE.U32.AND P6, PT, R3, 0x7fffff7f, PT ;  /* 0x7fffff7f0300780c */ /* 0x000fe20003fc6070 */
[----:B------:R-:W-:Y:S04]  /*73d0*/  LDGSTS.E [R5+0x4004], desc[UR12][R114.64], !P5 ;  /* 0x0400400072057fae */ /* 0x000fe8000e92184c */
[----:B------:R-:W-:Y:S02]  /*73e0*/  LDGSTS.E [R5+0x4008], desc[UR12][R116.64], !P2 ;  /* 0x0400800074057fae */ /* 0x000fe4000d12184c */
[----:B------:R-:W4:Y:S02]  /*73f0*/  LDC R3, c[0x0][0x230] ;  /* 0x00008c00ff037b82 */ /* 0x000f240000000800 */
[----:B------:R-:W-:Y:S06]  /*7400*/  LDGSTS.E [R5+0x400c], desc[UR12][R118.64], !P4 ;  /* 0x0400c00076057fae */ /* 0x000fec000e12184c */
[----:B------:R-:W3:Y:S01]  /*7410*/  LDC R243, c[0x0][0x230] ;  /* 0x00008c00fff37b82 */ /* 0x000ee20000000800 */
[----:B------:R-:W-:Y:S01]  /*7420*/  SEL R2, RZ, 0x4, P3 ;  /* 0x00000004ff027807 */ /* 0x000fe20001800000 */
[----:B------:R2:W-:Y:S04]  /*7430*/  STL [R1+0x280], R8 ;  /* 0x0002800801007387 */ /* 0x0005e80000100800 */
[----:B------:R-:W3:Y:S04]  /*7440*/  LDL.64 R14, [R1+0x70] ;  /* 0x00007000010e7983 */ /* 0x000ee80000100a00 */
[----:B------:R-:W3:Y:S04]  /*7450*/  LDL.64 R16, [R1+0x18] ;  /* 0x0000180001107983 */ /* 0x000ee80000100a00 */
[----:B--2---:R-:W2:Y:S01]  /*7460*/  LDL.64 R8, [R1+0x38] ;  /* 0x0000380001087983 */ /* 0x004ea20000100a00 */
[----:B----4-:R-:W-:-:S03]  /*7470*/  VIADD R3, R3, 0xffffffbd ;  /* 0xffffffbd03037836 */ /* 0x010fc60000000000 */
[----:B------:R-:W4:Y:S02]  /*7480*/  LDL.64 R20, [R1+0x68] ;  /* 0x0000680001147983 */ /* 0x000f240000100a00 */
[----:B------:R-:W-:Y:S01]  /*7490*/  ISETP.GE.U32.AND P5, PT, R3, 0x7fffff7e, PT ;  /* 0x7fffff7e0300780c */ /* 0x000fe20003fa6070 */
[----:B-1----:R-:W-:Y:S01]  /*74a0*/  VIADD R3, R6, 0xffffffbc ;  /* 0xffffffbc06037836 */ /* 0x002fe20000000000 */
[----:B------:R-:W4:Y:S04]  /*74b0*/  LDL.64 R22, [R1+0x30] ;  /* 0x0000300001167983 */ /* 0x000f280000100a00 */
[----:B------:R-:W-:Y:S01]  /*74c0*/  ISETP.GE.U32.AND P2, PT, R3, 0x7fffff7d, PT ;  /* 0x7fffff7d0300780c */ /* 0x000fe20003f46070 */
[----:B------:R-:W-:Y:S01]  /*74d0*/  VIADD R3, R7, 0xffffffbb ;  /* 0xffffffbb07037836 */ /* 0x000fe20000000000 */
[----:B------:R-:W4:Y:S04]  /*74e0*/  LDL.64 R18, [R1+0x10] ;  /* 0x0000100001127983 */ /* 0x000f280000100a00 */
[----:B------:R-:W-:Y:S01]  /*74f0*/  ISETP.GE.U32.AND P4, PT, R3, 0x7fffff7c, PT ;  /* 0x7fffff7c0300780c */ /* 0x000fe20003f86070 */
[----:B---3--:R-:W-:Y:S01]  /*7500*/  VIADD R3, R242, 0xffffffba ;  /* 0xffffffbaf2037836 */ /* 0x008fe20000000000 */
[----:B------:R-:W0:Y:S04]  /*7510*/  LDGDEPBAR ;  /* 0x00000000000079af */ /* 0x000e280000000000 */
[----:B------:R-:W-:Y:S01]  /*7520*/  ISETP.GE.U32.AND P3, PT, R3, 0x7fffff7b, PT ;  /* 0x7fffff7b0300780c */ /* 0x000fe20003f66070 */
[----:B------:R-:W-:-:S02]  /*7530*/  VIADD R3, R243, 0xffffffb9 ;  /* 0xffffffb9f3037836 */ /* 0x000fc40000000000 */
[----:B------:R-:W3:Y:S02]  /*7540*/  LDL R243, [R1+0x54] ;  /* 0x0000540001f37983 */ /* 0x000ee40000100800 */
[----:B---3--:R-:W-:-:S05]  /*7550*/  IMAD.IADD R6, R183, 0x1, R243 ;  /* 0x00000001b7067824 */ /* 0x008fca00078e02f3 */
[----:B------:R-:W-:Y:S04]  /*7560*/  LDGSTS.E [R6+0x18000], desc[UR12][R14.64], P1 ;  /* 0x180000000e067fae */ /* 0x000fe8000892184c */
[----:B--2---:R-:W-:Y:S01]  /*7570*/  LDGSTS.E [R6+0x18400], desc[UR12][R8.64], P1 ;  /* 0x1840000008067fae */ /* 0x004fe2000892184c */
[----:B------:R-:W-:-:S03]  /*7580*/  LOP3.LUT R7, R243, 0x20, RZ, 0x3c, !PT ;  /* 0x00000020f3077812 */ /* 0x000fc600078e3cff */
[----:B------:R-:W-:Y:S04]  /*7590*/  LDGSTS.E [R6+0x18800], desc[UR12][R16.64], P1 ;  /* 0x1880000010067fae */ /* 0x000fe8000892184c */
[----:B------:R-:W2:Y:S04]  /*75a0*/  LDL.64 R14, [R1+0x48] ;  /* 0x00004800010e7983 */ /* 0x000ea80000100a00 */
[----:B------:R-:W3:Y:S04]  /*75b0*/  LDL.64 R8, [R1+0x28] ;  /* 0x0000280001087983 */ /* 0x000ee80000100a00 */
[----:B------:R-:W3:Y:S04]  /*75c0*/  LDL.64 R16, [R1+0x8] ;  /* 0x0000080001107983 */ /* 0x000ee80000100a00 */
[----:B------:R-:W-:Y:S04]  /*75d0*/  LDGSTS.E [R6+0x18c00], desc[UR12][R250.64], P1 ;  /* 0x18c00000fa067fae */ /* 0x000fe8000892184c */
[----:B------:R-:W-:Y:S04]  /*75e0*/  LDGSTS.E [R6+0x19000], desc[UR12][R108.64], P1 ;  /* 0x190000006c067fae */ /* 0x000fe8000892184c */
[----:B------:R-:W-:Y:S04]  /*75f0*/  LDGSTS.E [R6+0x19400], desc[UR12][R100.64], P1 ;  /* 0x1940000064067fae */ /* 0x000fe8000892184c */
[----:B------:R-:W-:Y:S04]  /*7600*/  LDGSTS.E [R6+0x19800], desc[UR12][R106.64], P1 ;  /* 0x198000006a067fae */ /* 0x000fe8000892184c */
[----:B------:R-:W-:Y:S04]  /*7610*/  LDGSTS.E [R6+0x19c00], desc[UR12][R104.64], P1 ;  /* 0x19c0000068067fae */ /* 0x000fe8000892184c */
[----:B------:R-:W-:Y:S04]  /*7620*/  LDGSTS.E [R6+0x1a000], desc[UR12][R102.64], P1 ;  /* 0x1a00000066067fae */ /* 0x000fe8000892184c */
[----:B------:R-:W-:Y:S04]  /*7630*/  LDGSTS.E [R6+0x1a400], desc[UR12][R98.64], P1 ;  /* 0x1a40000062067fae */ /* 0x000fe8000892184c */
[----:B------:R-:W-:Y:S04]  /*7640*/  LDGSTS.E [R6+0x1a800], desc[UR12][R90.64], P1 ;  /* 0x1a8000005a067fae */ /* 0x000fe8000892184c */
[----:B------:R1:W-:Y:S04]  /*7650*/  STL [R1+0x28c], R7 ;  /* 0x00028c0701007387 */ /* 0x0003e80000100800 */
[----:B------:R-:W-:Y:S04]  /*7660*/  LDGSTS.E [R6+0x1ac00], desc[UR12][R96.64], P1 ;  /* 0x1ac0000060067fae */ /* 0x000fe8000892184c */
[----:B------:R-:W-:Y:S01]  /*7670*/  LDGSTS.E [R6+0x1b000], desc[UR12][R94.64], P1 ;  /* 0x1b0000005e067fae */ /* 0x000fe2000892184c */
[----:B-1----:R-:W-:-:S03]  /*7680*/  IMAD.IADD R7, R183, 0x1, R7 ;  /* 0x00000001b7077824 */ /* 0x002fc600078e0207 */
[----:B------:R-:W-:Y:S04]  /*7690*/  LDGSTS.E [R6+0x1b400], desc[UR12][R92.64], P1 ;  /* 0x1b4000005c067fae */ /* 0x000fe8000892184c */
[----:B------:R-:W-:Y:S04]  /*76a0*/  LDGSTS.E [R6+0x1b800], desc[UR12][R88.64], P1 ;  /* 0x1b80000058067fae */ /* 0x000fe8000892184c */
[----:B------:R-:W-:Y:S04]  /*76b0*/  LDGSTS.E [R6+0x1bc00], desc[UR12][R86.64], P1 ;  /* 0x1bc0000056067fae */ /* 0x000fe8000892184c */
[----:B----4-:R-:W-:Y:S04]  /*76c0*/  LDGSTS.E [R7+0x18100], desc[UR12][R20.64], P1 ;  /* 0x1810000014077fae */ /* 0x010fe8000892184c */
[----:B------:R-:W-:Y:S04]  /*76d0*/  LDGSTS.E [R7+0x18500], desc[UR12][R22.64], P1 ;  /* 0x1850000016077fae */ /* 0x000fe8000892184c */
[----:B------:R-:W-:Y:S04]  /*76e0*/  LDGSTS.E [R7+0x18900], desc[UR12][R18.64], P1 ;  /* 0x1890000012077fae */ /* 0x000fe8000892184c */
[----:B------:R-:W4:Y:S04]  /*76f0*/  LDL.64 R20, [R1+0x40] ;  /* 0x0000400001147983 */ /* 0x000f280000100a00 */
[----:B------:R-:W4:Y:S04]  /*7700*/  LDL.64 R22, [R1+0x20] ;  /* 0x0000200001167983 */ /* 0x000f280000100a00 */
[----:B------:R-:W4:Y:S01]  /*7710*/  LDL.64 R18, [R1] ;  /* 0x0000000001127983 */ /* 0x000f220000100a00 */
[----:B------:R-:W-:-:S03]  /*7720*/  LOP3.LUT R242, R243, 0x40, RZ, 0x3c, !PT ;  /* 0x00000040f3f27812 */ /* 0x000fc600078e3cff */
        /* <DEDUP_REMOVED lines=14> */
[----:B------:R-:W-:Y:S01]  /*7810*/  LDGSTS.E [R7+0x1bd00], desc[UR12][R62.64], P1 ;  /* 0x1bd000003e077fae */ /* 0x000fe2000892184c */
[----:B------:R-:W-:-:S03]  /*7820*/  LOP3.LUT R243, R243, 0x60, RZ, 0x3c, !PT ;  /* 0x00000060f3f37812 */ /* 0x000fc600078e3cff */
[----:B--2---:R-:W-:Y:S04]  /*7830*/  LDGSTS.E [R242+0x18200], desc[UR12][R14.64], P1 ;  /* 0x182000000ef27fae */ /* 0x004fe8000892184c */
[----:B---3--:R-:W-:Y:S04]  /*7840*/  LDGSTS.E [R242+0x18600], desc[UR12][R8.64], P1 ;  /* 0x1860000008f27fae */ /* 0x008fe8000892184c */
[----:B------:R-:W-:Y:S04]  /*7850*/  LDGSTS.E [R242+0x18a00], desc[UR12][R16.64], P1 ;  /* 0x18a0000010f27fae */ /* 0x000fe8000892184c */
[----:B------:R-:W-:Y:S04]  /*7860*/  LDGSTS.E [R242+0x18e00], desc[UR12][R52.64], P1 ;  /* 0x18e0000034f27fae */ /* 0x000fe8000892184c */
[----:B------:R-:W-:Y:S04]  /*7870*/  LDGSTS.E [R242+0x19200], desc[UR12][R58.64], P1 ;  /* 0x192000003af27fae */ /* 0x000fe8000892184c */
[----:B------:R-:W-:Y:S04]  /*7880*/  LDGSTS.E [R242+0x19600], desc[UR12][R56.64], P1 ;  /* 0x1960000038f27fae */ /* 0x000fe8000892184c */
[----:B------:R-:W-:Y:S04]  /*7890*/  LDGSTS.E [R242+0x19a00], desc[UR12][R54.64], P1 ;  /* 0x19a0000036f27fae */ /* 0x000fe8000892184c */
[----:B------:R-:W2:Y:S04]  /*78a0*/  LDL.LU.64 R14, [R1+0x2d8] ;  /* 0x0002d800010e7983 */ /* 0x000ea80000300a00 */
[----:B------:R-:W-:Y:S04]  /*78b0*/  LDGSTS.E [R242+0x19e00], desc[UR12][R50.64], P1 ;  /* 0x19e0000032f27fae */ /* 0x000fe8000892184c */
[----:B------:R-:W3:Y:S04]  /*78c0*/  LDL.LU.64 R8, [R1+0x2d0] ;  /* 0x0002d00001087983 */ /* 0x000ee80000300a00 */
[----:B------:R-:W-:Y:S04]  /*78d0*/  LDGSTS.E [R242+0x1a200], desc[UR12][R42.64], P1 ;  /* 0x1a2000002af27fae */ /* 0x000fe8000892184c */
[----:B------:R-:W2:Y:S04]  /*78e0*/  LDL.LU.64 R16, [R1+0x2c8] ;  /* 0x0002c80001107983 */ /* 0x000ea80000300a00 */
[----:B------:R-:W-:Y:S04]  /*78f0*/  LDGSTS.E [R242+0x1a600], desc[UR12][R48.64], P1 ;  /* 0x1a60000030f27fae */ /* 0x000fe8000892184c */
[----:B------:R-:W-:Y:S04]  /*7900*/  LDGSTS.E [R242+0x1aa00], desc[UR12][R46.64], P1 ;  /* 0x1aa000002ef27fae */ /* 0x000fe8000892184c */
[----:B------:R1:W-:Y:S04]  /*7910*/  STL [R1+0x27c], R243 ;  /* 0x00027cf301007387 */ /* 0x0003e80000100800 */
[----:B------:R-:W-:Y:S04]  /*7920*/  LDGSTS.E [R242+0x1ae00], desc[UR12][R44.64], P1 ;  /* 0x1ae000002cf27fae */ /* 0x000fe8000892184c */
[----:B------:R-:W-:Y:S01]  /*7930*/  LDGSTS.E [R242+0x1b200], desc[UR12][R40.64], P1 ;  /* 0x1b20000028f27fae */ /* 0x000fe2000892184c */
[----:B-1----:R-:W-:-:S03]  /*7940*/  IMAD.IADD R243, R183, 0x1, R243 ;  /* 0x00000001b7f37824 */ /* 0x002fc600078e02f3 */
[----:B------:R-:W-:Y:S01]  /*7950*/  LDGSTS.E [R242+0x1b600], desc[UR12][R34.64], P1 ;  /* 0x1b60000022f27fae */ /* 0x000fe2000892184c */
[----:B------:R-:W1:Y:S03]  /*7960*/  LDC R183, c[0x0][0x230] ;  /* 0x00008c00ffb77b82 */ /* 0x000e660000000800 */
[----:B------:R-:W-:Y:S04]  /*7970*/  LDGSTS.E [R242+0x1ba00], desc[UR12][R38.64], P1 ;  /* 0x1ba0000026f27fae */ /* 0x000fe8000892184c */
[----:B------:R-:W-:Y:S04]  /*7980*/  LDGSTS.E [R242+0x1be00], desc[UR12][R36.64], P1 ;  /* 0x1be0000024f27fae */ /* 0x000fe8000892184c */
[----:B----4-:R-:W-:Y:S04]  /*7990*/  LDGSTS.E [R243+0x18300], desc[UR12][R20.64], P1 ;  /* 0x1830000014f37fae */ /* 0x010fe8000892184c */
[----:B------:R-:W-:Y:S04]  /*79a0*/  LDGSTS.E [R243+0x18700], desc[UR12][R22.64], P1 ;  /* 0x1870000016f37fae */ /* 0x000fe8000892184c */
[----:B------:R-:W-:Y:S04]  /*79b0*/  LDGSTS.E [R243+0x18b00], desc[UR12][R18.64], P1 ;  /* 0x18b0000012f37fae */ /* 0x000fe8000892184c */
[----:B------:R-:W4:Y:S04]  /*79c0*/  LDL.LU.64 R20, [R1+0x2c0] ;  /* 0x0002c00001147983 */ /* 0x000f280000300a00 */
[----:B------:R-:W3:Y:S04]  /*79d0*/  LDL.LU.64 R22, [R1+0x2b8] ;  /* 0x0002b80001167983 */ /* 0x000ee80000300a00 */
[----:B------:R-:W2:Y:S04]  /*79e0*/  LDL.LU.64 R18, [R1+0x2b0] ;  /* 0x0002b00001127983 */ /* 0x000ea80000300a00 */
[----:B------:R-:W-:Y:S04]  /*79f0*/  LDGSTS.E [R243+0x18f00], desc[UR12][R32.64], P1 ;  /* 0x18f0000020f37fae */ /* 0x000fe8000892184c */
[----:B------:R-:W-:Y:S04]  /*7a00*/  LDGSTS.E [R243+0x19300], desc[UR12][R30.64], P1 ;  /* 0x193000001ef37fae */ /* 0x000fe8000892184c */
[----:B------:R-:W-:Y:S04]  /*7a10*/  LDGSTS.E [R243+0x19700], desc[UR12][R28.64], P1 ;  /* 0x197000001cf37fae */ /* 0x000fe8000892184c */
[----:B------:R-:W-:Y:S04]  /*7a20*/  LDGSTS.E [R243+0x19b00], desc[UR12][R26.64], P1 ;  /* 0x19b000001af37fae */ /* 0x000fe8000892184c */
[----:B--2---:R-:W-:Y:S04]  /*7a30*/  LDGSTS.E [R243+0x19f00], desc[UR12][R18.64], P1 ;  /* 0x19f0000012f37fae */ /* 0x004fe8000892184c */
[----:B------:R-:W-:Y:S04]  /*7a40*/  LDGSTS.E [R243+0x1a300], desc[UR12][R24.64], P1 ;  /* 0x1a30000018f37fae */ /* 0x000fe8000892184c */
[----:B---3--:R-:W-:Y:S04]  /*7a50*/  LDGSTS.E [R243+0x1a700], desc[UR12][R22.64], P1 ;  /* 0x1a70000016f37fae */ /* 0x008fe8000892184c */
[----:B----4-:R-:W-:Y:S04]  /*7a60*/  LDGSTS.E [R243+0x1ab00], desc[UR12][R20.64], P1 ;  /* 0x1ab0000014f37fae */ /* 0x010fe8000892184c */
[----:B------:R-:W-:Y:S04]  /*7a70*/  LDGSTS.E [R243+0x1af00], desc[UR12][R16.64], P1 ;  /* 0x1af0000010f37fae */ /* 0x000fe8000892184c */
[----:B------:R-:W-:Y:S04]  /*7a80*/  LDGSTS.E [R243+0x1b300], desc[UR12][R8.64], P1 ;  /* 0x1b30000008f37fae */ /* 0x000fe8000892184c */
[----:B------:R-:W-:Y:S04]  /*7a90*/  LDGSTS.E [R243+0x1b700], desc[UR12][R14.64], P1 ;  /* 0x1b7000000ef37fae */ /* 0x000fe8000892184c */
[----:B------:R-:W-:Y:S04]  /*7aa0*/  LDGSTS.E [R243+0x1bb00], desc[UR12][R12.64], P1 ;  /* 0x1bb000000cf37fae */ /* 0x000fe8000892184c */
[----:B------:R-:W-:Y:S04]  /*7ab0*/  LDGSTS.E [R243+0x1bf00], desc[UR12][R10.64], P1 ;  /* 0x1bf000000af37fae */ /* 0x000fe8000892184c */
[----:B------:R-:W0:Y:S01]  /*7ac0*/  LDGDEPBAR ;  /* 0x00000000000079af */ /* 0x000e220000000000 */
[----:B------:R-:W-:Y:S01]  /*7ad0*/  BAR.SYNC.DEFER_BLOCKING 0x0 ;  /* 0x0000000000007b1d */ /* 0x000fe20000010000 */
[----:B------:R-:W-:Y:S01]  /*7ae0*/  ISETP.GE.U32.AND P1, PT, R3, 0x7fffff7a, PT ;  /* 0x7fffff7a0300780c */ /* 0x000fe20003f26070 */
[----:B------:R-:W-:-:S04]  /*7af0*/  IMAD.SHL.U32 R3, R182, 0x40, RZ ;  /* 0x00000040b6037824 */ /* 0x000fc800078e00ff */
[----:B------:R-:W-:-:S05]  /*7b00*/  IMAD.WIDE R126, R3, 0x4, R126 ;  /* 0x00000004037e7825 */ /* 0x000fca00078e027e */
[----:B------:R-:W-:Y:S01]  /*7b10*/  @!PT LDS RZ, [RZ] ;  /* 0x00000000fffff984 */ /* 0x000fe20000000800 */
[----:B------:R-:W-:Y:S01]  /*7b20*/  @!PT LDS RZ, [RZ] ;  /* 0x00000000fffff984 */ /* 0x000fe20000000800 */
[----:B------:R-:W-:Y:S01]  /*7b30*/  @!PT LDS RZ, [RZ] ;  /* 0x00000000fffff984 */ /* 0x000fe20000000800 */
[----:B------:R1:W-:Y:S02]  /*7b40*/  LDGSTS.E [R4+0x8000], desc[UR12][R126.64], !P0 ;  /* 0x080000007e047fae */ /* 0x0003e4000c12184c */
[----:B-1----:R-:W-:Y:S02]  /*7b50*/  VIADD R126, R183, 0xffffffb8 ;  /* 0xffffffb8b77e7836 */ /* 0x002fe40000000000 */
[----:B------:R-:W-:Y:S01]  /*7b60*/  IMAD.WIDE R124, R3, 0x4, R124 ;  /* 0x00000004037c7825 */ /* 0x000fe200078e027c */
[----:B------:R-:W2:Y:S02]  /*7b70*/  LDL.LU R183, [R1+0x2ac] ;  /* 0x0002ac0001b77983 */ /* 0x000ea40000300800 */
[----:B------:R-:W-:Y:S02]  /*7b80*/  ISETP.GE.U32.AND P0, PT, R126, 0x7fffff79, PT ;  /* 0x7fffff797e00780c */ /* 0x000fe40003f06070 */
[----:B------:R-:W1:Y:S01]  /*7b90*/  LDC R126, c[0x0][0x230] ;  /* 0x00008c00ff7e7b82 */ /* 0x000e620000000800 */
[----:B------:R1:W-:Y:S02]  /*7ba0*/  LDGSTS.E [R4+0x8004], desc[UR12][R124.64], !P6 ;  /* 0x080040007c047fae */ /* 0x0003e4000f12184c */
[----:B-1----:R-:W-:-:S05]  /*7bb0*/  VIADD R124, R126, 0xffffffb7 ;  /* 0xffffffb77e7c7836 */ /* 0x002fca0000000000 */
[----:B------:R-:W-:Y:S02]  /*7bc0*/  ISETP.GE.U32.AND P6, PT, R124, 0x7fffff78, PT ;  /* 0x7fffff787c00780c */ /* 0x000fe40003fc6070 */
[----:B------:R-:W1:Y:S01]  /*7bd0*/  LDC R124, c[0x0][0x230] ;  /* 0x00008c00ff7c7b82 */ /* 0x000e620000000800 */
[----:B------:R-:W-:-:S05]  /*7be0*/  IMAD.WIDE R240, R3, 0x4, R240 ;  /* 0x0000000403f07825 */ /* 0x000fca00078e02f0 */
[----:B------:R-:W-:Y:S01]  /*7bf0*/  LDGSTS.E [R4+0x8008], desc[UR12][R240.64], !P5 ;  /* 0x08008000f0047fae */ /* 0x000fe2000e92184c */
[----:B------:R-:W-:-:S05]  /*7c00*/  IMAD.WIDE R238, R3, 0x4, R238 ;  /* 0x0000000403ee7825 */ /* 0x000fca00078e02ee */
[----:B------:R3:W-:Y:S01]  /*7c10*/  LDGSTS.E [R4+0x800c], desc[UR12][R238.64], !P2 ;  /* 0x0800c000ee047fae */ /* 0x0007e2000d12184c */
[----:B------:R-:W-:-:S04]  /*7c20*/  IMAD.WIDE R236, R3, 0x4, R236 ;  /* 0x0000000403ec7825 */ /* 0x000fc800078e02ec */
[----:B------:R-:W-:Y:S01]  /*7c30*/  IMAD.WIDE R234, R3, 0x4, R234 ;  /* 0x0000000403ea7825 */ /* 0x000fe200078e02ea */
[----:B------:R-:W4:Y:S03]  /*7c40*/  LDL R240, [R1+0x274] ;  /* 0x0002740001f07983 */ /* 0x000f260000100800 */
[----:B-1----:R-:W-:-:S05]  /*7c50*/  VIADD R124, R124, 0xffffffb6 ;  /* 0xffffffb67c7c7836 */ /* 0x002fca0000000000 */
[----:B------:R-:W-:Y:S02]  /*7c60*/  ISETP.GE.U32.AND P5, PT, R124, 0x7fffff77, PT ;  /* 0x7fffff777c00780c */ /* 0x000fe40003fa6070 */
[----:B------:R-:W1:Y:S02]  /*7c70*/  LDC R124, c[0x0][0x230] ;  /* 0x00008c00ff7c7b82 */ /* 0x000e640000000800 */
[----:B-1----:R-:W-:-:S05]  /*7c80*/  VIADD R124, R124, 0xffffff9f ;  /* 0xffffff9f7c7c7836 */ /* 0x002fca0000000000 */
[----:B------:R-:W-:Y:S02]  /*7c90*/  ISETP.GE.U32.AND P2, PT, R124, 0x7fffff60, PT ;  /* 0x7fffff607c00780c */ /* 0x000fe40003f46070 */
[----:B------:R-:W1:Y:S11]  /*7ca0*/  LDC R124, c[0x0][0x230] ;  /* 0x00008c00ff7c7b82 */ /* 0x000e760000000800 */
[----:B------:R-:W-:Y:S01]  /*7cb0*/  LDGSTS.E [R4+0xc000], desc[UR12][R236.64], !P2 ;  /* 0x0c000000ec047fae */ /* 0x000fe2000d12184c */
[----:B-1----:R-:W-:-:S05]  /*7cc0*/  VIADD R124, R124, 0xffffff9e ;  /* 0xffffff9e7c7c7836 */ /* 0x002fca0000000000 */
[----:B------:R-:W-:Y:S02]  /*7cd0*/  ISETP.GE.U32.AND P2, PT, R124, 0x7fffff5f, PT ;  /* 0x7fffff5f7c00780c */ /* 0x000fe40003f46070 */
[----:B------:R-:W1:Y:S11]  /*7ce0*/  LDC R124, c[0x0][0x230] ;  /* 0x00008c00ff7c7b82 */ /* 0x000e760000000800 */
[----:B------:R-:W-:Y:S01]  /*7cf0*/  LDGSTS.E [R4+0xc004], desc[UR12][R234.64], !P2 ;  /* 0x0c004000ea047fae */ /* 0x000fe2000d12184c */
[----:B-1----:R-:W-:-:S05]  /*7d00*/  VIADD R124, R124, 0xffffff9d ;  /* 0xffffff9d7c7c7836 */ /* 0x002fca0000000000 */
[----:B------:R-:W-:Y:S02]  /*7d10*/  ISETP.GE.U32.AND P2, PT, R124, 0x7fffff5e, PT ;  /* 0x7fffff5e7c00780c */ /* 0x000fe40003f46070 */
[----:B------:R-:W1:Y:S01]  /*7d20*/  LDC R124, c[0x0][0x230] ;  /* 0x00008c00ff7c7b82 */ /* 0x000e620000000800 */
[----:B------:R-:W-:-:S10]  /*7d30*/  IMAD.WIDE R232, R3, 0x4, R232 ;  /* 0x0000000403e87825 */ /* 0x000fd400078e02e8 */
[----:B------:R-:W-:Y:S01]  /*7d40*/  LDGSTS.E [R4+0xc008], desc[UR12][R232.64], !P2 ;  /* 0x0c008000e8047fae */ /* 0x000fe2000d12184c */
[----:B------:R-:W-:-:S04]  /*7d50*/  IMAD.WIDE R230, R3, 0x4, R230 ;  /* 0x0000000403e67825 */ /* 0x000fc800078e02e6 */
        /* <DEDUP_REMOVED lines=37> */
[C---:B------:R-:W-:Y:S01]  /*7fb0*/  IMAD.WIDE R152, R3.reuse, 0x4, R152 ;  /* 0x0000000403987825 */ /* 0x040fe200078e0298 */
[----:B---3--:R-:W3:Y:S03]  /*7fc0*/  S2R R239, SR_CgaCtaId ;  /* 0x0000000000ef7919 */ /* 0x008ee60000008800 */
[----:B-1----:R-:W-:Y:S01]  /*7fd0*/  VIADD R124, R124, 0xffffff9c ;  /* 0xffffff9c7c7c7836 */ /* 0x002fe20000000000 */
[----:B------:R-:W2:Y:S04]  /*7fe0*/  LDL.LU R233, [R1+0x50] ;  /* 0x0000500001e97983 */ /* 0x000ea80000300800 */
[----:B------:R-:W-:Y:S01]  /*7ff0*/  ISETP.GE.U32.AND P2, PT, R124, 0x7fffff5d, PT ;  /* 0x7fffff5d7c00780c */ /* 0x000fe20003f46070 */
[----:B------:R-:W-:Y:S01]  /*8000*/  IMAD.WIDE R150, R3, 0x4, R150 ;  /* 0x0000000403967825 */ /* 0x000fe200078e0296 */
[----:B------:R-:W1:Y:S01]  /*8010*/  LDC R124, c[0x0][0x230] ;  /* 0x00008c00ff7c7b82 */ /* 0x000e620000000800 */
[----:B------:R-:W4:Y:S01]  /*8020*/  LDL.LU.64 R234, [R1+0x70] ;  /* 0x0000700001ea7983 */ /* 0x000f220000300a00 */
[----:B------:R-:W-:-:S03]  /*8030*/  MOV R241, 0x400 ;  /* 0x0000040000f17802 */ /* 0x000fc60000000f00 */
[----:B------:R-:W4:Y:S06]  /*8040*/  LDL.LU.64 R236, [R1+0x38] ;  /* 0x0000380001ec7983 */ /* 0x000f2c0000300a00 */
[----:B------:R1:W-:Y:S04]  /*8050*/  LDGSTS.E [R4+0xc00c], desc[UR12][R230.64], !P2 ;  /* 0x0c00c000e6047fae */ /* 0x0003e8000d12184c */
[----:B------:R-:W-:Y:S04]  /*8060*/  LDGSTS.E [R244+0x8000], desc[UR12][R228.64], !P4 ;  /* 0x08000000e4f47fae */ /* 0x000fe8000e12184c */
[----:B------:R-:W-:Y:S04]  /*8070*/  LDGSTS.E [R244+0x8004], desc[UR12][R226.64], !P3 ;  /* 0x08004000e2f47fae */ /* 0x000fe8000d92184c */
[----:B------:R-:W-:Y:S01]  /*8080*/  LDGSTS.E [R244+0x8008], desc[UR12][R224.64], !P1 ;  /* 0x08008000e0f47fae */ /* 0x000fe2000c92184c */
[----:B-1----:R-:W-:-:S03]  /*8090*/  VIADD R4, R124, 0xffffffb5 ;  /* 0xffffffb57c047836 */ /* 0x002fc60000000000 */
[----:B------:R-:W-:Y:S02]  /*80a0*/  LDGSTS.E [R244+0x800c], desc[UR12][R222.64], !P0 ;  /* 0x0800c000def47fae */ /* 0x000fe4000c12184c */
[----:B------:R-:W-:Y:S02]  /*80b0*/  ISETP.GE.U32.AND P2, PT, R4, 0x7fffff76, PT ;  /* 0x7fffff760400780c */ /* 0x000fe40003f46070 */
[----:B------:R-:W1:Y:S02]  /*80c0*/  LDC R4, c[0x0][0x230] ;  /* 0x00008c00ff047b82 */ /* 0x000e640000000800 */
[----:B-1----:R-:W-:-:S05]  /*80d0*/  VIADD R4, R4, 0xffffffb4 ;  /* 0xffffffb404047836 */ /* 0x002fca0000000000 */
        /* <DEDUP_REMOVED lines=23> */
[----:B------:R-:W-:Y:S04]  /*8250*/  LDGSTS.E [R244+0xc00c], desc[UR12][R214.64], !P0 ;  /* 0x0c00c000d6f47fae */ /* 0x000fe8000c12184c */
        /* <DEDUP_REMOVED lines=63> */
[----:B------:R2:W-:Y:S04]  /*8650*/  LDGSTS.E [R246+0xc00c], desc[UR12][R180.64], !P6 ;  /* 0x0c00c000b4f67fae */ /* 0x0005e8000f12184c */
[----:B------:R-:W-:Y:S04]  /*8660*/  LDGSTS.E [R247+0x8000], desc[UR12][R178.64], !P5 ;  /* 0x08000000b2f77fae */ /* 0x000fe8000e92184c */
[----:B------:R-:W-:Y:S04]  /*8670*/  LDGSTS.E [R247+0x8004], desc[UR12][R176.64], !P2 ;  /* 0x08004000b0f77fae */ /* 0x000fe8000d12184c */
[----:B------:R-:W-:Y:S01]  /*8680*/  LDGSTS.E [R247+0x8008], desc[UR12][R174.64], !P4 ;  /* 0x08008000aef77fae */ /* 0x000fe2000e12184c */
[----:B-1----:R-:W-:Y:S01]  /*8690*/  VIADD R4, R4, 0xffffffa9 ;  /* 0xffffffa904047836 */ /* 0x002fe20000000000 */
[C---:B---3--:R-:W-:Y:S01]  /*86a0*/  LEA R241, R239.reuse, R241, 0x18 ;  /* 0x000000f1eff17211 */ /* 0x048fe200078ec0ff */
[----:B------:R-:W-:Y:S01]  /*86b0*/  IMAD.SHL.U32 R125, R239, 0x80, RZ ;  /* 0x00000080ef7d7824 */ /* 0x000fe200078e00ff */
[----:B------:R-:W-:Y:S01]  /*86c0*/  LDGSTS.E [R247+0x800c], desc[UR12][R172.64], !P3 ;  /* 0x0800c000acf77fae */ /* 0x000fe2000d92184c */
[----:B------:R-:W-:Y:S01]  /*86d0*/  IMAD.WIDE R148, R3, 0x4, R148 ;  /* 0x0000000403947825 */ /* 0x000fe200078e0294 */
[----:B------:R-:W-:Y:S01]  /*86e0*/  ISETP.GE.U32.AND P6, PT, R4, 0x7fffff6a, PT ;  /* 0x7fffff6a0400780c */ /* 0x000fe20003fc6070 */
[----:B--2---:R-:W1:Y:S01]  /*86f0*/  LDC R180, c[0x0][0x230] ;  /* 0x00008c00ffb47b82 */ /* 0x004e620000000800 */
[----:B------:R-:W2:Y:S07]  /*8700*/  LDL.LU.64 R238, [R1+0x18] ;  /* 0x0000180001ee7983 */ /* 0x000eae0000300a00 */
[----:B------:R-:W3:Y:S02]  /*8710*/  LDC R4, c[0x0][0x230] ;  /* 0x00008c00ff047b82 */ /* 0x000ee40000000800 */
[----:B---3--:R-:W-:-:S05]  /*8720*/  VIADD R4, R4, 0xffffffa8 ;  /* 0xffffffa804047836 */ /* 0x008fca0000000000 */
[----:B------:R-:W-:Y:S02]  /*8730*/  ISETP.GE.U32.AND P5, PT, R4, 0x7fffff69, PT ;  /* 0x7fffff690400780c */ /* 0x000fe40003fa6070 */
        /* <DEDUP_REMOVED lines=9> */
[----:B------:R-:W3:Y:S11]  /*87d0*/  LDC R4, c[0x0][0x230] ;  /* 0x00008c00ff047b82 */ /* 0x000ef60000000800 */
[----:B------:R-:W-:Y:S01]  /*87e0*/  LDGSTS.E [R247+0xc000], desc[UR12][R170.64], !P3 ;  /* 0x0c000000aaf77fae */ /* 0x000fe2000d92184c */
        /* <DEDUP_REMOVED lines=11> */
[----:B------:R-:W-:Y:S04]  /*88a0*/  LDGSTS.E [R247+0xc00c], desc[UR12][R164.64], !P3 ;  /* 0x0c00c000a4f77fae */ /* 0x000fe8000d92184c */
[----:B------:R-:W-:Y:S04]  /*88b0*/  LDGSTS.E [R248+0x8000], desc[UR12][R162.64], !P1 ;  /* 0x08000000a2f87fae */ /* 0x000fe8000c92184c */
[----:B------:R-:W-:Y:S04]  /*88c0*/  LDGSTS.E [R248+0x8004], desc[UR12][R160.64], !P0 ;  /* 0x08004000a0f87fae */ /* 0x000fe8000c12184c */
[----:B------:R-:W-:Y:S01]  /*88d0*/  LDGSTS.E [R248+0x8008], desc[UR12][R158.64], !P6 ;  /* 0x080080009ef87fae */ /* 0x000fe2000f12184c */
[----:B---3--:R-:W-:-:S03]  /*88e0*/  VIADD R4, R4, 0xffffffa5 ;  /* 0xffffffa504047836 */ /* 0x008fc60000000000 */
[----:B------:R-:W-:Y:S02]  /*88f0*/  LDGSTS.E [R248+0x800c], desc[UR12][R156.64], !P5 ;  /* 0x0800c0009cf87fae */ /* 0x000fe4000e92184c */
        /* <DEDUP_REMOVED lines=18> */
[----:B------:R4:W-:Y:S01]  /*8a20*/  LDGSTS.E [R248+0xc004], desc[UR12][R152.64], !P5 ;  /* 0x0c00400098f87fae */ /* 0x0009e2000e92184c */
        /* <DEDUP_REMOVED lines=10> */
[----:B------:R-:W3:Y:S01]  /*8ad0*/  LDC R4, c[0x0][0x230] ;  /* 0x00008c00ff047b82 */ /* 0x000ee20000000800 */
[----:B------:R-:W-:-:S05]  /*8ae0*/  IMAD.WIDE R146, R3, 0x4, R146 ;  /* 0x0000000403927825 */ /* 0x000fca00078e0292 */
        /* <DEDUP_REMOVED lines=29> */
[----:B------:R-:W-:Y:S01]  /*8cc0*/  IMAD.WIDE R134, R3, 0x4, R134 ;  /* 0x0000000403867825 */ /* 0x000fe200078e0286 */
[----:B----4-:R-:W4:Y:S04]  /*8cd0*/  S2R R152, SR_TID.X ;  /* 0x0000000000987919 */ /* 0x010f280000002100 */
[----:B------:R-:W-:Y:S01]  /*8ce0*/  LDGSTS.E [R249+0xc008], desc[UR12][R134.64], !P1 ;  /* 0x0c00800086f97fae */ /* 0x000fe2000c92184c */
[----:B---3--:R-:W-:-:S05]  /*8cf0*/  VIADD R4, R4, 0xffffff82 ;  /* 0xffffff8204047836 */ /* 0x008fca0000000000 */
[----:B------:R-:W-:Y:S02]  /*8d00*/  ISETP.GE.U32.AND P1, PT, R4, 0x7fffff43, PT ;  /* 0x7fffff430400780c */ /* 0x000fe40003f26070 */
[----:B------:R-:W3:Y:S01]  /*8d10*/  LDC R4, c[0x0][0x230] ;  /* 0x00008c00ff047b82 */ /* 0x000ee20000000800 */
[----:B------:R-:W-:-:S05]  /*8d20*/  IMAD.WIDE R132, R3, 0x4, R132 ;  /* 0x0000000403847825 */ /* 0x000fca00078e0284 */
[----:B------:R-:W-:Y:S01]  /*8d30*/  LDGSTS.E [R249+0xc00c], desc[UR12][R132.64], !P4 ;  /* 0x0c00c00084f97fae */ /* 0x000fe2000e12184c */
[----:B----4-:R-:W-:-:S05]  /*8d40*/  IMAD.SHL.U32 R124, R152, 0x40, RZ ;  /* 0x00000040987c7824 */ /* 0x010fca00078e00ff */
[----:B------:R-:W-:Y:S01]  /*8d50*/  LOP3.LUT R124, R124, 0x400, RZ, 0xc0, !PT ;  /* 0x000004007c7c7812 */ /* 0x000fe200078ec0ff */
[----:B---3--:R-:W-:-:S05]  /*8d60*/  VIADD R4, R4, 0xffffff81 ;  /* 0xffffff8104047836 */ /* 0x008fca0000000000 */
[----:B------:R-:W-:Y:S01]  /*8d70*/  ISETP.GE.U32.AND P4, PT, R4, 0x7fffff42, PT ;  /* 0x7fffff420400780c */ /* 0x000fe20003f86070 */
[----:B------:R-:W-:-:S05]  /*8d80*/  IMAD.SHL.U32 R4, R152, 0x10, RZ ;  /* 0x0000001098047824 */ /* 0x000fca00078e00ff */
[----:B------:R-:W-:-:S04]  /*8d90*/  LOP3.LUT R4, R4, 0xf0, RZ, 0xc0, !PT ;  /* 0x000000f004047812 */ /* 0x000fc800078ec0ff */
[----:B------:R-:W-:Y:S02]  /*8da0*/  IADD3 R124, R124, R241, R4 ;  /* 0x000000f17c7c7210 */ /* 0x000fe40007ffe004 */
[----:B------:R-:W-:Y:S01]  /*8db0*/  LOP3.LUT R4, R233, 0x80, R125, 0xf8, !PT ;  /* 0x00000080e9047812 */ /* 0x000fe200078ef87d */
[----:B------:R-:W-:Y:S02]  /*8dc0*/  IMAD.SHL.U32 R125, R152, 0x8, RZ ;  /* 0x00000008987d7824 */ /* 0x000fe400078e00ff */
[----:B------:R-:W-:-:S04]  /*8dd0*/  IMAD.WIDE R128, R3, 0x4, R128 ;  /* 0x0000000403807825 */ /* 0x000fc800078e0280 */
[----:B------:R-:W-:Y:S01]  /*8de0*/  IMAD.WIDE R130, R3, 0x4, R130 ;  /* 0x0000000403827825 */ /* 0x000fe200078e0282 */
[----:B------:R-:W-:Y:S01]  /*8df0*/  LOP3.LUT R125, R125, 0x300, RZ, 0xc0, !PT ;  /* 0x000003007d7d7812 */ /* 0x000fe200078ec0ff */
[----:B------:R-:W-:Y:S02]  /*8e00*/  LDGSTS.E [R5+0x8000], desc[UR12][R128.64], !P0 ;  /* 0x0800000080057fae */ /* 0x000fe4000c12184c */
[C---:B------:R-:W-:Y:S02]  /*8e10*/  IMAD.WIDE R120, R3.reuse, 0x4, R120 ;  /* 0x0000000403787825 */ /* 0x040fe400078e0278 */
[----:B------:R-:W-:Y:S02]  /*8e20*/  LDGSTS.E [R5+0x8004], desc[UR12][R130.64], !P6 ;  /* 0x0800400082057fae */ /* 0x000fe4000f12184c */
[C---:B------:R-:W-:Y:S01]  /*8e30*/  IMAD.WIDE R122, R3.reuse, 0x4, R122 ;  /* 0x00000004037a7825 */ /* 0x040fe200078e027a */
[----:B------:R-:W-:Y:S01]  /*8e40*/  ISETP.GT.AND P6, PT, R252, 0x7f, PT ;  /* 0x0000007ffc00780c */ /* 0x000fe20003fc4270 */
[----:B------:R-:W-:Y:S02]  /*8e50*/  LDGSTS.E [R5+0x8008], desc[UR12][R120.64], !P5 ;  /* 0x0800800078057fae */ /* 0x000fe4000e92184c */
[C---:B------:R-:W-:Y:S01]  /*8e60*/  IMAD.WIDE R112, R3.reuse, 0x4, R112 ;  /* 0x0000000403707825 */ /* 0x040fe200078e0270 */
[----:B------:R-:W-:Y:S01]  /*8e70*/  ISETP.GE.AND P0, PT, R240, R110, PT ;  /* 0x0000006ef000720c */ /* 0x000fe20003f06270 */
[----:B------:R-:W-:Y:S02]  /*8e80*/  LDGSTS.E [R5+0x800c], desc[UR12][R122.64], !P2 ;  /* 0x0800c0007a057fae */ /* 0x000fe4000d12184c */
[----:B------:R-:W-:Y:S01]  /*8e90*/  IMAD.WIDE R114, R3, 0x4, R114 ;  /* 0x0000000403727825 */ /* 0x000fe200078e0272 */
[----:B------:R-:W-:Y:S01]  /*8ea0*/  SEL R110, R2, RZ, P6 ;  /* 0x000000ff026e7207 */ /* 0x000fe20003000000 */
[----:B------:R3:W-:Y:S02]  /*8eb0*/  LDGSTS.E [R5+0xc000], desc[UR12][R112.64], !P3 ;  /* 0x0c00000070057fae */ /* 0x0007e4000d92184c */
[----:B------:R-:W-:-:S02]  /*8ec0*/  IMAD.IADD R153, R125, 0x1, R124 ;  /* 0x000000017d997824 */ /* 0x000fc400078e027c */
[----:B------:R-:W-:Y:S01]  /*8ed0*/  IMAD.SHL.U32 R183, R183, 0x40, RZ ;  /* 0x00000040b7b77824 */ /* 0x000fe200078e00ff */
[----:B------:R-:W5:Y:S04]  /*8ee0*/  LDL.LU R2, [R1+0x2a8] ;  /* 0x0002a80001027983 */ /* 0x000f680000300800 */
[----:B------:R4:W-:Y:S04]  /*8ef0*/  LDGSTS.E [R5+0xc004], desc[UR12][R114.64], !P1 ;  /* 0x0c00400072057fae */ /* 0x0009e8000c92184c */
[----:B------:R1:W-:Y:S01]  /*8f00*/  STL [R1+0x60], R153 ;  /* 0x0000609901007387 */ /* 0x0003e20000100800 */
[----:B------:R-:W-:Y:S01]  /*8f10*/  ISETP.LT.AND P2, PT, R4, R111, !P0 ;  /* 0x0000006f0400720c */ /* 0x000fe20004741270 */
[----:B---3--:R-:W-:-:S04]  /*8f20*/  IMAD.WIDE R112, R183, 0x4, R236 ;  /* 0x00000004b7707825 */ /* 0x008fc800078e02ec */
[C---:B----4-:R-:W-:Y:S02]  /*8f30*/  IMAD.WIDE R114, R183.reuse, 0x4, R234 ;  /* 0x00000004b7727825 */ /* 0x050fe400078e02ea */
[----:B------:R-:W3:Y:S01]  /*8f40*/  LDL.LU.64 R234, [R1+0x68] ;  /* 0x0000680001ea7983 */ /* 0x000ee20000300a00 */
[----:B------:R-:W-:Y:S01]  /*8f50*/  ISETP.NE.U32.AND P6, PT, R110, RZ, PT ;  /* 0x000000ff6e00720c */ /* 0x000fe20003fc5070 */
[----:B--2---:R-:W-:Y:S02]  /*8f60*/  IMAD.WIDE R110, R183, 0x4, R238 ;  /* 0x00000004b76e7825 */ /* 0x004fe400078e02ee */
[----:B------:R-:W2:Y:S04]  /*8f70*/  LDL.LU.64 R236, [R1+0x30] ;  /* 0x0000300001ec7983 */ /* 0x000ea80000300a00 */
[----:B------:R-:W4:Y:S01]  /*8f80*/  LDL.LU.64 R238, [R1+0x10] ;  /* 0x0000100001ee7983 */ /* 0x000f220000300a00 */
[----:B-1----:R-:W-:-:S05]  /*8f90*/  VIADD R180, R180, 0xffffff80 ;  /* 0xffffff80b4b47836 */ /* 0x002fca0000000000 */
[----:B------:R-:W-:Y:S01]  /*8fa0*/  ISETP.GE.U32.AND P5, PT, R180, 0x7fffff41, PT ;  /* 0x7fffff41b400780c */ /* 0x000fe20003fa6070 */
[----:B------:R-:W-:-:S04]  /*8fb0*/  IMAD.WIDE R116, R3, 0x4, R116 ;  /* 0x0000000403747825 */ /* 0x000fc800078e0274 */
[----:B------:R-:W-:Y:S01]  /*8fc0*/  IMAD.WIDE R118, R3, 0x4, R118 ;  /* 0x0000000403767825 */ /* 0x000fe200078e0276 */
[----:B------:R-:W-:Y:S03]  /*8fd0*/  LDGSTS.E [R5+0xc008], desc[UR12][R116.64], !P4 ;  /* 0x0c00800074057fae */ /* 0x000fe6000e12184c */
[----:B------:R-:W-:-:S04]  /*8fe0*/  IMAD.WIDE R250, R183, 0x4, R250 ;  /* 0x00000004b7fa7825 */ /* 0x000fc800078e02fa */
[----:B------:R-:W-:Y:S01]  /*8ff0*/  LDGSTS.E [R5+0xc00c], desc[UR12][R118.64], !P5 ;  /* 0x0c00c00076057fae */ /* 0x000fe2000e92184c */
[----:B------:R-:W-:-:S03]  /*9000*/  IMAD.WIDE R108, R183, 0x4, R108 ;  /* 0x00000004b76c7825 */ /* 0x000fc600078e026c */
[----:B------:R-:W0:Y:S01]  /*9010*/  LDGDEPBAR ;  /* 0x00000000000079af */ /* 0x000e220000000000 */
[----:B------:R-:W-:-:S03]  /*9020*/  IMAD.WIDE R100, R183, 0x4, R100 ;  /* 0x00000004b7647825 */ /* 0x000fc600078e0264 */
[----:B------:R-:W-:Y:S01]  /*9030*/  LDGSTS.E [R6+0x20000], desc[UR12][R114.64], P6 ;  /* 0x2000000072067fae */ /* 0x000fe2000b12184c */
        /* <DEDUP_REMOVED lines=15> */
[----:B------:R-:W-:Y:S04]  /*9130*/  LDGSTS.E [R6+0x22000], desc[UR12][R102.64], P6 ;  /* 0x2200000066067fae */ /* 0x000fe8000b12184c */
[----:B------:R-:W-:Y:S04]  /*9140*/  LDGSTS.E [R6+0x22400], desc[UR12][R98.64], P6 ;  /* 0x2240000062067fae */ /* 0x000fe8000b12184c */
[----:B------:R3:W-:Y:S04]  /*9150*/  LDGSTS.E [R6+0x22800], desc[UR12][R90.64], P6 ;  /* 0x228000005a067fae */ /* 0x0007e8000b12184c */
[----:B------:R-:W-:Y:S04]  /*9160*/  LDGSTS.E [R6+0x22c00], desc[UR12][R96.64], P6 ;  /* 0x22c0000060067fae */ /* 0x000fe8000b12184c */
[----:B------:R-:W-:Y:S04]  /*9170*/  LDGSTS.E [R6+0x23000], desc[UR12][R94.64], P6 ;  /* 0x230000005e067fae */ /* 0x000fe8000b12184c */
[----:B------:R2:W-:Y:S01]  /*9180*/  LDGSTS.E [R6+0x23400], desc[UR12][R92.64], P6 ;  /* 0x234000005c067fae */ /* 0x0005e2000b12184c */
[----:B---3--:R-:W-:-:S03]  /*9190*/  IMAD.WIDE R90, R183, 0x4, R234 ;  /* 0x00000004b75a7825 */ /* 0x008fc600078e02ea */
[----:B------:R-:W3:Y:S01]  /*91a0*/  LDL.LU.64 R234, [R1+0x48] ;  /* 0x0000480001ea7983 */ /* 0x000ee20000300a00 */
[----:B--2---:R-:W-:-:S03]  /*91b0*/  IMAD.WIDE R92, R183, 0x4, R236 ;  /* 0x00000004b75c7825 */ /* 0x004fc600078e02ec */
[----:B------:R-:W2:Y:S01]  /*91c0*/  LDL.LU.64 R236, [R1+0x28] ;  /* 0x0000280001ec7983 */ /* 0x000ea20000300a00 */
[----:B----4-:R-:W-:-:S03]  /*91d0*/  IMAD.WIDE R94, R183, 0x4, R238 ;  /* 0x00000004b75e7825 */ /* 0x010fc600078e02ee */
[----:B------:R-:W4:Y:S01]  /*91e0*/  LDL.LU.64 R238, [R1+0x8] ;  /* 0x0000080001ee7983 */ /* 0x000f220000300a00 */
[----:B------:R-:W-:-:S04]  /*91f0*/  IMAD.WIDE R88, R183, 0x4, R88 ;  /* 0x00000004b7587825 */ /* 0x000fc800078e0258 */
[C---:B------:R-:W-:Y:S01]  /*9200*/  IMAD.WIDE R86, R183.reuse, 0x4, R86 ;  /* 0x00000004b7567825 */ /* 0x040fe200078e0256 */
[----:B------:R-:W-:Y:S03]  /*9210*/  LDGSTS.E [R6+0x23800], desc[UR12][R88.64], P6 ;  /* 0x2380000058067fae */ /* 0x000fe6000b12184c */
        /* <DEDUP_REMOVED lines=21> */
[----:B------:R3:W-:Y:S03]  /*9370*/  LDGSTS.E [R7+0x22500], desc[UR12][R66.64], P6 ;  /* 0x2250000042077fae */ /* 0x0007e6000b12184c */
[C---:B------:R-:W-:Y:S01]  /*9380*/  IMAD.WIDE R60, R183.reuse, 0x4, R60 ;  /* 0x00000004b73c7825 */ /* 0x040fe200078e023c */
[----:B------:R-:W-:Y:S03]  /*9390*/  LDGSTS.E [R7+0x22900], desc[UR12][R72.64], P6 ;  /* 0x2290000048077fae */ /* 0x000fe6000b12184c */
[C---:B------:R-:W-:Y:S01]  /*93a0*/  IMAD.WIDE R62, R183.reuse, 0x4, R62 ;  /* 0x00000004b73e7825 */ /* 0x040fe200078e023e */
        /* <DEDUP_REMOVED lines=10> */
[----:B------:R-:W4:Y:S01]  /*9450*/  LDL.LU.64 R238, [R1] ;  /* 0x0000000001ee7983 */ /* 0x000f220000300a00 */
        /* <DEDUP_REMOVED lines=27> */
[----:B------:R-:W-:Y:S04]  /*9610*/  LDGSTS.E [R242+0x23a00], desc[UR12][R38.64], P6 ;  /* 0x23a0000026f27fae */ /* 0x000fe8000b12184c */
[----:B------:R1:W-:Y:S01]  /*9620*/  LDGSTS.E [R242+0x23e00], desc[UR12][R36.64], P6 ;  /* 0x23e0000024f27fae */ /* 0x0003e2000b12184c */
[----:B------:R-:W-:-:S04]  /*9630*/  IMAD.WIDE R32, R183, 0x4, R32 ;  /* 0x00000004b7207825 */ /* 0x000fc800078e0220 */
[----:B------:R-:W-:-:S04]  /*9640*/  IMAD.WIDE R30, R183, 0x4, R30 ;  /* 0x00000004b71e7825 */ /* 0x000fc800078e021e */
[----:B------:R-:W-:Y:S01]  /*9650*/  IMAD.WIDE R28, R183, 0x4, R28 ;  /* 0x00000004b71c7825 */ /* 0x000fe200078e021c */
[----:B------:R-:W-:-:S03]  /*9660*/  ISETP.GE.AND P1, PT, R252, 0x40, PT ;  /* 0x00000040fc00780c */ /* 0x000fc60003f26270 */
        /* <DEDUP_REMOVED lines=9> */
[----:B------:R-:W-:Y:S01]  /*9700*/  IMAD.WIDE R10, R183, 0x4, R10 ;  /* 0x00000004b70a7825 */ /* 0x000fe200078e020a */
[----:B------:R-:W-:Y:S02]  /*9710*/  LOP3.LUT R5, R152, 0x7f, RZ, 0xc0, !PT ;  /* 0x0000007f98057812 */ /* 0x000fe400078ec0ff */
[----:B------:R-:W-:Y:S02]  /*9720*/  CS2R R88, SRZ ;  /* 0x0000000000587805 */ /* 0x000fe4000001ff00 */
[----:B------:R-:W-:Y:S02]  /*9730*/  CS2R R90, SRZ ;  /* 0x00000000005a7805 */ /* 0x000fe4000001ff00 */
[----:B------:R-:W-:Y:S02]  /*9740*/  CS2R R92, SRZ ;  /* 0x00000000005c7805 */ /* 0x000fe4000001ff00 */
[----:B------:R-:W-:Y:S02]  /*9750*/  CS2R R94, SRZ ;  /* 0x00000000005e7805 */ /* 0x000fe4000001ff00 */
[----:B------:R-:W-:-:S02]  /*9760*/  CS2R R96, SRZ ;  /* 0x0000000000607805 */ /* 0x000fc4000001ff00 */
[----:B------:R-:W-:Y:S02]  /*9770*/  CS2R R98, SRZ ;  /* 0x0000000000627805 */ /* 0x000fe4000001ff00 */
        /* <DEDUP_REMOVED lines=26> */
[----:B-1----:R-:W-:Y:S02]  /*9920*/  CS2R R36, SRZ ;  /* 0x0000000000247805 */ /* 0x002fe4000001ff00 */
        /* <DEDUP_REMOVED lines=24> */
[----:B------:R-:W-:Y:S01]  /*9ab0*/  CS2R R86, SRZ ;  /* 0x0000000000567805 */ /* 0x000fe2000001ff00 */
[----:B------:R-:W-:Y:S02]  /*9ac0*/  IMAD R5, R5, 0x10, R241 ;  /* 0x0000001005057824 */ /* 0x000fe400078e02f1 */
[----:B---3--:R-:W-:-:S05]  /*9ad0*/  IMAD.WIDE R6, R183, 0x4, R234 ;  /* 0x00000004b7067825 */ /* 0x008fca00078e02ea */
[----:B------:R2:W-:Y:S01]  /*9ae0*/  LDGSTS.E [R243+0x20300], desc[UR12][R6.64], P6 ;  /* 0x2030000006f37fae */ /* 0x0005e2000b12184c */
[----:B----4-:R-:W-:-:S04]  /*9af0*/  IMAD.WIDE R34, R183, 0x4, R238 ;  /* 0x00000004b7227825 */ /* 0x010fc800078e02ee */
[----:B--2---:R-:W-:-:S05]  /*9b00*/  IMAD.WIDE R6, R183, 0x4, R236 ;  /* 0x00000004b7067825 */ /* 0x004fca00078e02ec */
[----:B------:R-:W-:Y:S04]  /*9b10*/  LDGSTS.E [R243+0x20700], desc[UR12][R6.64], P6 ;  /* 0x2070000006f37fae */ /* 0x000fe8000b12184c */
[----:B------:R-:W-:Y:S04]  /*9b20*/  LDGSTS.E [R243+0x20b00], desc[UR12][R34.64], P6 ;  /* 0x20b0000022f37fae */ /* 0x000fe8000b12184c */
[----:B------:R-:W-:Y:S04]  /*9b30*/  LDGSTS.E [R243+0x20f00], desc[UR12][R32.64], P6 ;  /* 0x20f0000020f37fae */ /* 0x000fe8000b12184c */
[----:B------:R-:W-:Y:S04]  /*9b40*/  LDGSTS.E [R243+0x21300], desc[UR12][R30.64], P6 ;  /* 0x213000001ef37fae */ /* 0x000fe8000b12184c */
[----:B------:R-:W-:Y:S04]  /*9b50*/  LDGSTS.E [R243+0x21700], desc[UR12][R28.64], P6 ;  /* 0x217000001cf37fae */ /* 0x000fe8000b12184c */
[----:B------:R-:W-:Y:S04]  /*9b60*/  LDGSTS.E [R243+0x21b00], desc[UR12][R26.64], P6 ;  /* 0x21b000001af37fae */ /* 0x000fe8000b12184c */
[----:B------:R-:W-:Y:S04]  /*9b70*/  LDGSTS.E [R243+0x21f00], desc[UR12][R18.64], P6 ;  /* 0x21f0000012f37fae */ /* 0x000fe8000b12184c */
[----:B------:R1:W-:Y:S04]  /*9b80*/  LDGSTS.E [R243+0x22300], desc[UR12][R24.64], P6 ;  /* 0x2230000018f37fae */ /* 0x0003e8000b12184c */
[----:B------:R2:W-:Y:S04]  /*9b90*/  LDGSTS.E [R243+0x22700], desc[UR12][R22.64], P6 ;  /* 0x2270000016f37fae */ /* 0x0005e8000b12184c */
[----:B------:R2:W-:Y:S04]  /*9ba0*/  LDGSTS.E [R243+0x22b00], desc[UR12][R20.64], P6 ;  /* 0x22b0000014f37fae */ /* 0x0005e8000b12184c */
[----:B------:R2:W-:Y:S04]  /*9bb0*/  LDGSTS.E [R243+0x22f00], desc[UR12][R16.64], P6 ;  /* 0x22f0000010f37fae */ /* 0x0005e8000b12184c */
[----:B------:R2:W-:Y:S04]  /*9bc0*/  LDGSTS.E [R243+0x23300], desc[UR12][R8.64], P6 ;  /* 0x2330000008f37fae */ /* 0x0005e8000b12184c */
[----:B------:R2:W-:Y:S04]  /*9bd0*/  LDGSTS.E [R243+0x23700], desc[UR12][R14.64], P6 ;  /* 0x237000000ef37fae */ /* 0x0005e8000b12184c */
[----:B------:R2:W-:Y:S04]  /*9be0*/  LDGSTS.E [R243+0x23b00], desc[UR12][R12.64], P6 ;  /* 0x23b000000cf37fae */ /* 0x0005e8000b12184c */
[----:B------:R2:W-:Y:S01]  /*9bf0*/  LDGSTS.E [R243+0x23f00], desc[UR12][R10.64], P6 ;  /* 0x23f000000af37fae */ /* 0x0005e2000b12184c */
[----:B-1----:R-:W-:-:S03]  /*9c00*/  CS2R R24, SRZ ;  /* 0x0000000000187805 */ /* 0x002fc6000001ff00 */
[----:B------:R-:W0:Y:S01]  /*9c10*/  LDGDEPBAR ;  /* 0x00000000000079af */ /* 0x000e220000000000 */
[----:B------:R-:W-:Y:S02]  /*9c20*/  CS2R R26, SRZ ;  /* 0x00000000001a7805 */ /* 0x000fe4000001ff00 */
[----:B------:R-:W-:Y:S02]  /*9c30*/  CS2R R28, SRZ ;  /* 0x00000000001c7805 */ /* 0x000fe4000001ff00 */
[----:B------:R-:W-:Y:S02]  /*9c40*/  CS2R R30, SRZ ;  /* 0x00000000001e7805 */ /* 0x000fe4000001ff00 */
[----:B------:R-:W-:Y:S02]  /*9c50*/  CS2R R32, SRZ ;  /* 0x0000000000207805 */ /* 0x000fe4000001ff00 */
[----:B------:R-:W-:Y:S01]  /*9c60*/  CS2R R34, SRZ ;  /* 0x0000000000227805 */ /* 0x000fe2000001ff00 */
[----:B--2---:R-:W-:Y:S06]  /*9c70*/  @!P1 BRA `(.L_x_0) ;  /* 0x0000007c00bc9947 */ /* 0x004fec0003800000 */
[----:B------:R-:W2:Y:S04]  /*9c80*/  LDL.LU R241, [R1+0x164] ;  /* 0x0001640001f17983 */ /* 0x000ea80000300800 */
[----:B------:R-:W3:Y:S04]  /*9c90*/  LDL.LU R238, [R1+0x64] ;  /* 0x0000640001ee7983 */ /* 0x000ee80000300800 */
[----:B------:R-:W4:Y:S01]  /*9ca0*/  LDL.LU R240, [R1+0x78] ;  /* 0x0000780001f07983 */ /* 0x000f220000300800 */
[----:B------:R-:W-:-:S03]  /*9cb0*/  SHF.R.S32.HI R5, RZ, 0x1f, R182 ;  /* 0x0000001fff057819 */ /* 0x000fc600000114b6 */
[----:B------:R-:W4:Y:S04]  /*9cc0*/  LDL.LU R231, [R1+0x7c] ;  /* 0x00007c0001e77983 */ /* 0x000f280000300800 */
[----:B------:R-:W4:Y:S04]  /*9cd0*/  LDL.LU R232, [R1+0x80] ;  /* 0x0000800001e87983 */ /* 0x000f280000300800 */
[----:B------:R-:W4:Y:S04]  /*9ce0*/  LDL.LU R233, [R1+0x84] ;  /* 0x0000840001e97983 */ /* 0x000f280000300800 */
[----:B------:R-:W4:Y:S01]  /*9cf0*/  LDL.LU R235, [R1+0x88] ;  /* 0x0000880001eb7983 */ /* 0x000f220000300800 */
[----:B------:R-:W-:Y:S01]  /*9d00*/  IMAD.SHL.U32 R29, R183, 0x8, RZ ;  /* 0x00000008b71d7824 */ /* 0x000fe200078e00ff */
[----:B------:R-:W-:-:S02]  /*9d10*/  SHF.R.S32.HI R24, RZ, 0x1f, R183 ;  /* 0x0000001fff187819 */ /* 0x000fc400000114b7 */
[----:B------:R-:W-:Y:S04]  /*9d20*/  STL [R1+0x2b0], R4 ;  /* 0x0002b00401007387 */ /* 0x000fe80000100800 */
[----:B-----5:R-:W-:Y:S04]  /*9d30*/  STL [R1+0x2ac], R2 ;  /* 0x0002ac0201007387 */ /* 0x020fe80000100800 */
[----:B------:R1:W-:Y:S04]  /*9d40*/  STL [R1+0x2a8], R0 ;  /* 0x0002a80001007387 */ /* 0x0003e80000100800 */
[----:B------:R-:W4:Y:S04]  /*9d50*/  LDL.LU R234, [R1+0x8c] ;  /* 0x00008c0001ea7983 */ /* 0x000f280000300800 */
[----:B------:R-:W4:Y:S01]  /*9d60*/  LDL.LU R237, [R1+0x90] ;  /* 0x0000900001ed7983 */ /* 0x000f220000300800 */
[----:B-1----:R-:W-:-:S03]  /*9d70*/  SHF.L.U64.HI R0, R182, 0x2, R5 ;  /* 0x00000002b6007819 */ /* 0x002fc60000010205 */
[----:B------:R-:W4:Y:S01]  /*9d80*/  LDL.LU R239, [R1+0x94] ;  /* 0x0000940001ef7983 */ /* 0x000f220000300800 */
[----:B------:R-:W-:Y:S02]  /*9d90*/  SHF.L.U64.HI R26, R183, 0x3, R24 ;  /* 0x00000003b71a7819 */ /* 0x000fe40000010218 */
[----:B--2---:R-:W-:Y:S02]  /*9da0*/  SHF.R.S32.HI R25, RZ, 0x1f, R241 ;  /* 0x0000001fff197819 */ /* 0x004fe400000114f1 */
[----:B---3--:R-:W-:Y:S02]  /*9db0*/  SHF.R.S32.HI R6, RZ, 0x1f, R238 ;  /* 0x0000001fff067819 */ /* 0x008fe400000114ee */
[----:B------:R-:W-:Y:S02]  /*9dc0*/  SHF.L.U64.HI R25, R241, 0x2, R25 ;  /* 0x00000002f1197819 */ /* 0x000fe40000010219 */
[----:B------:R-:W-:Y:S01]  /*9dd0*/  SHF.L.U64.HI R5, R238, 0x2, R6 ;  /* 0x00000002ee057819 */ /* 0x000fe20000010206 */
[----:B------:R-:W2:Y:S01]  /*9de0*/  LDL.LU R241, [R1+0x98] ;  /* 0x0000980001f17983 */ /* 0x000ea20000300800 */
[----:B----4-:R-:W-:-:S02]  /*9df0*/  SHF.R.S32.HI R9, RZ, 0x1f, R240 ;  /* 0x0000001fff097819 */ /* 0x010fc400000114f0 */
[C---:B------:R-:W-:Y:S01]  /*9e00*/  LEA R186, P1, R240.reuse, R29, 0x2 ;  /* 0x0000001df0ba7211 */ /* 0x040fe200078210ff */
[----:B------:R-:W-:Y:S04]  /*9e10*/  STL [R1+0x2b4], R5 ;  /* 0x0002b40501007387 */ /* 0x000fe80000100800 */
[----:B------:R1:W-:Y:S01]  /*9e20*/  STL [R1+0x164], R0 ;  /* 0x0001640001007387 */ /* 0x0003e20000100800 */
[----:B------:R-:W-:-:S03]  /*9e30*/  LEA.HI.X R12, R240, R26, R9, 0x2, P1 ;  /* 0x0000001af00c7211 */ /* 0x000fc600008f1409 */
[----:B------:R-:W3:Y:S04]  /*9e40*/  LDL.LU R230, [R1+0x9c] ;  /* 0x00009c0001e67983 */ /* 0x000ee80000300800 */
[----:B------:R-:W4:Y:S04]  /*9e50*/  LDL.LU R236, [R1+0xa0] ;  /* 0x0000a00001ec7983 */ /* 0x000f280000300800 */
[----:B------:R-:W4:Y:S04]  /*9e60*/  LDL.LU R238, [R1+0xa4] ;  /* 0x0000a40001ee7983 */ /* 0x000f280000300800 */
[----:B------:R-:W4:Y:S01]  /*9e70*/  LDL.LU R240, [R1+0xa8] ;  /* 0x0000a80001f07983 */ /* 0x000f220000300800 */
[----:B------:R-:W-:-:S02]  /*9e80*/  SHF.R.S32.HI R7, RZ, 0x1f, R252 ;  /* 0x0000001fff077819 */ /* 0x000fc400000114fc */
[----:B------:R-:W-:Y:S02]  /*9e90*/  SHF.R.S32.HI R15, RZ, 0x1f, R231 ;  /* 0x0000001fff0f7819 */ /* 0x000fe400000114e7 */
[----:B------:R-:W-:Y:S02]  /*9ea0*/  LEA.HI R62, R7, R252, RZ, 0x6 ;  /* 0x000000fc073e7211 */ /* 0x000fe400078f30ff */
[----:B------:R-:W-:Y:S02]  /*9eb0*/  SHF.R.S32.HI R9, RZ, 0x1f, R235 ;  /* 0x0000001fff097819 */ /* 0x000fe400000114eb */
[-C--:B------:R-:W-:Y:S02]  /*9ec0*/  LEA R6, P1, R231, R29.reuse, 0x2 ;  /* 0x0000001de7067211 */ /* 0x080fe400078210ff */
[----:B------:R-:W-:Y:S02]  /*9ed0*/  LEA R10, P5, R235, R29, 0x2 ;  /* 0x0000001deb0a7211 */ /* 0x000fe400078a10ff */
[----:B------:R-:W-:-:S02]  /*9ee0*/  SHF.R.S32.HI R13, RZ, 0x1f, R232 ;  /* 0x0000001fff0d7819 */ /* 0x000fc400000114e8 */
[----:B------:R-:W-:Y:S02]  /*9ef0*/  SHF.R.S32.HI R11, RZ, 0x1f, R233 ;  /* 0x0000001fff0b7819 */ /* 0x000fe400000114e9 */
[CC--:B------:R-:W-:Y:S02]  /*9f00*/  LEA R7, P3, R232.reuse, R29.reuse, 0x2 ;  /* 0x0000001de8077211 */ /* 0x0c0fe400078610ff */
[----:B------:R-:W-:Y:S02]  /*9f10*/  LEA R8, P4, R233, R29, 0x2 ;  /* 0x0000001de9087211 */ /* 0x000fe400078810ff */
[-C--:B------:R-:W-:Y:S02]  /*9f20*/  LEA.HI.X R14, R231, R26.reuse, R15, 0x2, P1 ;  /* 0x0000001ae70e7211 */ /* 0x080fe400008f140f */
[-C--:B------:R-:W-:Y:S01]  /*9f30*/  LEA.HI.X R20, R235, R26.reuse, R9, 0x2, P5 ;  /* 0x0000001aeb147211 */ /* 0x080fe200028f1409 */
[----:B------:R-:W4:Y:S01]  /*9f40*/  LDL.LU R231, [R1+0xac] ;  /* 0x0000ac0001e77983 */ /* 0x000f220000300800 */
[----:B------:R-:W-:-:S02]  /*9f50*/  LEA.HI.X R16, R232, R26, R13, 0x2, P3 ;  /* 0x0000001ae8107211 */ /* 0x000fc400018f140d */
[----:B------:R-:W-:Y:S01]  /*9f60*/  LEA.HI.X R18, R233, R26, R11, 0x2, P4 ;  /* 0x0000001ae9127211 */ /* 0x000fe200020f140b */
[----:B------:R-:W4:Y:S01]  /*9f70*/  LDL.LU R232, [R1+0xb0] ;  /* 0x0000b00001e87983 */ /* 0x000f220000300800 */
[----:B------:R-:W-:Y:S02]  /*9f80*/  SHF.R.S32.HI R23, RZ, 0x1f, R234 ;  /* 0x0000001fff177819 */ /* 0x000fe400000114ea */
[-C--:B------:R-:W-:Y:S01]  /*9f90*/  LEA R9, P1, R234, R29.reuse, 0x2 ;  /* 0x0000001dea097211 */ /* 0x080fe200078210ff */
[----:B------:R-:W4:Y:S01]  /*9fa0*/  LDL.LU R233, [R1+0xb4] ;  /* 0x0000b40001e97983 */ /* 0x000f220000300800 */
[----:B------:R-:W-:Y:S02]  /*9fb0*/  SHF.R.S32.HI R21, RZ, 0x1f, R237 ;  /* 0x0000001fff157819 */ /* 0x000fe400000114ed */
[----:B------:R-:W-:Y:S01]  /*9fc0*/  LEA R11, P3, R237, R29, 0x2 ;  /* 0x0000001ded0b7211 */ /* 0x000fe200078610ff */
[----:B------:R-:W4:Y:S01]  /*9fd0*/  LDL.LU R235, [R1+0xb8] ;  /* 0x0000b80001eb7983 */ /* 0x000f220000300800 */
[----:B------:R-:W-:-:S02]  /*9fe0*/  SHF.R.S32.HI R19, RZ, 0x1f, R239 ;  /* 0x0000001fff137819 */ /* 0x000fc400000114ef */
[----:B------:R-:W-:Y:S02]  /*9ff0*/  LEA R13, P4, R239, R29, 0x2 ;  /* 0x0000001def0d7211 */ /* 0x000fe400078810ff */
[-C--:B------:R-:W-:Y:S02]  /*a000*/  LEA.HI.X R22, R234, R26.reuse, R23, 0x2, P1 ;  /* 0x0000001aea167211 */ /* 0x080fe400008f1417 */
[-C--:B------:R-:W-:Y:S01]  /*a010*/  LEA.HI.X R152, R237, R26.reuse, R21, 0x2, P3 ;  /* 0x0000001aed987211 */ /* 0x080fe200018f1415 */
[----:B------:R-:W4:Y:S01]  /*a020*/  LDL.LU R234, [R1+0xbc] ;  /* 0x0000bc0001ea7983 */ /* 0x000f220000300800 */
[----:B------:R-:W-:-:S03]  /*a030*/  LEA.HI.X R154, R239, R26, R19, 0x2, P4 ;  /* 0x0000001aef9a7211 */ /* 0x000fc600020f1413 */
[----:B------:R-:W4:Y:S04]  /*a040*/  LDL.LU R237, [R1+0xc0] ;  /* 0x0000c00001ed7983 */ /* 0x000f280000300800 */
[----:B------:R-:W4:Y:S01]  /*a050*/  LDL.LU R239, [R1+0xc4] ;  /* 0x0000c40001ef7983 */ /* 0x000f220000300800 */
[----:B--2---:R-:W-:Y:S02]  /*a060*/  SHF.R.S32.HI R17, RZ, 0x1f, R241 ;  /* 0x0000001fff117819 */ /* 0x004fe400000114f1 */
[----:B------:R-:W-:-:S04]  /*a070*/  LEA R15, P5, R241, R29, 0x2 ;  /* 0x0000001df10f7211 */ /* 0x000fc800078a10ff */
[----:B------:R-:W-:Y:S02]  /*a080*/  LEA.HI.X R156, R241, R26, R17, 0x2, P5 ;  /* 0x0000001af19c7211 */ /* 0x000fe400028f1411 */
[----:B------:R-:W2:Y:S01]  /*a090*/  LDL.LU R241, [R1+0xc8] ;  /* 0x0000c80001f17983 */ /* 0x000ea20000300800 */
[----:B---3--:R-:W-:Y:S02]  /*a0a0*/  SHF.R.S32.HI R35, RZ, 0x1f, R230 ;  /* 0x0000001fff237819 */ /* 0x008fe400000114e6 */
[-C--:B------:R-:W-:Y:S02]  /*a0b0*/  LEA R17, P1, R230, R29.reuse, 0x2 ;  /* 0x0000001de6117211 */ /* 0x080fe400078210ff */
[----:B----4-:R-:W-:Y:S02]  /*a0c0*/  SHF.R.S32.HI R33, RZ, 0x1f, R236 ;  /* 0x0000001fff217819 */ /* 0x010fe400000114ec */
[----:B------:R-:W-:Y:S02]  /*a0d0*/  LEA R19, P3, R236, R29, 0x2 ;  /* 0x0000001dec137211 */ /* 0x000fe400078610ff */
[----:B------:R-:W-:-:S02]  /*a0e0*/  SHF.R.S32.HI R31, RZ, 0x1f, R238 ;  /* 0x0000001fff1f7819 */ /* 0x000fc400000114ee */
[-C--:B------:R-:W-:Y:S02]  /*a0f0*/  LEA R21, P4, R238, R29.reuse, 0x2 ;  /* 0x0000001dee157211 */ /* 0x080fe400078810ff */
[----:B------:R-:W-:Y:S02]  /*a100*/  SHF.R.S32.HI R27, RZ, 0x1f, R240 ;  /* 0x0000001fff1b7819 */ /* 0x000fe400000114f0 */
[----:B------:R-:W-:Y:S02]  /*a110*/  LEA R23, P5, R240, R29, 0x2 ;  /* 0x0000001df0177211 */ /* 0x000fe400078a10ff */
[-C--:B------:R-:W-:Y:S02]  /*a120*/  LEA.HI.X R158, R230, R26.reuse, R35, 0x2, P1 ;  /* 0x0000001ae69e7211 */ /* 0x080fe400008f1423 */
[-C--:B------:R-:W-:Y:S01]  /*a130*/  LEA.HI.X R160, R236, R26.reuse, R33, 0x2, P3 ;  /* 0x0000001aeca07211 */ /* 0x080fe200018f1421 */
[----:B------:R-:W3:Y:S01]  /*a140*/  LDL.LU R230, [R1+0xcc] ;  /* 0x0000cc0001e67983 */ /* 0x000ee20000300800 */
[----:B------:R-:W-:-:S02]  /*a150*/  LEA.HI.X R162, R238, R26, R31, 0x2, P4 ;  /* 0x0000001aeea27211 */ /* 0x000fc400020f141f */
[----:B------:R-:W-:Y:S01]  /*a160*/  LEA.HI.X R164, R240, R26, R27, 0x2, P5 ;  /* 0x0000001af0a47211 */ /* 0x000fe200028f141b */
[----:B------:R-:W4:Y:S04]  /*a170*/  LDL.LU R236, [R1+0xd0] ;  /* 0x0000d00001ec7983 */ /* 0x000f280000300800 */
[----:B------:R-:W4:Y:S04]  /*a180*/  LDL.LU R238, [R1+0xd4] ;  /* 0x0000d40001ee7983 */ /* 0x000f280000300800 */
[----:B------:R-:W4:Y:S01]  /*a190*/  LDL.LU R240, [R1+0xd8] ;  /* 0x0000d80001f07983 */ /* 0x000f220000300800 */
[----:B------:R-:W-:-:S02]  /*a1a0*/  SHF.R.S32.HI R35, RZ, 0x1f, R231 ;  /* 0x0000001fff237819 */ /* 0x000fc400000114e7 */
[-C--:B------:R-:W-:Y:S02]  /*a1b0*/  LEA R153, P1, R231, R29.reuse, 0x2 ;  /* 0x0000001de7997211 */ /* 0x080fe400078210ff */
[----:B------:R-:W-:Y:S02]  /*a1c0*/  SHF.R.S32.HI R33, RZ, 0x1f, R232 ;  /* 0x0000001fff217819 */ /* 0x000fe400000114e8 */
[-C--:B------:R-:W-:Y:S02]  /*a1d0*/  LEA R155, P3, R232, R29.reuse, 0x2 ;  /* 0x0000001de89b7211 */ /* 0x080fe400078610ff */
[----:B------:R-:W-:Y:S02]  /*a1e0*/  SHF.R.S32.HI R31, RZ, 0x1f, R233 ;  /* 0x0000001fff1f7819 */ /* 0x000fe400000114e9 */
[----:B------:R-:W-:Y:S02]  /*a1f0*/  LEA R157, P4, R233, R29, 0x2 ;  /* 0x0000001de99d7211 */ /* 0x000fe400078810ff */
[----:B------:R-:W-:-:S02]  /*a200*/  SHF.R.S32.HI R27, RZ, 0x1f, R235 ;  /* 0x0000001fff1b7819 */ /* 0x000fc400000114eb */
[----:B------:R-:W-:Y:S02]  /*a210*/  LEA R159, P5, R235, R29, 0x2 ;  /* 0x0000001deb9f7211 */ /* 0x000fe400078a10ff */
[-C--:B------:R-:W-:Y:S02]  /*a220*/  LEA.HI.X R166, R231, R26.reuse, R35, 0x2, P1 ;  /* 0x0000001ae7a67211 */ /* 0x080fe400008f1423 */
[-C--:B------:R-:W-:Y:S01]  /*a230*/  LEA.HI.X R168, R232, R26.reuse, R33, 0x2, P3 ;  /* 0x0000001ae8a87211 */ /* 0x080fe200018f1421 */
[----:B------:R-:W4:Y:S01]  /*a240*/  LDL.LU R231, [R1+0xdc] ;  /* 0x0000dc0001e77983 */ /* 0x000f220000300800 */
[-C--:B------:R-:W-:Y:S02]  /*a250*/  LEA.HI.X R170, R233, R26.reuse, R31, 0x2, P4 ;  /* 0x0000001ae9aa7211 */ /* 0x080fe400020f141f */
[----:B------:R-:W-:Y:S01]  /*a260*/  LEA.HI.X R172, R235, R26, R27, 0x2, P5 ;  /* 0x0000001aebac7211 */ /* 0x000fe200028f141b */
[----:B------:R-:W4:Y:S01]  /*a270*/  LDL.LU R232, [R1+0xe0] ;  /* 0x0000e00001e87983 */ /* 0x000f220000300800 */
[----:B------:R-:W-:-:S02]  /*a280*/  SHF.R.S32.HI R173, RZ, 0x1f, R234 ;  /* 0x0000001fffad7819 */ /* 0x000fc400000114ea */
[CC--:B------:R-:W-:Y:S01]  /*a290*/  LEA R161, P1, R234.reuse, R29.reuse, 0x2 ;  /* 0x0000001deaa17211 */ /* 0x0c0fe200078210ff */
[----:B------:R-:W4:Y:S01]  /*a2a0*/  LDL.LU R233, [R1+0xe4] ;  /* 0x0000e40001e97983 */ /* 0x000f220000300800 */
[----:B------:R-:W-:Y:S02]  /*a2b0*/  SHF.R.S32.HI R31, RZ, 0x1f, R237 ;  /* 0x0000001fff1f7819 */ /* 0x000fe400000114ed */
[-C--:B------:R-:W-:Y:S01]  /*a2c0*/  LEA R163, P3, R237, R29.reuse, 0x2 ;  /* 0x0000001deda37211 */ /* 0x080fe200078610ff */
[----:B------:R-:W4:Y:S01]  /*a2d0*/  LDL.LU R235, [R1+0xe8] ;  /* 0x0000e80001eb7983 */ /* 0x000f220000300800 */
[----:B------:R-:W-:Y:S02]  /*a2e0*/  SHF.R.S32.HI R175, RZ, 0x1f, R239 ;  /* 0x0000001fffaf7819 */ /* 0x000fe400000114ef */
[----:B------:R-:W-:Y:S02]  /*a2f0*/  LEA R165, P4, R239, R29, 0x2 ;  /* 0x0000001defa57211 */ /* 0x000fe400078810ff */
[----:B------:R-:W-:-:S02]  /*a300*/  LEA.HI.X R173, R234, R26, R173, 0x2, P1 ;  /* 0x0000001aeaad7211 */ /* 0x000fc400008f14ad */
        /* <DEDUP_REMOVED lines=23> */
[----:B------:R-:W3:Y:S04]  /*a480*/  LDL.LU R238, [R1+0x104] ;  /* 0x0001040001ee7983 */ /* 0x000ee80000300800 */
[----:B------:R-:W3:Y:S01]  /*a490*/  LDL.LU R240, [R1+0x108] ;  /* 0x0001080001f07983 */ /* 0x000ee20000300800 */
        /* <DEDUP_REMOVED lines=10> */
[----:B------:R-:W3:Y:S01]  /*a540*/  LDL.LU R231, [R1+0x10c] ;  /* 0x00010c0001e77983 */ /* 0x000ee20000300800 */
[----:B------:R-:W-:Y:S02]  /*a550*/  LEA.HI.X R199, R233, R26, R199, 0x2, P4 ;  /* 0x0000001ae9c77211 */ /* 0x000fe400020f14c7 */
[----:B------:R-:W-:Y:S01]  /*a560*/  SHF.R.S32.HI R203, RZ, 0x1f, R234 ;  /* 0x0000001fffcb7819 */ /* 0x000fe200000114ea */
[----:B------:R-:W3:Y:S01]  /*a570*/  LDL.LU R232, [R1+0x110] ;  /* 0x0001100001e87983 */ /* 0x000ee20000300800 */
[----:B------:R-:W-:-:S02]  /*a580*/  SHF.R.S32.HI R205, RZ, 0x1f, R237 ;  /* 0x0000001fffcd7819 */ /* 0x000fc400000114ed */
[CC--:B------:R-:W-:Y:S01]  /*a590*/  LEA R204, P1, R234.reuse, R29.reuse, 0x2 ;  /* 0x0000001deacc7211 */ /* 0x0c0fe200078210ff */
[----:B------:R-:W3:Y:S01]  /*a5a0*/  LDL.LU R233, [R1+0x114] ;  /* 0x0001140001e97983 */ /* 0x000ee20000300800 */
[-C--:B------:R-:W-:Y:S02]  /*a5b0*/  LEA R206, P3, R237, R29.reuse, 0x2 ;  /* 0x0000001dedce7211 */ /* 0x080fe400078610ff */
[-C--:B------:R-:W-:Y:S02]  /*a5c0*/  LEA.HI.X R201, R235, R26.reuse, R201, 0x2, P5 ;  /* 0x0000001aebc97211 */ /* 0x080fe400028f14c9 */
[----:B------:R-:W-:Y:S01]  /*a5d0*/  SHF.R.S32.HI R207, RZ, 0x1f, R239 ;  /* 0x0000001fffcf7819 */ /* 0x000fe200000114ef */
[----:B------:R-:W3:Y:S01]  /*a5e0*/  LDL.LU R235, [R1+0x118] ;  /* 0x0001180001eb7983 */ /* 0x000ee20000300800 */
[----:B------:R-:W-:Y:S02]  /*a5f0*/  LEA R208, P4, R239, R29, 0x2 ;  /* 0x0000001defd07211 */ /* 0x000fe400078810ff */
[----:B------:R-:W-:-:S02]  /*a600*/  LEA.HI.X R203, R234, R26, R203, 0x2, P1 ;  /* 0x0000001aeacb7211 */ /* 0x000fc400008f14cb */
[-C--:B------:R-:W-:Y:S01]  /*a610*/  LEA.HI.X R205, R237, R26.reuse, R205, 0x2, P3 ;  /* 0x0000001aedcd7211 */ /* 0x080fe200018f14cd */
[----:B------:R-:W3:Y:S01]  /*a620*/  LDL.LU R234, [R1+0x11c] ;  /* 0x00011c0001ea7983 */ /* 0x000ee20000300800 */
[----:B------:R-:W-:-:S03]  /*a630*/  LEA.HI.X R207, R239, R26, R207, 0x2, P4 ;  /* 0x0000001aefcf7211 */ /* 0x000fc600020f14cf */
[----:B------:R-:W3:Y:S04]  /*a640*/  LDL.LU R237, [R1+0x120] ;  /* 0x0001200001ed7983 */ /* 0x000ee80000300800 */
[----:B------:R-:W3:Y:S01]  /*a650*/  LDL.LU R239, [R1+0x124] ;  /* 0x0001240001ef7983 */ /* 0x000ee20000300800 */
[----:B--2---:R-:W-:Y:S02]  /*a660*/  SHF.R.S32.HI R209, RZ, 0x1f, R241 ;  /* 0x0000001fffd17819 */ /* 0x004fe400000114f1 */
[----:B------:R-:W-:-:S04]  /*a670*/  LEA R210, P5, R241, R29, 0x2 ;  /* 0x0000001df1d27211 */ /* 0x000fc800078a10ff */
[----:B------:R-:W-:Y:S02]  /*a680*/  LEA.HI.X R209, R241, R26, R209, 0x2, P5 ;  /* 0x0000001af1d17211 */ /* 0x000fe400028f14d1 */
[----:B------:R-:W2:Y:S01]  /*a690*/  LDL.LU R241, [R1+0x128] ;  /* 0x0001280001f17983 */ /* 0x000ea20000300800 */
[----:B----4-:R-:W-:Y:S02]  /*a6a0*/  SHF.R.S32.HI R213, RZ, 0x1f, R236 ;  /* 0x0000001fffd57819 */ /* 0x010fe400000114ec */
[-C--:B------:R-:W-:Y:S02]  /*a6b0*/  LEA R214, P3, R236, R29.reuse, 0x2 ;  /* 0x0000001decd67211 */ /* 0x080fe400078610ff */
[----:B---3--:R-:W-:Y:S02]  /*a6c0*/  SHF.R.S32.HI R215, RZ, 0x1f, R238 ;  /* 0x0000001fffd77819 */ /* 0x008fe400000114ee */
[----:B------:R-:W-:Y:S02]  /*a6d0*/  LEA R216, P4, R238, R29, 0x2 ;  /* 0x0000001deed87211 */ /* 0x000fe400078810ff */
[----:B------:R-:W-:-:S02]  /*a6e0*/  SHF.R.S32.HI R217, RZ, 0x1f, R240 ;  /* 0x0000001fffd97819 */ /* 0x000fc400000114f0 */
[----:B------:R-:W-:Y:S02]  /*a6f0*/  LEA R218, P5, R240, R29, 0x2 ;  /* 0x0000001df0da7211 */ /* 0x000fe400078a10ff */
[-C--:B------:R-:W-:Y:S02]  /*a700*/  LEA.HI.X R213, R236, R26.reuse, R213, 0x2, P3 ;  /* 0x0000001aecd57211 */ /* 0x080fe400018f14d5 */
[-C--:B------:R-:W-:Y:S01]  /*a710*/  LEA.HI.X R215, R238, R26.reuse, R215, 0x2, P4 ;  /* 0x0000001aeed77211 */ /* 0x080fe200020f14d7 */
[----:B------:R-:W3:Y:S01]  /*a720*/  LDL.LU R236, [R1+0x12c] ;  /* 0x00012c0001ec7983 */ /* 0x000ee20000300800 */
[----:B------:R-:W-:-:S03]  /*a730*/  LEA.HI.X R217, R240, R26, R217, 0x2, P5 ;  /* 0x0000001af0d97211 */ /* 0x000fc600028f14d9 */
[----:B------:R-:W4:Y:S04]  /*a740*/  LDL.LU R238, [R1+0x130] ;  /* 0x0001300001ee7983 */ /* 0x000f280000300800 */
[----:B------:R-:W3:Y:S04]  /*a750*/  LDL.LU R240, [R1+0x134] ;  /* 0x0001340001f07983 */ /* 0x000ee80000300800 */
[----:B------:R-:W3:Y:S04]  /*a760*/  LDL.LU R245, [R1+0x138] ;  /* 0x0001380001f57983 */ /* 0x000ee80000300800 */
[----:B------:R-:W3:Y:S04]  /*a770*/  LDL.LU R244, [R1+0x13c] ;  /* 0x00013c0001f47983 */ /* 0x000ee80000300800 */
[----:B------:R-:W3:Y:S04]  /*a780*/  LDL.LU R222, [R1+0x140] ;  /* 0x0001400001de7983 */ /* 0x000ee80000300800 */
[----:B------:R-:W3:Y:S04]  /*a790*/  LDL.LU R248, [R1+0x144] ;  /* 0x0001440001f87983 */ /* 0x000ee80000300800 */
[----:B------:R-:W3:Y:S01]  /*a7a0*/  LDL.LU R191, [R1+0x148] ;  /* 0x0001480001bf7983 */ /* 0x000ee20000300800 */
[----:B------:R-:W-:-:S02]  /*a7b0*/  SHF.R.S32.HI R211, RZ, 0x1f, R230 ;  /* 0x0000001fffd37819 */ /* 0x000fc400000114e6 */
[CC--:B------:R-:W-:Y:S01]  /*a7c0*/  LEA R212, P1, R230.reuse, R29.reuse, 0x2 ;  /* 0x0000001de6d47211 */ /* 0x0c0fe200078210ff */
[----:B-1----:R-:W3:Y:S01]  /*a7d0*/  LDL.LU R0, [R1+0x14c] ;  /* 0x00014c0001007983 */ /* 0x002ee20000300800 */
[----:B------:R-:W-:Y:S02]  /*a7e0*/  SHF.R.S32.HI R219, RZ, 0x1f, R231 ;  /* 0x0000001fffdb7819 */ /* 0x000fe400000114e7 */
[----:B------:R-:W-:Y:S01]  /*a7f0*/  LEA.HI.X R211, R230, R26, R211, 0x2, P1 ;  /* 0x0000001ae6d37211 */ /* 0x000fe200008f14d3 */
[----:B------:R-:W3:Y:S01]  /*a800*/  LDL.LU R2, [R1+0x150] ;  /* 0x0001500001027983 */ /* 0x000ee20000300800 */
[----:B------:R-:W-:Y:S02]  /*a810*/  SHF.R.S32.HI R221, RZ, 0x1f, R232 ;  /* 0x0000001fffdd7819 */ /* 0x000fe400000114e8 */
[----:B------:R-:W-:Y:S01]  /*a820*/  SHF.R.S32.HI R31, RZ, 0x1f, R233 ;  /* 0x0000001fff1f7819 */ /* 0x000fe200000114e9 */
[----:B------:R-:W3:Y:S01]  /*a830*/  LDL.LU R4, [R1+0x154] ;  /* 0x0001540001047983 */ /* 0x000ee20000300800 */
[----:B------:R-:W-:-:S02]  /*a840*/  LEA R220, P1, R231, R29, 0x2 ;  /* 0x0000001de7dc7211 */ /* 0x000fc400078210ff */
[CC--:B------:R-:W-:Y:S01]  /*a850*/  LEA R223, P3, R232.reuse, R29.reuse, 0x2 ;  /* 0x0000001de8df7211 */ /* 0x0c0fe200078610ff */
[----:B------:R-:W3:Y:S01]  /*a860*/  LDL.LU R179, [R1+0x158] ;  /* 0x0001580001b37983 */ /* 0x000ee20000300800 */
[-C--:B------:R-:W-:Y:S02]  /*a870*/  LEA R225, P4, R233, R29.reuse, 0x2 ;  /* 0x0000001de9e17211 */ /* 0x080fe400078810ff */
[----:B------:R-:W-:Y:S01]  /*a880*/  SHF.R.S32.HI R27, RZ, 0x1f, R235 ;  /* 0x0000001fff1b7819 */ /* 0x000fe200000114eb */
[----:B------:R-:W3:Y:S01]  /*a890*/  LDL.LU R181, [R1+0x15c] ;  /* 0x00015c0001b57983 */ /* 0x000ee20000300800 */
[----:B------:R-:W-:Y:S02]  /*a8a0*/  LEA R227, P5, R235, R29, 0x2 ;  /* 0x0000001debe37211 */ /* 0x000fe400078a10ff */
[-C--:B------:R-:W-:Y:S01]  /*a8b0*/  LEA.HI.X R219, R231, R26.reuse, R219, 0x2, P1 ;  /* 0x0000001ae7db7211 */ /* 0x080fe200008f14db */
[----:B------:R-:W3:Y:S01]  /*a8c0*/  LDL.LU R184, [R1+0x160] ;  /* 0x0001600001b87983 */ /* 0x000ee20000300800 */
[----:B------:R-:W-:-:S02]  /*a8d0*/  LEA.HI.X R221, R232, R26, R221, 0x2, P3 ;  /* 0x0000001ae8dd7211 */ /* 0x000fc400018f14dd */
[-C--:B------:R-:W-:Y:S01]  /*a8e0*/  LEA.HI.X R224, R233, R26.reuse, R31, 0x2, P4 ;  /* 0x0000001ae9e07211 */ /* 0x080fe200020f141f */
[----:B------:R-:W3:Y:S01]  /*a8f0*/  LDL.LU R185, [R1+0x260] ;  /* 0x0002600001b97983 */ /* 0x000ee20000300800 */
[----:B------:R-:W-:Y:S02]  /*a900*/  LEA.HI.X R226, R235, R26, R27, 0x2, P5 ;  /* 0x0000001aebe27211 */ /* 0x000fe400028f141b */
[----:B------:R-:W-:Y:S01]  /*a910*/  SHF.R.S32.HI R35, RZ, 0x1f, R234 ;  /* 0x0000001fff237819 */ /* 0x000fe200000114ea */
[----:B------:R-:W3:Y:S01]  /*a920*/  LDL.LU R187, [R1+0x264] ;  /* 0x0002640001bb7983 */ /* 0x000ee20000300800 */
[----:B------:R-:W-:Y:S02]  /*a930*/  SHF.R.S32.HI R33, RZ, 0x1f, R237 ;  /* 0x0000001fff217819 */ /* 0x000fe400000114ed */
[----:B------:R-:W-:Y:S01]  /*a940*/  SHF.R.S32.HI R31, RZ, 0x1f, R239 ;  /* 0x0000001fff1f7819 */ /* 0x000fe200000114ef */
[----:B------:R-:W3:Y:S01]  /*a950*/  LDL.LU R188, [R1+0x268] ;  /* 0x0002680001bc7983 */ /* 0x000ee20000300800 */
[----:B------:R-:W-:-:S02]  /*a960*/  LEA R229, P1, R234, R29, 0x2 ;  /* 0x0000001deae57211 */ /* 0x000fc400078210ff */
[-C--:B------:R-:W-:Y:S01]  /*a970*/  LEA R231, P3, R237, R29.reuse, 0x2 ;  /* 0x0000001dede77211 */ /* 0x080fe200078610ff */
[----:B------:R-:W3:Y:S01]  /*a980*/  LDL.LU R190, [R1+0x26c] ;  /* 0x00026c0001be7983 */ /* 0x000ee20000300800 */
[----:B------:R-:W-:Y:S02]  /*a990*/  LEA R233, P4, R239, R29, 0x2 ;  /* 0x0000001defe97211 */ /* 0x000fe400078810ff */
[-C--:B------:R-:W-:Y:S02]  /*a9a0*/  LEA.HI.X R228, R234, R26.reuse, R35, 0x2, P1 ;  /* 0x0000001aeae47211 */ /* 0x080fe400008f1423 */
[-C--:B------:R-:W-:Y:S02]  /*a9b0*/  LEA.HI.X R230, R237, R26.reuse, R33, 0x2, P3 ;  /* 0x0000001aede67211 */ /* 0x080fe400018f1421 */
[----:B------:R-:W-:Y:S02]  /*a9c0*/  LEA.HI.X R232, R239, R26, R31, 0x2, P4 ;  /* 0x0000001aefe87211 */ /* 0x000fe400020f141f */
[----:B--2---:R-:W-:-:S02]  /*a9d0*/  SHF.R.S32.HI R27, RZ, 0x1f, R241 ;  /* 0x0000001fff1b7819 */ /* 0x004fc400000114f1 */
[----:B------:R-:W-:-:S04]  /*a9e0*/  LEA R235, P5, R241, R29, 0x2 ;  /* 0x0000001df1eb7211 */ /* 0x000fc800078a10ff */
[-C--:B------:R-:W-:Y:S02]  /*a9f0*/  LEA.HI.X R234, R241, R26.reuse, R27, 0x2, P5 ;  /* 0x0000001af1ea7211 */ /* 0x080fe400028f141b */
[----:B----4-:R-:W-:Y:S02]  /*aa00*/  SHF.R.S32.HI R33, RZ, 0x1f, R238 ;  /* 0x0000001fff217819 */ /* 0x010fe400000114ee */
[CC--:B------:R-:W-:Y:S02]  /*aa10*/  LEA R239, P3, R238.reuse, R29.reuse, 0x2 ;  /* 0x0000001deeef7211 */ /* 0x0c0fe400078610ff */
[----:B---3--:R-:W-:Y:S02]  /*aa20*/  SHF.R.S32.HI R27, RZ, 0x1f, R245 ;  /* 0x0000001fff1b7819 */ /* 0x008fe400000114f5 */
[----:B------:R-:W-:Y:S02]  /*aa30*/  LEA R243, P5, R245, R29, 0x2 ;  /* 0x0000001df5f37211 */ /* 0x000fe400078a10ff */
[----:B------:R-:W-:-:S02]  /*aa40*/  LEA.HI.X R238, R238, R26, R33, 0x2, P3 ;  /* 0x0000001aeeee7211 */ /* 0x000fc400018f1421 */
[-C--:B------:R-:W-:Y:S02]  /*aa50*/  LEA.HI.X R242, R245, R26.reuse, R27, 0x2, P5 ;  /* 0x0000001af5f27211 */ /* 0x080fe400028f141b */
[----:B------:R-:W-:Y:S02]  /*aa60*/  SHF.R.S32.HI R33, RZ, 0x1f, R222 ;  /* 0x0000001fff217819 */ /* 0x000fe400000114de */
[CC--:B------:R-:W-:Y:S02]  /*aa70*/  LEA R247, P3, R222.reuse, R29.reuse, 0x2 ;  /* 0x0000001ddef77211 */ /* 0x0c0fe400078610ff */
[----:B------:R-:W-:Y:S02]  /*aa80*/  SHF.R.S32.HI R27, RZ, 0x1f, R191 ;  /* 0x0000001fff1b7819 */ /* 0x000fe400000114bf */
[----:B------:R-:W-:Y:S02]  /*aa90*/  LEA R251, P5, R191, R29, 0x2 ;  /* 0x0000001dbffb7211 */ /* 0x000fe400078a10ff */
[----:B------:R-:W-:-:S02]  /*aaa0*/  LEA.HI.X R246, R222, R26, R33, 0x2, P3 ;  /* 0x0000001adef67211 */ /* 0x000fc400018f1421 */
[----:B------:R-:W2:Y:S01]  /*aab0*/  LDL.LU R222, [R1+0x270] ;  /* 0x0002700001de7983 */ /* 0x000ea20000300800 */
[----:B------:R-:W-:-:S03]  /*aac0*/  LEA.HI.X R250, R191, R26, R27, 0x2, P5 ;  /* 0x0000001abffa7211 */ /* 0x000fc600028f141b */
[----:B------:R-:W3:Y:S01]  /*aad0*/  LDL.LU R191, [R1+0x278] ;  /* 0x0002780001bf7983 */ /* 0x000ee20000300800 */
[----:B------:R-:W-:Y:S02]  /*aae0*/  SHF.R.S32.HI R35, RZ, 0x1f, R236 ;  /* 0x0000001fff237819 */ /* 0x000fe400000114ec */
[----:B------:R-:W-:Y:S02]  /*aaf0*/  SHF.R.S32.HI R31, RZ, 0x1f, R240 ;  /* 0x0000001fff1f7819 */ /* 0x000fe400000114f0 */
[-C--:B------:R-:W-:Y:S02]  /*ab00*/  LEA R237, P1, R236, R29.reuse, 0x2 ;  /* 0x0000001deced7211 */ /* 0x080fe400078210ff */
[----:B------:R-:W-:Y:S02]  /*ab10*/  LEA R241, P4, R240, R29, 0x2 ;  /* 0x0000001df0f17211 */ /* 0x000fe400078810ff */
[-C--:B------:R-:W-:Y:S02]  /*ab20*/  LEA.HI.X R236, R236, R26.reuse, R35, 0x2, P1 ;  /* 0x0000001aecec7211 */ /* 0x080fe400008f1423 */
[----:B------:R-:W-:-:S02]  /*ab30*/  LEA.HI.X R240, R240, R26, R31, 0x2, P4 ;  /* 0x0000001af0f07211 */ /* 0x000fc400020f141f */
        /* <DEDUP_REMOVED lines=8> */
[----:B------:R-:W-:Y:S02]  /*abc0*/  SHF.R.S32.HI R31, RZ, 0x1f, R4 ;  /* 0x0000001fff1f7819 */ /* 0x000fe40000011404 */
[----:B------:R-:W-:Y:S02]  /*abd0*/  SHF.R.S32.HI R27, RZ, 0x1f, R179 ;  /* 0x0000001fff1b7819 */ /* 0x000fe400000114b3 */
[-C--:B------:R-:W-:Y:S02]  /*abe0*/  LEA R46, P1, R0, R29.reuse, 0x2 ;  /* 0x0000001d002e7211 */ /* 0x080fe400078210ff */
[----:B------:R-:W-:-:S02]  /*abf0*/  LEA R45, P3, R2, R29, 0x2 ;  /* 0x0000001d022d7211 */ /* 0x000fc400078610ff */
[-C--:B------:R-:W-:Y:S02]  /*ac00*/  LEA R44, P4, R4, R29.reuse, 0x2 ;  /* 0x0000001d042c7211 */ /* 0x080fe400078810ff */
[C---:B------:R-:W-:Y:S02]  /*ac10*/  LEA R43, P5, R179.reuse, R29, 0x2 ;  /* 0x0000001db32b7211 */ /* 0x040fe400078a10ff */
[-C--:B------:R-:W-:Y:S02]  /*ac20*/  LEA.HI.X R252, R0, R26.reuse, R35, 0x2, P1 ;  /* 0x0000001a00fc7211 */ /* 0x080fe400008f1423 */
[-C--:B------:R-:W-:Y:S02]  /*ac30*/  LEA.HI.X R42, R2, R26.reuse, R33, 0x2, P3 ;  /* 0x0000001a022a7211 */ /* 0x080fe400018f1421 */
[-C--:B------:R-:W-:Y:S02]  /*ac40*/  LEA.HI.X R40, R4, R26.reuse, R31, 0x2, P4 ;  /* 0x0000001a04287211 */ /* 0x080fe400020f141f */
[----:B------:R-:W-:-:S02]  /*ac50*/  LEA.HI.X R38, R179, R26, R27, 0x2, P5 ;  /* 0x0000001ab3267211 */ /* 0x000fc400028f141b */
[----:B------:R-:W-:Y:S02]  /*ac60*/  SHF.R.S32.HI R33, RZ, 0x1f, R184 ;  /* 0x0000001fff217819 */ /* 0x000fe400000114b8 */
[----:B------:R-:W-:Y:S02]  /*ac70*/  SHF.R.S32.HI R31, RZ, 0x1f, R185 ;  /* 0x0000001fff1f7819 */ /* 0x000fe400000114b9 */
[----:B------:R-:W-:Y:S02]  /*ac80*/  SHF.R.S32.HI R27, RZ, 0x1f, R187 ;  /* 0x0000001fff1b7819 */ /* 0x000fe400000114bb */
[-C--:B------:R-:W-:Y:S02]  /*ac90*/  LEA R39, P3, R184, R29.reuse, 0x2 ;  /* 0x0000001db8277211 */ /* 0x080fe400078610ff */
[-C--:B------:R-:W-:Y:S02]  /*aca0*/  LEA R37, P4, R185, R29.reuse, 0x2 ;  /* 0x0000001db9257211 */ /* 0x080fe400078810ff */
[----:B------:R-:W-:-:S02]  /*acb0*/  LEA R35, P5, R187, R29, 0x2 ;  /* 0x0000001dbb237211 */ /* 0x000fc400078a10ff */
[----:B------:R-:W-:Y:S02]  /*acc0*/  SHF.R.S32.HI R47, RZ, 0x1f, R181 ;  /* 0x0000001fff2f7819 */ /* 0x000fe400000114b5 */
[----:B------:R-:W-:Y:S02]  /*acd0*/  LEA R41, P1, R181, R29, 0x2 ;  /* 0x0000001db5297211 */ /* 0x000fe400078210ff */
[-C--:B------:R-:W-:Y:S02]  /*ace0*/  LEA.HI.X R34, R184, R26.reuse, R33, 0x2, P3 ;  /* 0x0000001ab8227211 */ /* 0x080fe400018f1421 */
[-C--:B------:R-:W-:Y:S02]  /*acf0*/  LEA.HI.X R32, R185, R26.reuse, R31, 0x2, P4 ;  /* 0x0000001ab9207211 */ /* 0x080fe400020f141f */
[----:B------:R-:W-:Y:S02]  /*ad00*/  LEA.HI.X R30, R187, R26, R27, 0x2, P5 ;  /* 0x0000001abb1e7211 */ /* 0x000fe400028f141b */
[----:B------:R-:W-:-:S02]  /*ad10*/  SHF.R.S32.HI R27, RZ, 0x1f, R190 ;  /* 0x0000001fff1b7819 */ /* 0x000fc400000114be */
[-C--:B------:R-:W-:Y:S02]  /*ad20*/  LEA R31, P3, R190, R29.reuse, 0x2 ;  /* 0x0000001dbe1f7211 */ /* 0x080fe400078610ff */
[-C--:B------:R-:W-:Y:S02]  /*ad30*/  LEA.HI.X R36, R181, R26.reuse, R47, 0x2, P1 ;  /* 0x0000001ab5247211 */ /* 0x080fe400008f142f */
[----:B------:R-:W-:Y:S02]  /*ad40*/  SHF.R.S32.HI R49, RZ, 0x1f, R188 ;  /* 0x0000001fff317819 */ /* 0x000fe400000114bc */
[----:B------:R-:W-:Y:S02]  /*ad50*/  LEA R33, P1, R188, R29, 0x2 ;  /* 0x0000001dbc217211 */ /* 0x000fe400078210ff */
[-C--:B------:R-:W-:Y:S02]  /*ad60*/  LEA.HI.X R27, R190, R26.reuse, R27, 0x2, P3 ;  /* 0x0000001abe1b7211 */ /* 0x080fe400018f141b */
[----:B------:R-:W-:-:S02]  /*ad70*/  LEA.HI.X R28, R188, R26, R49, 0x2, P1 ;  /* 0x0000001abc1c7211 */ /* 0x000fc400008f1431 */
[----:B------:R-:W-:Y:S02]  /*ad80*/  IADD3 R186, P6, R186, UR6, RZ ;  /* 0x00000006baba7c10 */ /* 0x000fe4000ffde0ff */
[----:B------:R-:W-:Y:S02]  /*ad90*/  IADD3 R6, P5, R6, UR6, RZ ;  /* 0x0000000606067c10 */ /* 0x000fe4000ffbe0ff */
[----:B------:R-:W-:Y:S01]  /*ada0*/  IADD3.X R12, R12, UR7, RZ, P6, !PT ;  /* 0x000000070c0c7c10 */ /* 0x000fe2000b7fe4ff */
[----:B------:R-:W-:Y:S01]  /*adb0*/  STL [R1+0x2b8], R186 ;  /* 0x0002b8ba01007387 */ /* 0x000fe20000100800 */
[----:B------:R-:W-:Y:S02]  /*adc0*/  IADD3 R8, P6, R8, UR6, RZ ;  /* 0x0000000608087c10 */ /* 0x000fe4000ffde0ff */
[----:B------:R-:W-:Y:S02]  /*add0*/  IADD3.X R14, R14, UR7, RZ, P5, !PT ;  /* 0x000000070e0e7c10 */ /* 0x000fe4000affe4ff */
[----:B------:R-:W-:-:S02]  /*ade0*/  IADD3 R10, P5, R10, UR6, RZ ;  /* 0x000000060a0a7c10 */ /* 0x000fc4000ffbe0ff */
[----:B------:R-:W-:Y:S02]  /*adf0*/  IADD3.X R18, R18, UR7, RZ, P6, !PT ;  /* 0x0000000712127c10 */ /* 0x000fe4000b7fe4ff */
[----:B------:R-:W-:Y:S02]  /*ae00*/  IADD3 R11, P6, R11, UR6, RZ ;  /* 0x000000060b0b7c10 */ /* 0x000fe4000ffde0ff */
[----:B------:R-:W-:Y:S02]  /*ae10*/  IADD3.X R20, R20, UR7, RZ, P5, !PT ;  /* 0x0000000714147c10 */ /* 0x000fe4000affe4ff */
        /* <DEDUP_REMOVED lines=54> */
[----:B--2---:R-:W-:Y:S02]  /*b180*/  SHF.R.S32.HI R47, RZ, 0x1f, R222 ;  /* 0x0000001fff2f7819 */ /* 0x004fe400000114de */
[----:B------:R-:W-:Y:S02]  /*b190*/  LEA R29, P4, R222, R29, 0x2 ;  /* 0x0000001dde1d7211 */ /* 0x000fe400078810ff */
[----:B---3--:R-:W-:-:S02]  /*b1a0*/  LEA R179, P3, R3, R191, 0x3 ;  /* 0x000000bf03b37211 */ /* 0x008fc400078618ff */
[----:B------:R-:W-:Y:S02]  /*b1b0*/  LEA.HI.X R26, R222, R26, R47, 0x2, P4 ;  /* 0x0000001ade1a7211 */ /* 0x000fe400020f142f */
[----:B------:R-:W-:Y:S02]  /*b1c0*/  IADD3 R179, P1, R179, UR4, RZ ;  /* 0x00000004b3b37c10 */ /* 0x000fe4000ff3e0ff */
[----:B------:R-:W-:-:S03]  /*b1d0*/  IADD3 R7, P4, R7, UR6, RZ ;  /* 0x0000000607077c10 */ /* 0x000fc6000ff9e0ff */
[----:B------:R-:W-:Y:S01]  /*b1e0*/  STL [R1+0x2bc], R179 ;  /* 0x0002bcb301007387 */ /* 0x000fe20000100800 */
[----:B------:R-:W-:-:S03]  /*b1f0*/  IADD3.X R16, R16, UR7, RZ, P4, !PT ;  /* 0x0000000710107c10 */ /* 0x000fc6000a7fe4ff */
[----:B------:R-:W-:Y:S01]  /*b200*/  STL [R1+0x2c0], R6 ;  /* 0x0002c00601007387 */ /* 0x000fe20000100800 */
[----:B------:R-:W-:-:S03]  /*b210*/  IADD3 R9, P4, R9, UR6, RZ ;  /* 0x0000000609097c10 */ /* 0x000fc6000ff9e0ff */
[----:B------:R-:W-:Y:S04]  /*b220*/  STL [R1+0x2c4], R7 ;  /* 0x0002c40701007387 */ /* 0x000fe80000100800 */
[----:B------:R-:W-:Y:S04]  /*b230*/  STL [R1+0x2c8], R12 ;  /* 0x0002c80c01007387 */ /* 0x000fe80000100800 */
[----:B------:R-:W-:Y:S01]  /*b240*/  STL [R1+0x2cc], R8 ;  /* 0x0002cc0801007387 */ /* 0x000fe20000100800 */
[----:B------:R-:W-:-:S03]  /*b250*/  IADD3.X R22, R22, UR7, RZ, P4, !PT ;  /* 0x0000000716167c10 */ /* 0x000fc6000a7fe4ff */
[----:B------:R-:W-:Y:S01]  /*b260*/  STL [R1+0x2d0], R14 ;  /* 0x0002d00e01007387 */ /* 0x000fe20000100800 */
[----:B------:R-:W-:-:S03]  /*b270*/  IADD3 R15, P4, R15, UR6, RZ ;  /* 0x000000060f0f7c10 */ /* 0x000fc6000ff9e0ff */
[----:B------:R-:W-:Y:S04]  /*b280*/  STL [R1+0x2d4], R10 ;  /* 0x0002d40a01007387 */ /* 0x000fe80000100800 */
[----:B------:R-:W-:Y:S04]  /*b290*/  STL [R1+0x2d8], R16 ;  /* 0x0002d81001007387 */ /* 0x000fe80000100800 */
        /* <DEDUP_REMOVED lines=95> */
[----:B------:R-:W-:-:S03]  /*b890*/  IADD3 R243, P6, R243, UR6, RZ ;  /* 0x00000006f3f37c10 */ /* 0x000fc6000ffde0ff */
[----:B------:R-:W-:Y:S01]  /*b8a0*/  STL [R1+0x3f0], R219 ;  /* 0x0003f0db01007387 */ /* 0x000fe20000100800 */
[----:B------:R-:W-:-:S03]  /*b8b0*/  IADD3.X R240, R240, UR7, RZ, P4, !PT ;  /* 0x00000007f0f07c10 */ /* 0x000fc6000a7fe4ff */
[----:B------:R-:W-:Y:S01]  /*b8c0*/  STL [R1+0x3f4], R227 ;  /* 0x0003f4e301007387 */ /* 0x000fe20000100800 */
[----:B------:R-:W-:-:S03]  /*b8d0*/  IADD3.X R238, R238, UR7, RZ, P5, !PT ;  /* 0x00000007eeee7c10 */ /* 0x000fc6000affe4ff */
[----:B------:R-:W-:Y:S01]  /*b8e0*/  STL [R1+0x3f8], R221 ;  /* 0x0003f8dd01007387 */ /* 0x000fe20000100800 */
[----:B------:R-:W-:-:S03]  /*b8f0*/  IADD3 R247, P4, R247, UR6, RZ ;  /* 0x00000006f7f77c10 */ /* 0x000fc6000ff9e0ff */
[----:B------:R-:W-:Y:S01]  /*b900*/  STL [R1+0x3fc], R229 ;  /* 0x0003fce501007387 */ /* 0x000fe20000100800 */
[----:B------:R-:W-:-:S03]  /*b910*/  IADD3 R245, P5, R245, UR6, RZ ;  /* 0x00000006f5f57c10 */ /* 0x000fc6000ffbe0ff */
[----:B------:R-:W-:Y:S01]  /*b920*/  STL [R1+0x400], R224 ;  /* 0x000400e001007387 */ /* 0x000fe20000100800 */
[----:B------:R-:W-:-:S03]  /*b930*/  IADD3.X R242, R242, UR7, RZ, P6, !PT ;  /* 0x00000007f2f27c10 */ /* 0x000fc6000b7fe4ff */
[----:B------:R-:W-:Y:S01]  /*b940*/  STL [R1+0x404], R231 ;  /* 0x000404e701007387 */ /* 0x000fe20000100800 */
[----:B------:R-:W-:-:S03]  /*b950*/  IADD3 R249, P6, R249, UR6, RZ ;  /* 0x00000006f9f97c10 */ /* 0x000fc6000ffde0ff */
[----:B------:R-:W-:Y:S01]  /*b960*/  STL [R1+0x408], R226 ;  /* 0x000408e201007387 */ /* 0x000fe20000100800 */
[----:B------:R-:W-:-:S03]  /*b970*/  IADD3.X R246, R246, UR7, RZ, P4, !PT ;  /* 0x00000007f6f67c10 */ /* 0x000fc6000a7fe4ff */
[----:B------:R-:W-:Y:S01]  /*b980*/  STL [R1+0x40c], R233 ;  /* 0x00040ce901007387 */ /* 0x000fe20000100800 */
[----:B------:R-:W-:Y:S02]  /*b990*/  IADD3.X R244, R244, UR7, RZ, P5, !PT ;  /* 0x00000007f4f47c10 */ /* 0x000fe4000affe4ff */
[----:B------:R-:W-:Y:S01]  /*b9a0*/  IADD3 R0, P4, R46, UR6, RZ ;  /* 0x000000062e007c10 */ /* 0x000fe2000ff9e0ff */
        /* <DEDUP_REMOVED lines=12> */
[----:B------:R1:W-:Y:S04]  /*ba70*/  STL [R1], R0 ;  /* 0x0000000001007387 */ /* 0x0003e80000100800 */
[----:B------:R2:W-:Y:S01]  /*ba80*/  STL [R1+0x8], R2 ;  /* 0x0000080201007387 */ /* 0x0005e20000100800 */
[----:B-1----:R-:W-:Y:S02]  /*ba90*/  IADD3 R0, P5, R44, UR6, RZ ;  /* 0x000000062c007c10 */ /* 0x002fe4000ffbe0ff */
[----:B--2---:R-:W-:-:S03]  /*baa0*/  IADD3.X R2, R42, UR7, RZ, P6, !PT ;  /* 0x000000072a027c10 */ /* 0x004fc6000b7fe4ff */
[----:B------:R1:W-:Y:S04]  /*bab0*/  STL [R1+0x10], R0 ;  /* 0x0000100001007387 */ /* 0x0003e80000100800 */
[----:B------:R2:W-:Y:S01]  /*bac0*/  STL [R1+0x18], R4 ;  /* 0x0000180401007387 */ /* 0x0005e20000100800 */
[----:B-1----:R-:W-:-:S03]  /*bad0*/  IADD3 R0, P6, R41, UR6, RZ ;  /* 0x0000000629007c10 */ /* 0x002fc6000ffde0ff */
[----:B------:R1:W-:Y:S01]  /*bae0*/  STL [R1+0x4], R2 ;  /* 0x0000040201007387 */ /* 0x0003e20000100800 */
[----:B--2---:R-:W-:-:S03]  /*baf0*/  IADD3.X R4, R40, UR7, RZ, P5, !PT ;  /* 0x0000000728047c10 */ /* 0x004fc6000affe4ff */
        /* <DEDUP_REMOVED lines=25> */
[----:B-1----:R-:W-:-:S03]  /*bc90*/  IADD3.X R2, R27, UR7, RZ, P4, !PT ;  /* 0x000000071b027c10 */ /* 0x002fc6000a7fe4ff */
[----:B------:R1:W-:Y:S01]  /*bca0*/  STL [R1+0x3c], R4 ;  /* 0x00003c0401007387 */ /* 0x0003e20000100800 */
[----:B--2---:R-:W-:-:S03]  /*bcb0*/  IADD3.X R0, R26, UR7, RZ, P6, !PT ;  /* 0x000000071a007c10 */ /* 0x004fc6000b7fe4ff */
[----:B------:R-:W2:Y:S04]  /*bcc0*/  LDL R232, [R1+0x194] ;  /* 0x0001940001e87983 */ /* 0x000ea80000100800 */
[----:B------:R-:W-:Y:S04]  /*bcd0*/  STL [R1+0x44], R2 ;  /* 0x0000440201007387 */ /* 0x000fe80000100800 */
[----:B------:R-:W3:Y:S04]  /*bce0*/  LDL R237, [R1+0x198] ;  /* 0x0001980001ed7983 */ /* 0x000ee80000100800 */
[----:B------:R4:W-:Y:S04]  /*bcf0*/  STL [R1+0x4c], R0 ;  /* 0x00004c0001007387 */ /* 0x0009e80000100800 */
[----:B------:R-:W3:Y:S04]  /*bd00*/  LDL R230, [R1+0x19c] ;  /* 0x00019c0001e67983 */ /* 0x000ee80000100800 */
        /* <DEDUP_REMOVED lines=57> */
[----:B-1----:R-:W3:Y:S04]  /*c0a0*/  LDL R4, [R1+0x254] ;  /* 0x0002540001047983 */ /* 0x002ee80000100800 */
[----:B----4-:R-:W4:Y:S01]  /*c0b0*/  LDL R0, [R1+0x258] ;  /* 0x0002580001007983 */ /* 0x010f220000100800 */
[----:B------:R-:W-:-:S04]  /*c0c0*/  SHF.R.S32.HI R239, RZ, 0x1f, R3 ;  /* 0x0000001fffef7819 */ /* 0x000fc80000011403 */
[C-C-:B------:R-:W-:Y:S02]  /*c0d0*/  LEA.HI.X R25, R3.reuse, R25, R239.reuse, 0x3, P3 ;  /* 0x0000001903197211 */ /* 0x140fe400018f1cef */
[----:B------:R-:W-:-:S06]  /*c0e0*/  SHF.L.U64.HI R239, R3, 0x2, R239 ;  /* 0x0000000203ef7819 */ /* 0x000fcc00000102ef */
[----:B------:R1:W5:Y:S01]  /*c0f0*/  LDL.LU R239, [R1+0x424] ;  /* 0x0004240001ef7983 */ /* 0x0003620000300800 */
[----:B--2---:R-:W-:-:S04]  /*c100*/  SHF.R.S32.HI R63, RZ, 0x1f, R232 ;  /* 0x0000001fff3f7819 */ /* 0x004fc800000114e8 */
[----:B------:R-:W-:Y:S02]  /*c110*/  SHF.L.U64.HI R232, R232, 0x2, R63 ;  /* 0x00000002e8e87819 */ /* 0x000fe4000001023f */
[----:B---3--:R-:W-:-:S03]  /*c120*/  SHF.R.S32.HI R64, RZ, 0x1f, R237 ;  /* 0x0000001fff407819 */ /* 0x008fc600000114ed */
[----:B------:R2:W-:Y:S01]  /*c130*/  STL [R1+0x68], R232 ;  /* 0x000068e801007387 */ /* 0x0005e20000100800 */
[----:B------:R-:W-:Y:S02]  /*c140*/  SHF.L.U64.HI R237, R237, 0x2, R64 ;  /* 0x00000002eded7819 */ /* 0x000fe40000010240 */
[----:B------:R-:W-:Y:S01]  /*c150*/  SHF.R.S32.HI R65, RZ, 0x1f, R230 ;  /* 0x0000001fff417819 */ /* 0x000fe200000114e6 */
[----:B--2---:R1:W5:Y:S01]  /*c160*/  LDL.LU R232, [R1+0x420] ;  /* 0x0004200001e87983 */ /* 0x0043620000300800 */
[----:B------:R-:W-:Y:S02]  /*c170*/  SHF.R.S32.HI R66, RZ, 0x1f, R235 ;  /* 0x0000001fff427819 */ /* 0x000fe400000114eb */
[----:B------:R-:W-:Y:S02]  /*c180*/  SHF.L.U64.HI R230, R230, 0x2, R65 ;  /* 0x00000002e6e67819 */ /* 0x000fe40000010241 */
[----:B------:R-:W-:Y:S01]  /*c190*/  SHF.R.S32.HI R67, RZ, 0x1f, R228 ;  /* 0x0000001fff437819 */ /* 0x000fe200000114e4 */
[----:B------:R2:W-:Y:S01]  /*c1a0*/  STL [R1+0x70], R237 ;  /* 0x000070ed01007387 */ /* 0x0005e20000100800 */
[----:B------:R-:W-:-:S02]  /*c1b0*/  SHF.L.U64.HI R235, R235, 0x2, R66 ;  /* 0x00000002ebeb7819 */ /* 0x000fc40000010242 */
[----:B------:R-:W-:Y:S02]  /*c1c0*/  SHF.R.S32.HI R68, RZ, 0x1f, R233 ;  /* 0x0000001fff447819 */ /* 0x000fe400000114e9 */
[----:B------:R-:W-:Y:S02]  /*c1d0*/  SHF.L.U64.HI R228, R228, 0x2, R67 ;  /* 0x00000002e4e47819 */ /* 0x000fe40000010243 */
[----:B------:R-:W-:Y:S01]  /*c1e0*/  SHF.R.S32.HI R69, RZ, 0x1f, R226 ;  /* 0x0000001fff457819 */ /* 0x000fe200000114e2 */
[----:B--2---:R1:W5:Y:S01]  /*c1f0*/  LDL.LU R237, [R1+0x41c] ;  /* 0x00041c0001ed7983 */ /* 0x0043620000300800 */
[----:B------:R-:W-:Y:S02]  /*c200*/  SHF.R.S32.HI R70, RZ, 0x1f, R231 ;  /* 0x0000001fff467819 */ /* 0x000fe400000114e7 */
[----:B------:R-:W-:Y:S01]  /*c210*/  SHF.L.U64.HI R233, R233, 0x2, R68 ;  /* 0x00000002e9e97819 */ /* 0x000fe20000010244 */
[----:B------:R2:W-:Y:S01]  /*c220*/  STL [R1+0x74], R230 ;  /* 0x000074e601007387 */ /* 0x0005e20000100800 */
[----:B------:R-:W-:-:S02]  /*c230*/  SHF.R.S32.HI R71, RZ, 0x1f, R224 ;  /* 0x0000001fff477819 */ /* 0x000fc400000114e0 */
[----:B------:R-:W-:Y:S02]  /*c240*/  SHF.L.U64.HI R226, R226, 0x2, R69 ;  /* 0x00000002e2e27819 */ /* 0x000fe40000010245 */
[----:B------:R-:W-:Y:S01]  /*c250*/  SHF.R.S32.HI R72, RZ, 0x1f, R229 ;  /* 0x0000001fff487819 */ /* 0x000fe200000114e5 */
[----:B--2---:R1:W5:Y:S01]  /*c260*/  LDL.LU R230, [R1+0x418] ;  /* 0x0004180001e67983 */ /* 0x0043620000300800 */
[----:B------:R-:W-:-:S03]  /*c270*/  SHF.L.U64.HI R231, R231, 0x2, R70 ;  /* 0x00000002e7e77819 */ /* 0x000fc60000010246 */
[----:B------:R2:W-:Y:S01]  /*c280*/  STL [R1+0x78], R235 ;  /* 0x000078eb01007387 */ /* 0x0005e20000100800 */
[----:B------:R-:W-:Y:S02]  /*c290*/  SHF.R.S32.HI R73, RZ, 0x1f, R221 ;  /* 0x0000001fff497819 */ /* 0x000fe400000114dd */
[----:B------:R-:W-:Y:S01]  /*c2a0*/  SHF.L.U64.HI R224, R224, 0x2, R71 ;  /* 0x00000002e0e07819 */ /* 0x000fe20000010247 */
[----:B--2---:R1:W5:Y:S04]  /*c2b0*/  LDL.LU R235, [R1+0x414] ;  /* 0x0004140001eb7983 */ /* 0x0043680000300800 */
[----:B------:R2:W-:Y:S01]  /*c2c0*/  STL [R1+0x7c], R228 ;  /* 0x00007ce401007387 */ /* 0x0005e20000100800 */
[----:B------:R-:W-:Y:S02]  /*c2d0*/  SHF.R.S32.HI R74, RZ, 0x1f, R227 ;  /* 0x0000001fff4a7819 */ /* 0x000fe400000114e3 */
[----:B------:R-:W-:Y:S01]  /*c2e0*/  SHF.L.U64.HI R229, R229, 0x2, R72 ;  /* 0x00000002e5e57819 */ /* 0x000fe20000010248 */
[----:B--2---:R1:W5:Y:S04]  /*c2f0*/  LDL.LU R228, [R1+0x410] ;  /* 0x0004100001e47983 */ /* 0x0043680000300800 */
[----:B------:R2:W-:Y:S01]  /*c300*/  STL [R1+0x80], R233 ;  /* 0x000080e901007387 */ /* 0x0005e20000100800 */
[----:B------:R-:W-:-:S02]  /*c310*/  SHF.R.S32.HI R75, RZ, 0x1f, R219 ;  /* 0x0000001fff4b7819 */ /* 0x000fc400000114db */
        /* <DEDUP_REMOVED lines=51> */
[----:B------:R-:W-:Y:S02]  /*c650*/  SHF.L.U64.HI R214, R214, 0x2, R86 ;  /* 0x00000002d6d67819 */ /* 0x000fe40000010256 */
[----:B------:R-:W-:Y:S01]  /*c660*/  SHF.R.S32.HI R188, RZ, 0x1f, R212 ;  /* 0x0000001fffbc7819 */ /* 0x000fe200000114d4 */
[----:B--2---:R1:W5:Y:S04]  /*c670*/  LDL.LU R213, [R1+0x3d8] ;  /* 0x0003d80001d57983 */ /* 0x0043680000300800 */
[----:B------:R2:W-:Y:S01]  /*c680*/  STL [R1+0xb8], R218 ;  /* 0x0000b8da01007387 */ /* 0x0005e20000100800 */
[----:B------:R-:W-:-:S02]  /*c690*/  SHF.L.U64.HI R207, R207, 0x2, R87 ;  /* 0x00000002cfcf7819 */ /* 0x000fc40000010257 */
[----:B------:R-:W-:Y:S01]  /*c6a0*/  SHF.L.U64.HI R188, R212, 0x2, R188 ;  /* 0x00000002d4bc7819 */ /* 0x000fe200000102bc */
[----:B--2---:R1:W5:Y:S04]  /*c6b0*/  LDL.LU R218, [R1+0x3d4] ;  /* 0x0003d40001da7983 */ /* 0x0043680000300800 */
[----:B------:R2:W-:Y:S01]  /*c6c0*/  STL [R1+0xbc], R211 ;  /* 0x0000bcd301007387 */ /* 0x0005e20000100800 */
[----:B------:R-:W-:-:S03]  /*c6d0*/  SHF.R.S32.HI R190, RZ, 0x1f, R205 ;  /* 0x0000001fffbe7819 */ /* 0x000fc600000114cd */
        /* <DEDUP_REMOVED lines=10> */
[----:B------:R2:W-:Y:S04]  /*c780*/  STL [R1+0xcc], R207 ;  /* 0x0000cccf01007387 */ /* 0x0005e80000100800 */
[----:B--2---:R1:W5:Y:S04]  /*c790*/  LDL.LU R207, [R1+0x3c0] ;  /* 0x0003c00001cf7983 */ /* 0x0043680000300800 */
[----:B------:R1:W5:Y:S04]  /*c7a0*/  LDL.LU R212, [R1+0x3bc] ;  /* 0x0003bc0001d47983 */ /* 0x0003680000300800 */
[----:B------:R2:W-:Y:S01]  /*c7b0*/  STL [R1+0xd0], R188 ;  /* 0x0000d0bc01007387 */ /* 0x0005e20000100800 */
[----:B------:R-:W-:-:S02]  /*c7c0*/  SHF.R.S32.HI R206, RZ, 0x1f, R199 ;  /* 0x0000001fffce7819 */ /* 0x000fc400000114c7 */
[----:B--2---:R-:W-:Y:S02]  /*c7d0*/  SHF.L.U64.HI R188, R205, 0x2, R190 ;  /* 0x00000002cdbc7819 */ /* 0x004fe400000102be */
[----:B------:R1:W5:Y:S01]  /*c7e0*/  LDL.LU R205, [R1+0x3b8] ;  /* 0x0003b80001cd7983 */ /* 0x0003620000300800 */
[----:B------:R-:W-:-:S03]  /*c7f0*/  SHF.L.U64.HI R190, R210, 0x2, R191 ;  /* 0x00000002d2be7819 */ /* 0x000fc600000102bf */
[----:B------:R1:W5:Y:S04]  /*c800*/  LDL.LU R210, [R1+0x3b4] ;  /* 0x0003b40001d27983 */ /* 0x0003680000300800 */
[----:B------:R2:W-:Y:S01]  /*c810*/  STL [R1+0xd4], R188 ;  /* 0x0000d4bc01007387 */ /* 0x0005e20000100800 */
[----:B------:R-:W-:Y:S02]  /*c820*/  SHF.R.S32.HI R204, RZ, 0x1f, R197 ;  /* 0x0000001fffcc7819 */ /* 0x000fe400000114c5 */
[----:B------:R-:W-:Y:S02]  /*c830*/  SHF.R.S32.HI R202, RZ, 0x1f, R195 ;  /* 0x0000001fffca7819 */ /* 0x000fe400000114c3 */
[----:B--2---:R-:W-:Y:S02]  /*c840*/  SHF.L.U64.HI R188, R203, 0x2, R222 ;  /* 0x00000002cbbc7819 */ /* 0x004fe400000102de */
[----:B------:R1:W5:Y:S04]  /*c850*/  LDL.LU R203, [R1+0x3b0] ;  /* 0x0003b00001cb7983 */ /* 0x0003680000300800 */
[----:B------:R2:W-:Y:S01]  /*c860*/  STL [R1+0xd8], R190 ;  /* 0x0000d8be01007387 */ /* 0x0005e20000100800 */
[----:B------:R-:W-:-:S02]  /*c870*/  SHF.R.S32.HI R200, RZ, 0x1f, R193 ;  /* 0x0000001fffc87819 */ /* 0x000fc400000114c1 */
[----:B--2---:R-:W-:Y:S02]  /*c880*/  SHF.L.U64.HI R190, R201, 0x2, R208 ;  /* 0x00000002c9be7819 */ /* 0x004fe400000102d0 */
[----:B------:R1:W5:Y:S04]  /*c890*/  LDL.LU R208, [R1+0x3ac] ;  /* 0x0003ac0001d07983 */ /* 0x0003680000300800 */
[----:B------:R2:W-:Y:S04]  /*c8a0*/  STL [R1+0xdc], R188 ;  /* 0x0000dcbc01007387 */ /* 0x0005e80000100800 */
[----:B------:R1:W5:Y:S01]  /*c8b0*/  LDL.LU R201, [R1+0x3a8] ;  /* 0x0003a80001c97983 */ /* 0x0003620000300800 */
[----:B--2---:R-:W-:-:S03]  /*c8c0*/  SHF.L.U64.HI R188, R199, 0x2, R206 ;  /* 0x00000002c7bc7819 */ /* 0x004fc600000102ce */
[----:B------:R1:W5:Y:S04]  /*c8d0*/  LDL.LU R206, [R1+0x3a4] ;  /* 0x0003a40001ce7983 */ /* 0x0003680000300800 */
[----:B------:R2:W-:Y:S04]  /*c8e0*/  STL [R1+0xe0], R190 ;  /* 0x0000e0be01007387 */ /* 0x0005e80000100800 */
[----:B------:R1:W5:Y:S01]  /*c8f0*/  LDL.LU R199, [R1+0x3a0] ;  /* 0x0003a00001c77983 */ /* 0x0003620000300800 */
[----:B------:R-:W-:Y:S02]  /*c900*/  SHF.R.S32.HI R198, RZ, 0x1f, R189 ;  /* 0x0000001fffc67819 */ /* 0x000fe400000114bd */
[----:B--2---:R-:W-:-:S02]  /*c910*/  SHF.L.U64.HI R190, R197, 0x2, R204 ;  /* 0x00000002c5be7819 */ /* 0x004fc400000102cc */
        /* <DEDUP_REMOVED lines=133> */
[----:B----4-:R-:W-:Y:S02]  /*d170*/  SHF.R.S32.HI R2, RZ, 0x1f, R0 ;  /* 0x0000001fff027819 */ /* 0x010fe40000011400 */
[----:B--2---:R-:W-:-:S02]  /*d180*/  SHF.L.U64.HI R188, R6, 0x2, R7 ;  /* 0x0000000206bc7819 */ /* 0x004fc40000010207 */
[----:B------:R1:W5:Y:S04]  /*d190*/  LDL.LU R7, [R1+0x2c4] ;  /* 0x0002c40001077983 */ /* 0x0003680000300800 */
[----:B------:R2:W-:Y:S04]  /*d1a0*/  STL [R1+0x150], R190 ;  /* 0x000150be01007387 */ /* 0x0005e80000100800 */
[----:B------:R1:W5:Y:S01]  /*d1b0*/  LDL.LU R6, [R1+0x2c0] ;  /* 0x0002c00001067983 */ /* 0x0003620000300800 */
[----:B--2---:R-:W-:-:S03]  /*d1c0*/  SHF.L.U64.HI R190, R186, 0x2, R179 ;  /* 0x00000002babe7819 */ /* 0x004fc600000102b3 */
        /* <DEDUP_REMOVED lines=11> */
[----:B--2---:R-:W-:-:S03]  /*d280*/  SHF.R.S32.HI R188, RZ, 0x6, R62 ;  /* 0x00000006ffbc7819 */ /* 0x004fc6000001143e */
[----:B------:R-:W-:Y:S04]  /*d290*/  STL [R1+0x160], R190 ;  /* 0x000160be01007387 */ /* 0x000fe80000100800 */
[----:B------:R2:W-:Y:S02]  /*d2a0*/  STL [R1+0x64], R188 ;  /* 0x000064bc01007387 */ /* 0x0005e40000100800 */
[----:B--2---:R-:W-:-:S05]  /*d2b0*/  VIADD R188, R188, 0xfffffffe ;  /* 0xfffffffebcbc7836 */ /* 0x004fca0000000000 */
[----:B------:R1:W-:Y:S01]  /*d2c0*/  STL [R1+0x260], R188 ;  /* 0x000260bc01007387 */ /* 0x0003e20000100800 */
[----:B------:R-:W-:Y:S01]  /*d2d0*/  IADD3.X R181, R25, UR5, RZ, P1, !PT ;  /* 0x0000000519b57c10 */ /* 0x000fe20008ffe4ff */
[----:B------:R-:W-:Y:S01]  /*d2e0*/  IMAD.MOV.U32 R184, RZ, RZ, 0x1 ;  /* 0x00000001ffb87424 */ /* 0x000fe200078e00ff */
[C---:B------:R-:W-:Y:S01]  /*d2f0*/  SHF.L.U64.HI R182, R183.reuse, 0x2, R24 ;  /* 0x00000002b7b67819 */ /* 0x040fe20000010218 */
[----:B------:R-:W-:Y:S01]  /*d300*/  IMAD.SHL.U32 R183, R183, 0x4, RZ ;  /* 0x00000004b7b77824 */ /* 0x000fe200078e00ff */
[----:B------:R-:W-:Y:S01]  /*d310*/  CS2R R88, SRZ ;  /* 0x0000000000587805 */ /* 0x000fe2000001ff00 */
[----:B------:R-:W-:Y:S01]  /*d320*/  IMAD.MOV.U32 R185, RZ, RZ, -0x1 ;  /* 0xffffffffffb97424 */ /* 0x000fe200078e00ff */
[----:B------:R-:W-:Y:S01]  /*d330*/  CS2R R90, SRZ ;  /* 0x00000000005a7805 */ /* 0x000fe2000001ff00 */
[----:B------:R-:W-:Y:S01]  /*d340*/  IMAD.MOV.U32 R187, RZ, RZ, RZ ;  /* 0x000000ffffbb7224 */ /* 0x000fe200078e00ff */
        /* <DEDUP_REMOVED lines=61> */
[----:B-1----:R-:W-:-:S07]  /*d720*/  CS2R R86, SRZ ;  /* 0x0000000000567805 */ /* 0x002fce000001ff00 */
.L_x_1:
[----:B------:R-:W1:Y:S01]  /*d730*/  S2R R188, SR_CgaCtaId ;  /* 0x0000000000bc7919 */ /* 0x000e620000008800 */
[----:B-----5:R-:W-:Y:S01]  /*d740*/  VIADD R185, R185, 0x1 ;  /* 0x00000001b9b97836 */ /* 0x020fe20000000000 */
[----:B------:R-:W-:Y:S01]  /*d750*/  MOV R222, 0x400 ;  /* 0x0000040000de7802 */ /* 0x000fe20000000f00 */
[----:B------:R-:W-:-:S04]  /*d760*/  DEPBAR.LE SB0, 0x2 ;  /* 0x000080800000791a */ /* 0x000fc80000000000 */
[C---:B------:R-:W-:Y:S01]  /*d770*/  ISETP.GT.AND P1, PT, R185.reuse, 0x2, PT ;  /* 0x00000002b900780c */ /* 0x040fe20003f24270 */
[----:B------:R-:W-:Y:S03]  /*d780*/  BAR.SYNC.DEFER_BLOCKING 0x0 ;  /* 0x0000000000007b1d */ /* 0x000fe60000010000 */
[----:B------:R-:W-:-:S03]  /*d790*/  SEL R185, R185, RZ, !P1 ;  /* 0x000000ffb9b97207 */ /* 0x000fc60004800000 */
[----:B------:R2:W-:Y:S01]  /*d7a0*/  STL [R1+0x2c4], R3 ;  /* 0x0002c40301007387 */ /* 0x0005e20000100800 */
[----:B------:R-:W-:Y:S01]  /*d7b0*/  UMOV UR9, 0x40000040 ;  /* 0x4000004000097882 */ /* 0x000fe20000000000 */
[----:B------:R-:W-:Y:S01]  /*d7c0*/  UMOV UR11, 0x40000040 ;  /* 0x40000040000b7882 */ /* 0x000fe20000000000 */
[----:B------:R-:W-:Y:S01]  /*d7d0*/  IMAD.MOV.U32 R191, RZ, RZ, RZ ;  /* 0x000000ffffbf7224 */ /* 0x000fe200078e00ff */
[----:B-----5:R3:W-:Y:S04]  /*d7e0*/  STL [R1+0x2a8], R4 ;  /* 0x0002a80401007387 */ /* 0x0207e80000100800 */
[----:B--2---:R-:W2:Y:S01]  /*d7f0*/  LDL R3, [R1+0x260] ;  /* 0x0002600001037983 */ /* 0x004ea20000100800 */
[----:B-1----:R-:W-:-:S05]  /*d800*/  LEA R222, R188, R222, 0x18 ;  /* 0x000000debcde7211 */ /* 0x002fca00078ec0ff */
[----:B------:R-:W-:-:S04]  /*d810*/  IMAD R190, R185, 0x8000, R222 ;  /* 0x00008000b9be7824 */ /* 0x000fc800078e02de */
[----:B------:R-:W-:Y:S01]  /*d820*/  VIADD R188, R190, 0x18000 ;  /* 0x00018000bebc7836 */ /* 0x000fe20000000000 */
[----:B------:R-:W-:-:S04]  /*d830*/  SHF.R.U32.HI R190, RZ, 0x4, R190 ;  /* 0x00000004ffbe7819 */ /* 0x000fc800000116be */
[----:B------:R-:W-:Y:S02]  /*d840*/  SHF.R.U32.HI R188, RZ, 0x4, R188 ;  /* 0x00000004ffbc7819 */ /* 0x000fe400000116bc */
[----:B------:R-:W-:Y:S02]  /*d850*/  SGXT.U32 R190, R190, 0xe ;  /* 0x0000000ebebe781a */ /* 0x000fe40000000000 */
[----:B------:R-:W-:Y:S02]  /*d860*/  SGXT.U32 R188, R188, 0xe ;  /* 0x0000000ebcbc781a */ /* 0x000fe40000000000 */
[----:B------:R-:W-:Y:S02]  /*d870*/  R2UR UR8, R190 ;  /* 0x00000000be0872ca */ /* 0x000fe400000e0000 */
[----:B------:R-:W-:Y:S01]  /*d880*/  R2UR UR10, R188 ;  /* 0x00000000bc0a72ca */ /* 0x000fe200000e0000 */
[----:B------:R-:W-:-:S12]  /*d890*/  WARPGROUP.ARRIVE ;  /* 0x00000000000079c5 */ /* 0x000fd80000000000 */
[----:B------:R-:W-:Y:S01]  /*d8a0*/  HGMMA.64x128x8.F32.TF32 R88, gdesc[UR8], R88 ;  /* 0x05e00000085879f0 */ /* 0x000fe20008702858 */
[----:B------:R-:W-:-:S04]  /*d8b0*/  IADD3 R190, P1, R190, 0x2, RZ ;  /* 0x00000002bebe7810 */ /* 0x000fc80007f3e0ff */
[----:B------:R-:W-:Y:S01]  /*d8c0*/  R2UR UR4, R190 ;  /* 0x00000000be0472ca */ /* 0x000fe200000e0000 */
[----:B------:R-:W-:Y:S01]  /*d8d0*/  IMAD.MOV.U32 R190, RZ, RZ, RZ ;  /* 0x000000ffffbe7224 */ /* 0x000fe200078e00ff */
[----:B------:R-:W-:Y:S02]  /*d8e0*/  IADD3.X R191, R191, 0x40000040, RZ, P1, !PT ;  /* 0x40000040bfbf7810 */ /* 0x000fe40000ffe4ff */
[----:B------:R-:W-:-:S04]  /*d8f0*/  IADD3 R188, P1, R188, 0x2, RZ ;  /* 0x00000002bcbc7810 */ /* 0x000fc80007f3e0ff */
[----:B------:R-:W-:Y:S02]  /*d900*/  IADD3.X R190, R190, 0x40000040, RZ, P1, !PT ;  /* 0x40000040bebe7810 */ /* 0x000fe40000ffe4ff */
[----:B------:R-:W-:Y:S02]  /*d910*/  R2UR UR5, R191 ;  /* 0x00000000bf0572ca */ /* 0x000fe400000e0000 */
[----:B------:R-:W-:Y:S02]  /*d920*/  R2UR UR6, R188 ;  /* 0x00000000bc0672ca */ /* 0x000fe400000e0000 */
[----:B------:R-:W-:-:S13]  /*d930*/  R2UR UR7, R190 ;  /* 0x00000000be0772ca */ /* 0x000fda00000e0000 */
[----:B------:R-:W-:Y:S01]  /*d940*/  HGMMA.64x128x8.F32.TF32 R88, gdesc[UR4], R88 ;  /* 0x05e00000045879f0 */ /* 0x000fe20008702858 */
[----:B------:R-:W-:Y:S02]  /*d950*/  UIADD3.64 UR24, UR4, 0x2, URZ ;  /* 0x0000000204187897 */ /* 0x000fe4000fffe03f */
[----:B------:R-:W-:Y:S02]  /*d960*/  UIADD3.64 UR26, UR6, 0x2, URZ ;  /* 0x00000002061a7897 */ /* 0x000fe4000fffe03f */
[----:B------:R-:W-:Y:S02]  /*d970*/  UIADD3.64 UR28, UR4, 0x4, URZ ;  /* 0x00000004041c7897 */ /* 0x000fe4000fffe03f */
[----:B------:R-:W-:-:S05]  /*d980*/  UIADD3.64 UR30, UR6, 0x4, URZ ;  /* 0x00000004061e7897 */ /* 0x000fca000fffe03f */
[----:B------:R-:W-:Y:S01]  /*d990*/  HGMMA.64x128x8.F32.TF32 R88, gdesc[UR24], R88 ;  /* 0x05e00000185879f0 */ /* 0x000fe20008702858 */
[----:B------:R-:W-:Y:S02]  /*d9a0*/  UIADD3.64 UR32, UR4, 0x3fe, URZ ;  /* 0x000003fe04207897 */ /* 0x000fe4000fffe03f */
[----:B------:R-:W-:-:S09]  /*d9b0*/  UIADD3.64 UR34, UR6, 0x3fe, URZ ;  /* 0x000003fe06227897 */ /* 0x000fd2000fffe03f */
        /* <DEDUP_REMOVED lines=8> */
[----:B------:R-:W-:Y:S02]  /*da40*/  UIADD3.64 UR18, UR6, 0x404, URZ ;  /* 0x0000040406127897 */ /* 0x000fe4000fffe03f */
[----:B------:R-:W-:-:S07]  /*da50*/  UIADD3.64 UR8, UR4, 0x1fe, URZ ;  /* 0x000001fe04087897 */ /* 0x000fce000fffe03f */
[----:B------:R-:W-:-:S12]  /*da60*/  HGMMA.64x128x8.F32.TF32 R88, gdesc[UR20], R88 ;  /* 0x05e00000145879f0 */ /* 0x000fd80008702858 */
[----:B------:R-:W-:-:S12]  /*da70*/  HGMMA.64x128x8.F32.TF32 R88, gdesc[UR16], R88 ;  /* 0x05e00000105879f0 */ /* 0x000fd80008702858 */
[----:B------:R-:W-:Y:S01]  /*da80*/  HGMMA.64x128x8.F32.TF32 R24, gdesc[UR8], R24 ;  /* 0x05e00000081879f0 */ /* 0x000fe20008702818 */
[----:B------:R-:W-:Y:S01]  /*da90*/  UIADD3.64 UR8, UR4, 0x200, URZ ;  /* 0x0000020004087897 */ /* 0x000fe2000fffe03f */
[----:B------:R-:W-:Y:S01]  /*daa0*/  UMOV UR10, UR6 ;  /* 0x00000006000a7c82 */ /* 0x000fe20008000000 */
[----:B------:R-:W-:Y:S01]  /*dab0*/  UMOV UR11, UR7 ;  /* 0x00000007000b7c82 */ /* 0x000fe20008000000 */
[----:B------:R-:W-:-:S08]  /*dac0*/  UIADD3.64 UR24, UR4, 0x202, URZ ;  /* 0x0000020204187897 */ /* 0x000fd0000fffe03f */
[----:B------:R-:W-:Y:S01]  /*dad0*/  HGMMA.64x128x8.F32.TF32 R24, gdesc[UR8], R24 ;  /* 0x05e00000081879f0 */ /* 0x000fe20008702818 */
[----:B------:R-:W-:-:S11]  /*dae0*/  UIADD3.64 UR28, UR4, 0x204, URZ ;  /* 0x00000204041c7897 */ /* 0x000fd6000fffe03f */
[----:B------:R-:W-:Y:S01]  /*daf0*/  HGMMA.64x128x8.F32.TF32 R24, gdesc[UR24], R24 ;  /* 0x05e00000181879f0 */ /* 0x000fe20008702818 */
[----:B------:R-:W-:-:S11]  /*db00*/  UIADD3.64 UR32, UR4, 0x5fe, URZ ;  /* 0x000005fe04207897 */ /* 0x000fd6000fffe03f */
[----:B------:R-:W-:Y:S01]  /*db10*/  HGMMA.64x128x8.F32.TF32 R24, gdesc[UR28], R24 ;  /* 0x05e000001c1879f0 */ /* 0x000fe20008702818 */
[----:B------:R-:W-:-:S11]  /*db20*/  UIADD3.64 UR36, UR4, 0x600, URZ ;  /* 0x0000060004247897 */ /* 0x000fd6000fffe03f */
[----:B------:R-:W-:Y:S01]  /*db30*/  HGMMA.64x128x8.F32.TF32 R24, gdesc[UR32], R24 ;  /* 0x05e00000201879f0 */ /* 0x000fe20008702818 */
[----:B------:R-:W-:Y:S01]  /*db40*/  ISETP.GT.AND P3, PT, R180, RZ, PT ;  /* 0x000000ffb400720c */ /* 0x000fe20003f64270 */
[----:B------:R-:W-:Y:S01]  /*db50*/  VIADD R184, R184, 0x1 ;  /* 0x00000001b8b87836 */ /* 0x000fe20000000000 */
[----:B--2---:R-:W-:Y:S02]  /*db60*/  ISETP.GE.AND P1, PT, R187, R3, PT ;  /* 0x00000003bb00720c */ /* 0x004fe40003f26270 */
[----:B------:R-:W-:Y:S02]  /*db70*/  SEL R188, RZ, 0x4, !P3 ;  /* 0x00000004ffbc7807 */ /* 0x000fe40005800000 */
[----:B------:R-:W-:Y:S01]  /*db80*/  ISETP.GT.AND P3, PT, R184, 0x2, PT ;  /* 0x00000002b800780c */ /* 0x000fe20003f64270 */
[----:B------:R1:W-:Y:S01]  /*db90*/  STL [R1+0x2ac], R185 ;  /* 0x0002acb901007387 */ /* 0x0003e20000100800 */
[----:B------:R-:W-:Y:S02]  /*dba0*/  SEL R188, R188, RZ, !P1 ;  /* 0x000000ffbcbc7207 */ /* 0x000fe40004800000 */
[----:B------:R-:W-:Y:S01]  /*dbb0*/  SEL R184, R184, RZ, !P3 ;  /* 0x000000ffb8b87207 */ /* 0x000fe20005800000 */
[----:B---3--:R-:W2:Y:S01]  /*dbc0*/  LDL R4, [R1+0x258] ;  /* 0x0002580001047983 */ /* 0x008ea20000100800 */
[----:B------:R-:W-:-:S03]  /*dbd0*/  ISETP.NE.U32.AND P4, PT, R188, RZ, PT ;  /* 0x000000ffbc00720c */ /* 0x000fc60003f85070 */
[----:B------:R-:W3:Y:S04]  /*dbe0*/  LDL R3, [R1+0x160] ;  /* 0x0001600001037983 */ /* 0x000ee80000100800 */
[----:B-1----:R-:W4:Y:S01]  /*dbf0*/  LDL R185, [R1+0x58] ;  /* 0x0000580001b97983 */ /* 0x002f220000100800 */
[----:B------:R-:W-:-:S03]  /*dc00*/  IMAD R188, R184, 0x8000, R222 ;  /* 0x00008000b8bc7824 */ /* 0x000fc600078e02de */
[----:B------:R1:W-:Y:S04]  /*dc10*/  STL [R1+0x2b0], R184 ;  /* 0x0002b0b801007387 */ /* 0x0003e80000100800 */
[----:B-1----:R-:W2:Y:S01]  /*dc20*/  LDL R184, [R1+0x164] ;  /* 0x0001640001b87983 */ /* 0x002ea20000100800 */
[----:B------:R-:W-:Y:S01]  /*dc30*/  HGMMA.64x128x8.F32.TF32 R24, gdesc[UR36], R24 ;  /* 0x05e00000241879f0 */ /* 0x000fe20008702818 */
[----:B------:R-:W-:Y:S02]  /*dc40*/  UIADD3.64 UR20, UR4, 0x602, URZ ;  /* 0x0000060204147897 */ /* 0x000fe4000fffe03f */
[----:B------:R-:W-:-:S09]  /*dc50*/  UIADD3.64 UR4, UR4, 0x604, URZ ;  /* 0x0000060404047897 */ /* 0x000fd2000fffe03f */
[----:B------:R-:W-:Y:S01]  /*dc60*/  HGMMA.64x128x8.F32.TF32 R24, gdesc[UR20], R24 ;  /* 0x05e00000141879f0 */ /* 0x000fe20008702818 */
[----:B------:R-:W-:Y:S01]  /*dc70*/  UMOV UR6, UR18 ;  /* 0x0000001200067c82 */ /* 0x000fe20008000000 */
[----:B------:R-:W-:-:S10]  /*dc80*/  UMOV UR7, UR19 ;  /* 0x0000001300077c82 */ /* 0x000fd40008000000 */
[----:B------:R-:W-:Y:S01]  /*dc90*/  HGMMA.64x128x8.F32.TF32 R24, gdesc[UR4], R24, gsb0 ;  /* 0x05e00000041879f0 */ /* 0x000fe20008002818 */
[----:B------:R-:W-:Y:S02]  /*dca0*/  IMAD.IADD R222, R0, 0x1, R188 ;  /* 0x0000000100de7824 */ /* 0x000fe400078e02bc */
[----:B------:R-:W-:Y:S02]  /*dcb0*/  IMAD.MOV.U32 R190, RZ, RZ, R179 ;  /* 0x000000ffffbe7224 */ /* 0x000fe400078e00b3 */
[----:B------:R-:W-:Y:S01]  /*dcc0*/  IMAD.MOV.U32 R191, RZ, RZ, R181 ;  /* 0x000000ffffbf7224 */ /* 0x000fe200078e00b5 */
[----:B------:R-:W-:Y:S01]  /*dcd0*/  ISETP.GT.AND P3, PT, R180, 0x1, PT ;  /* 0x00000001b400780c */ /* 0x000fe20003f64270 */
[----:B------:R1:W-:Y:S04]  /*dce0*/  STL [R1+0x2b4], R0 ;  /* 0x0002b40001007387 */ /* 0x0003e80000100800 */
[----:B-1----:R-:W3:Y:S01]  /*dcf0*/  LDL R0, [R1+0x1f4] ;  /* 0x0001f40001007983 */ /* 0x002ee20000100800 */
[----:B------:R-:W-:-:S02]  /*dd00*/  WARPGROUP.DEPBAR.LE gsb0, 0x1 ;  /* 0x00008000000079c5 */ /* 0x000fc40000010100 */
[----:B------:R-:W-:Y:S06]  /*dd10*/  BAR.SYNC.DEFER_BLOCKING 0x0 ;  /* 0x0000000000007b1d */ /* 0x000fec0000010000 */
[----:B------:R-:W-:Y:S01]  /*dd20*/  @!PT LDS RZ, [RZ] ;  /* 0x00000000fffff984 */ /* 0x000fe20000000800 */
[----:B------:R-:W-:Y:S01]  /*dd30*/  @!PT LDS RZ, [RZ] ;  /* 0x00000000fffff984 */ /* 0x000fe20000000800 */
[----:B------:R-:W-:Y:S01]  /*dd40*/  @!PT LDS RZ, [RZ] ;  /* 0x00000000fffff984 */ /* 0x000fe20000000800 */
[----:B------:R1:W-:Y:S02]  /*dd50*/  LDGSTS.E [R222], desc[UR12][R190.64], P4 ;  /* 0x00000000bede7fae */ /* 0x0003e4000a12184c */
[----:B-1----:R-:W-:-:S04]  /*dd60*/  SEL R190, RZ, 0x4, !P3 ;  /* 0x00000004ffbe7807 */ /* 0x002fc80005800000 */
[----:B------:R-:W-:-:S04]  /*dd70*/  SEL R190, R190, RZ, !P1 ;  /* 0x000000ffbebe7207 */ /* 0x000fc80004800000 */
[----:B------:R-:W-:Y:S02]  /*dd80*/  ISETP.NE.U32.AND P3, PT, R190, RZ, PT ;  /* 0x000000ffbe00720c */ /* 0x000fe40003f65070 */
[----:B----4-:R-:W-:-:S05]  /*dd90*/  IADD3 R190, P4, R185, R179, RZ ;  /* 0x000000b3b9be7210 */ /* 0x010fca0007f9e0ff */
[----:B--2---:R-:W-:Y:S02]  /*dda0*/  IMAD.X R191, R181, 0x1, R184, P4 ;  /* 0x00000001b5bf7824 */ /* 0x004fe400020e06b8 */
[----:B------:R-:W2:Y:S04]  /*ddb0*/  LDL R184, [R1+0x15c] ;  /* 0x00015c0001b87983 */ /* 0x000ea80000100800 */
[----:B------:R1:W-:Y:S01]  /*ddc0*/  LDGSTS.E [R222+0x4], desc[UR12][R190.64], P3 ;  /* 0x00004000bede7fae */ /* 0x0003e2000992184c */
[----:B------:R-:W-:-:S04]  /*ddd0*/  ISETP.GT.AND P3, PT, R180, 0x2, PT ;  /* 0x00000002b400780c */ /* 0x000fc80003f64270 */
[----:B-1----:R-:W-:-:S04]  /*dde0*/  SEL R190, RZ, 0x4, !P3 ;  /* 0x00000004ffbe7807 */ /* 0x002fc80005800000 */
[----:B------:R-:W-:-:S04]  /*ddf0*/  SEL R190, R190, RZ, !P1 ;  /* 0x000000ffbebe7207 */ /* 0x000fc80004800000 */
[----:B------:R-:W-:Y:S02]  /*de00*/  ISETP.NE.U32.AND P3, PT, R190, RZ, PT ;  /* 0x000000ffbe00720c */ /* 0x000fe40003f65070 */
[----:B------:R-:W-:Y:S02]  /*de10*/  LEA R190, P4, R4, R179, 0x2 ;  /* 0x000000b304be7211 */ /* 0x000fe400078810ff */
[----:B------:R-:W4:Y:S03]  /*de20*/  LDL R4, [R1+0xe8] ;  /* 0x0000e80001047983 */ /* 0x000f260000100800 */
[----:B---3--:R-:W-:Y:S02]  /*de30*/  IMAD.X R191, R181, 0x1, R3, P4 ;  /* 0x00000001b5bf7824 */ /* 0x008fe400020e0603 */
[----:B------:R-:W3:Y:S04]  /*de40*/  LDL R3, [R1+0x1f0] ;  /* 0x0001f00001037983 */ /* 0x000ee80000100800 */
[----:B------:R1:W-:Y:S04]  /*de50*/  LDGSTS.E [R222+0x8], desc[UR12][R190.64], P3 ;  /* 0x00008000bede7fae */ /* 0x0003e8000992184c */
[----:B------:R-:W2:Y:S01]  /*de60*/  LDL R191, [R1+0x254] ;  /* 0x0002540001bf7983 */ /* 0x000ea20000100800 */
[----:B------:R-:W-:-:S04]  /*de70*/  ISETP.GT.AND P3, PT, R180, 0x3, PT ;  /* 0x00000003b400780c */ /* 0x000fc80003f64270 */
[----:B-1----:R-:W-:-:S04]  /*de80*/  SEL R190, RZ, 0x4, !P3 ;  /* 0x00000004ffbe7807 */ /* 0x002fc80005800000 */
[----:B------:R-:W-:-:S04]  /*de90*/  SEL R190, R190, RZ, !P1 ;  /* 0x000000ffbebe7207 */ /* 0x000fc80004800000 */
[----:B------:R-:W-:Y:S02]  /*dea0*/  ISETP.NE.U32.AND P3, PT, R190, RZ, PT ;  /* 0x000000ffbe00720c */ /* 0x000fe40003f65070 */
[----:B--2---:R-:W-:-:S05]  /*deb0*/  LEA R190, P4, R191, R179, 0x2 ;  /* 0x000000b3bfbe7211 */ /* 0x004fca00078810ff */
[----:B------:R-:W-:Y:S02]  /*dec0*/  IMAD.X R191, R181, 0x1, R184, P4 ;  /* 0x00000001b5bf7824 */ /* 0x000fe400020e06b8 */
[----:B------:R-:W2:Y:S04]  /*ded0*/  LDL R184, [R1+0x1ec] ;  /* 0x0001ec0001b87983 */ /* 0x000ea80000100800 */
[----:B------:R1:W-:Y:S01]  /*dee0*/  LDGSTS.E [R222+0xc], desc[UR12][R190.64], P3 ;  /* 0x0000c000bede7fae */ /* 0x0003e2000992184c */
[----:B------:R-:W-:-:S04]  /*def0*/  ISETP.GT.AND P3, PT, R180, 0x20, PT ;  /* 0x00000020b400780c */ /* 0x000fc80003f64270 */
[----:B-1----:R-:W-:-:S04]  /*df00*/  SEL R190, RZ, 0x4, !P3 ;  /* 0x00000004ffbe7807 */ /* 0x002fc80005800000 */
[----:B------:R-:W-:-:S04]  /*df10*/  SEL R190, R190, RZ, !P1 ;  /* 0x000000ffbebe7207 */ /* 0x000fc80004800000 */
[----:B------:R-:W-:Y:S02]  /*df20*/  ISETP.NE.U32.AND P3, PT, R190, RZ, PT ;  /* 0x000000ffbe00720c */ /* 0x000fe40003f65070 */
[----:B------:R-:W-:Y:S02]  /*df30*/  LEA R190, P4, R0, R179, 0x2 ;  /* 0x000000b300be7211 */ /* 0x000fe400078810ff */
[----:B------:R-:W2:Y:S03]  /*df40*/  LDL R0, [R1+0xe0] ;  /* 0x0000e00001007983 */ /* 0x000ea60000100800 */
[----:B----4-:R-:W-:Y:S02]  /*df50*/  IMAD.X R191, R181, 0x1, R4, P4 ;  /* 0x00000001b5bf7824 */ /* 0x010fe400020e0604 */
[----:B------:R-:W4:Y:S04]  /*df60*/  LDL R4, [R1+0x1e8] ;  /* 0x0001e80001047983 */ /* 0x000f280000100800 */
[----:B------:R1:W-:Y:S04]  /*df70*/  LDGSTS.E [R222+0x4000], desc[UR12][R190.64], P3 ;  /* 0x04000000bede7fae */ /* 0x0003e8000992184c */
[----:B------:R-:W2:Y:S01]  /*df80*/  LDL R191, [R1+0xe4] ;  /* 0x0000e40001bf7983 */ /* 0x000ea20000100800 */
[----:B------:R-:W-:-:S04]  /*df90*/  ISETP.GT.AND P3, PT, R180, 0x21, PT ;  /* 0x00000021b400780c */ /* 0x000fc80003f64270 */
[----:B-1----:R-:W-:-:S04]  /*dfa0*/  SEL R190, RZ, 0x4, !P3 ;  /* 0x00000004ffbe7807 */ /* 0x002fc80005800000 */
[----:B------:R-:W-:-:S04]  /*dfb0*/  SEL R190, R190, RZ, !P1 ;  /* 0x000000ffbebe7207 */ /* 0x000fc80004800000 */
[----:B------:R-:W-:Y:S02]  /*dfc0*/  ISETP.NE.U32.AND P3, PT, R190, RZ, PT ;  /* 0x000000ffbe00720c */ /* 0x000fe40003f65070 */
[----:B---3--:R-:W-:Y:S02]  /*dfd0*/  LEA R190, P4, R3, R179, 0x2 ;  /* 0x000000b303be7211 */ /* 0x008fe400078810ff */
[----:B------:R-:W3:Y:S03]  /*dfe0*/  LDL R3, [R1+0xdc] ;  /* 0x0000dc0001037983 */ /* 0x000ee60000100800 */
[----:B--2---:R-:W-:-:S06]  /*dff0*/  IMAD.X R191, R181, 0x1, R191, P4 ;  /* 0x00000001b5bf7824 */ /* 0x004fcc00020e06bf */
[----:B------:R1:W-:Y:S01]  /*e000*/  LDGSTS.E [R222+0x4004], desc[UR12][R190.64], P3 ;  /* 0x04004000bede7fae */ /* 0x0003e2000992184c */
[----:B------:R-:W-:-:S04]  /*e010*/  ISETP.GT.AND P3, PT, R180, 0x22, PT ;  /* 0x00000022b400780c */ /* 0x000fc80003f64270 */
[----:B-1----:R-:W-:-:S04]  /*e020*/  SEL R190, RZ, 0x4, !P3 ;  /* 0x00000004ffbe7807 */ /* 0x002fc80005800000 */
[----:B------:R-:W-:-:S04]  /*e030*/  SEL R190, R190, RZ, !P1 ;  /* 0x000000ffbebe7207 */ /* 0x000fc80004800000 */
[----:B------:R-:W-:Y:S02]  /*e040*/  ISETP.NE.U32.AND P3, PT, R190, RZ, PT ;  /* 0x000000ffbe00720c */ /* 0x000fe40003f65070 */
[----:B------:R-:W-:Y:S02]  /*e050*/  LEA R190, P4, R184, R179, 0x2 ;  /* 0x000000b3b8be7211 */ /* 0x000fe400078810ff */
[----:B------:R-:W2:Y:S03]  /*e060*/  LDL R184, [R1+0x2a4] ;  /* 0x0002a40001b87983 */ /* 0x000ea60000100800 */
[----:B------:R-:W-:Y:S02]  /*e070*/  IMAD.X R191, R181, 0x1, R0, P4 ;  /* 0x00000001b5bf7824 */ /* 0x000fe400020e0600 */
[----:B------:R-:W2:Y:S04]  /*e080*/  LDL R0, [R1+0x158] ;  /* 0x0001580001007983 */ /* 0x000ea80000100800 */
[----:B------:R1:W-:Y:S01]  /*e090*/  LDGSTS.E [R222+0x4008], desc[UR12][R190.64], P3 ;  /* 0x04008000bede7fae */ /* 0x0003e2000992184c */
[----:B------:R-:W-:-:S04]  /*e0a0*/  ISETP.GT.AND P3, PT, R180, 0x23, PT ;  /* 0x00000023b400780c */ /* 0x000fc80003f64270 */
[----:B-1----:R-:W-:-:S04]  /*e0b0*/  SEL R190, RZ, 0x4, !P3 ;  /* 0x00000004ffbe7807 */ /* 0x002fc80005800000 */
[----:B------:R-:W-:-:S04]  /*e0c0*/  SEL R190, R190, RZ, !P1 ;  /* 0x000000ffbebe7207 */ /* 0x000fc80004800000 */
[----:B------:R-:W-:Y:S02]  /*e0d0*/  ISETP.NE.U32.AND P3, PT, R190, RZ, PT ;  /* 0x000000ffbe00720c */ /* 0x000fe40003f65070 */
[----:B----4-:R-:W-:Y:S02]  /*e0e0*/  LEA R190, P4, R4, R179, 0x2 ;  /* 0x000000b304be7211 */ /* 0x010fe400078810ff */
[----:B------:R-:W4:Y:S03]  /*e0f0*/  LDL R4, [R1+0x154] ;  /* 0x0001540001047983 */ /* 0x000f260000100800 */
[----:B---3--:R-:W-:Y:S02]  /*e100*/  IMAD.X R191, R181, 0x1, R3, P4 ;  /* 0x00000001b5bf7824 */ /* 0x008fe400020e0603 */
[----:B------:R-:W3:Y:S04]  /*e110*/  LDL R3, [R1+0x250] ;  /* 0x0002500001037983 */ /* 0x000ee80000100800 */
[----:B------:R1:W-:Y:S01]  /*e120*/  LDGSTS.E [R222+0x400c], desc[UR12][R190.64], P3 ;  /* 0x0400c000bede7fae */ /* 0x0003e2000992184c */
[----:B------:R-:W-:-:S04]  /*e130*/  ISETP.GT.AND P3, PT, R180, 0x4, PT ;  /* 0x00000004b400780c */ /* 0x000fc80003f64270 */
[----:B-1----:R-:W-:-:S04]  /*e140*/  SEL R190, RZ, 0x4, !P3 ;  /* 0x00000004ffbe7807 */ /* 0x002fc80005800000 */
[----:B------:R-:W-:-:S04]  /*e150*/  SEL R190, R190, RZ, !P1 ;  /* 0x000000ffbebe7207 */ /* 0x000fc80004800000 */
[----:B------:R-:W-:Y:S02]  /*e160*/  ISETP.NE.U32.AND P3, PT, R190, RZ, PT ;  /* 0x000000ffbe00720c */ /* 0x000fe40003f65070 */
[----:B------:R-:W-:Y:S02]  /*e170*/  LEA R190, P4, R185, R179, 0x2 ;  /* 0x000000b3b9be7211 */ /* 0x000fe400078810ff */
[----:B------:R-:W4:Y:S03]  /*e180*/  LDL R185, [R1+0xd8] ;  /* 0x0000d80001b97983 */ /* 0x000f260000100800 */
[----:B--2---:R-:W-:Y:S02]  /*e190*/  IMAD.X R191, R181, 0x1, R0, P4 ;  /* 0x00000001b5bf7824 */ /* 0x004fe400020e0600 */
[----:B------:R-:W2:Y:S01]  /*e1a0*/  LDL R0, [R1+0x24c] ;  /* 0x00024c0001007983 */ /* 0x000ea20000100800 */
[----:B------:R-:W-:-:S03]  /*e1b0*/  IMAD.IADD R222, R184, 0x1, R188 ;  /* 0x00000001b8de7824 */ /* 0x000fc600078e02bc */
[----:B------:R-:W2:Y:S04]  /*e1c0*/  LDL R184, [R1+0x150] ;  /* 0x0001500001b87983 */ /* 0x000ea80000100800 */
[----:B------:R1:W-:Y:S01]  /*e1d0*/  LDGSTS.E [R222], desc[UR12][R190.64], P3 ;  /* 0x00000000bede7fae */ /* 0x0003e2000992184c */
[----:B------:R-:W-:-:S04]  /*e1e0*/  ISETP.GT.AND P3, PT, R180, 0x5, PT ;  /* 0x00000005b400780c */ /* 0x000fc80003f64270 */
[----:B-1----:R-:W-:-:S04]  /*e1f0*/  SEL R190, RZ, 0x4, !P3 ;  /* 0x00000004ffbe7807 */ /* 0x002fc80005800000 */
[----:B------:R-:W-:-:S04]  /*e200*/  SEL R190, R190, RZ, !P1 ;  /* 0x000000ffbebe7207 */ /* 0x000fc80004800000 */
[----:B------:R-:W-:Y:S02]  /*e210*/  ISETP.NE.U32.AND P3, PT, R190, RZ, PT ;  /* 0x000000ffbe00720c */ /* 0x000fe40003f65070 */
[----:B---3--:R-:W-:Y:S02]  /*e220*/  LEA R190, P4, R3, R179, 0x2 ;  /* 0x000000b303be7211 */ /* 0x008fe400078810ff */
[----:B------:R-:W3:Y:S03]  /*e230*/  LDL R3, [R1+0x248] ;  /* 0x0002480001037983 */ /* 0x000ee60000100800 */
[----:B----4-:R-:W-:Y:S02]  /*e240*/  IMAD.X R191, R181, 0x1, R4, P4 ;  /* 0x00000001b5bf7824 */ /* 0x010fe400020e0604 */
[----:B------:R-:W4:Y:S04]  /*e250*/  LDL R4, [R1+0x14c] ;  /* 0x00014c0001047983 */ /* 0x000f280000100800 */
[----:B------:R1:W-:Y:S01]  /*e260*/  LDGSTS.E [R222+0x4], desc[UR12][R190.64], P3 ;  /* 0x00004000bede7fae */ /* 0x0003e2000992184c */
[----:B------:R-:W-:-:S04]  /*e270*/  ISETP.GT.AND P3, PT, R180, 0x6, PT ;  /* 0x00000006b400780c */ /* 0x000fc80003f64270 */
[----:B-1----:R-:W-:-:S04]  /*e280*/  SEL R190, RZ, 0x4, !P3 ;  /* 0x00000004ffbe7807 */ /* 0x002fc80005800000 */
[----:B------:R-:W-:-:S04]  /*e290*/  SEL R190, R190, RZ, !P1 ;  /* 0x000000ffbebe7207 */ /* 0x000fc80004800000 */
[----:B------:R-:W-:Y:S02]  /*e2a0*/  ISETP.NE.U32.AND P3, PT, R190, RZ, PT ;  /* 0x000000ffbe00720c */ /* 0x000fe40003f65070 */
[----:B--2---:R-:W-:Y:S02]  /*e2b0*/  LEA R190, P4, R0, R179, 0x2 ;  /* 0x000000b300be7211 */ /* 0x004fe400078810ff */
        /* <DEDUP_REMOVED lines=28> */
[----:B---3--:R-:W-:Y:S02]  /*e480*/  IMAD.X R191, R181, 0x1, R3, P4 ;  /* 0x00000001b5bf7824 */ /* 0x008fe400020e0603 */
[----:B------:R-:W3:Y:S04]  /*e490*/  LDL R3, [R1+0xcc] ;  /* 0x0000cc0001037983 */ /* 0x000ee80000100800 */
[----:B------:R1:W-:Y:S01]  /*e4a0*/  LDGSTS.E [R222+0x4004], desc[UR12][R190.64], P3 ;  /* 0x04004000bede7fae */ /* 0x0003e2000992184c */
[----:B------:R-:W-:-:S04]  /*e4b0*/  ISETP.GT.AND P3, PT, R180, 0x26, PT ;  /* 0x00000026b400780c */ /* 0x000fc80003f64270 */
[----:B-1----:R-:W-:-:S04]  /*e4c0*/  SEL R190, RZ, 0x4, !P3 ;  /* 0x00000004ffbe7807 */ /* 0x002fc80005800000 */
[----:B------:R-:W-:-:S04]  /*e4d0*/  SEL R190, R190, RZ, !P1 ;  /* 0x000000ffbebe7207 */ /* 0x000fc80004800000 */
[----:B------:R-:W-:Y:S02]  /*e4e0*/  ISETP.NE.U32.AND P3, PT, R190, RZ, PT ;  /* 0x000000ffbe00720c */ /* 0x000fe40003f65070 */
[----:B----4-:R-:W-:Y:S02]  /*e4f0*/  LEA R190, P4, R4, R179, 0x2 ;  /* 0x000000b304be7211 */ /* 0x010fe400078810ff */
[----:B------:R-:W4:Y:S03]  /*e500*/  LDL R4, [R1+0x2a0] ;  /* 0x0002a00001047983 */ /* 0x000f260000100800 */
        /* <DEDUP_REMOVED lines=16> */
[----:B------:R-:W-:Y:S01]  /*e610*/  LEA R190, P4, R185, R179, 0x2 ;  /* 0x000000b3b9be7211 */ /* 0x000fe200078810ff */
[----:B----4-:R-:W-:Y:S01]  /*e620*/  IMAD.IADD R222, R4, 0x1, R188 ;  /* 0x0000000104de7824 */ /* 0x010fe200078e02bc */
[----:B------:R-:W4:Y:S04]  /*e630*/  LDL R185, [R1+0xc8] ;  /* 0x0000c80001b97983 */ /* 0x000f280000100800 */
[----:B------:R-:W4:Y:S01]  /*e640*/  LDL R4, [R1+0x140] ;  /* 0x0001400001047983 */ /* 0x000f220000100800 */
[----:B--2---:R-:W-:-:S03]  /*e650*/  IMAD.X R191, R181, 0x1, R0, P4 ;  /* 0x00000001b5bf7824 */ /* 0x004fc600020e0600 */
        /* <DEDUP_REMOVED lines=8> */
[----:B------:R-:W-:Y:S02]  /*e6e0*/  IMAD.X R191, R181, 0x1, R184, P4 ;  /* 0x00000001b5bf7824 */ /* 0x000fe400020e06b8 */
[----:B------:R-:W3:Y:S04]  /*e6f0*/  LDL R184, [R1+0x13c] ;  /* 0x00013c0001b87983 */ /* 0x000ee80000100800 */
[----:B------:R1:W-:Y:S01]  /*e700*/  LDGSTS.E [R222+0x4], desc[UR12][R190.64], P3 ;  /* 0x00004000bede7fae */ /* 0x0003e2000992184c */
[----:B------:R-:W-:-:S04]  /*e710*/  ISETP.GT.AND P3, PT, R180, 0xa, PT ;  /* 0x0000000ab400780c */ /* 0x000fc80003f64270 */
[----:B-1----:R-:W-:-:S04]  /*e720*/  SEL R190, RZ, 0x4, !P3 ;  /* 0x00000004ffbe7807 */ /* 0x002fc80005800000 */
[----:B------:R-:W-:-:S04]  /*e730*/  SEL R190, R190, RZ, !P1 ;  /* 0x000000ffbebe7207 */ /* 0x000fc80004800000 */
[----:B------:R-:W-:Y:S02]  /*e740*/  ISETP.NE.U32.AND P3, PT, R190, RZ, PT ;  /* 0x000000ffbe00720c */ /* 0x000fe40003f65070 */
[----:B--2---:R-:W-:Y:S02]  /*e750*/  LEA R190, P4, R0, R179, 0x2 ;  /* 0x000000b300be7211 */ /* 0x004fe400078810ff */
[----:B------:R-:W2:Y:S03]  /*e760*/  LDL R0, [R1+0x17c] ;  /* 0x00017c0001007983 */ /* 0x000ea60000100800 */
[----:B----4-:R-:W-:Y:S02]  /*e770*/  IMAD.X R191, R181, 0x1, R4, P4 ;  /* 0x00000001b5bf7824 */ /* 0x010fe400020e0604 */
[----:B------:R-:W4:Y:S04]  /*e780*/  LDL R4, [R1+0x1d8] ;  /* 0x0001d80001047983 */ /* 0x000f280000100800 */
[----:B------:R1:W-:Y:S01]  /*e790*/  LDGSTS.E [R222+0x8], desc[UR12][R190.64], P3 ;  /* 0x00008000bede7fae */ /* 0x0003e2000992184c */
        /* <DEDUP_REMOVED lines=32> */
[----:B------:R-:W3:Y:S03]  /*e9a0*/  LDL R184, [R1+0x29c] ;  /* 0x00029c0001b87983 */ /* 0x000ee60000100800 */
[----:B--2---:R-:W-:Y:S02]  /*e9b0*/  IMAD.X R191, R181, 0x1, R0, P4 ;  /* 0x00000001b5bf7824 */ /* 0x004fe400020e0600 */
        /* <DEDUP_REMOVED lines=16> */
[----:B------:R-:W-:Y:S01]  /*eac0*/  IMAD.IADD R222, R184, 0x1, R188 ;  /* 0x00000001b8de7824 */ /* 0x000fe200078e02bc */
        /* <DEDUP_REMOVED lines=296> */
[----:B------:R-:W3:Y:S04]  /*fd50*/  LDL R185, [R1+0xf0] ;  /* 0x0000f00001b97983 */ /* 0x000ee80000100800 */
[----:B------:R-:W3:Y:S01]  /*fd60*/  LDL R184, [R1+0x168] ;  /* 0x0001680001b87983 */ /* 0x000ee20000100800 */
[----:B--2---:R-:W-:-:S03]  /*fd70*/  IMAD.X R191, R181, 0x1, R0, P4 ;  /* 0x00000001b5bf7824 */ /* 0x004fc600020e0600 */
[----:B------:R-:W2:Y:S04]  /*fd80*/  LDL R0, [R1+0x1fc] ;  /* 0x0001fc0001007983 */ /* 0x000ea80000100800 */
[----:B------:R1:W-:Y:S01]  /*fd90*/  LDGSTS.E [R222], desc[UR12][R190.64], P3 ;  /* 0x00000000bede7fae */ /* 0x0003e2000992184c */
        /* <DEDUP_REMOVED lines=40> */
[----:B----4-:R-:W-:-:S05]  /*10020*/  LEA R190, P4, R4, R179, 0x2 ;  /* 0x000000b304be7211 */ /* 0x010fca00078810ff */
[----:B---3--:R-:W-:Y:S02]  /*10030*/  IMAD.X R191, R181, 0x1, R3, P4 ;  /* 0x00000001b5bf7824 */ /* 0x008fe400020e0603 */
[----:B------:R-:W3:Y:S04]  /*10040*/  LDL R3, [R1+0x68] ;  /* 0x0000680001037983 */ /* 0x000ee80000100800 */
[----:B------:R1:W-:Y:S01]  /*10050*/  LDGSTS.E [R222+0x4004], desc[UR12][R190.64], P3 ;  /* 0x04004000bede7fae */ /* 0x0003e2000992184c */
[----:B------:R-:W-:-:S03]  /*10060*/  ISETP.GT.AND P3, PT, R180, 0x3e, PT ;  /* 0x0000003eb400780c */ /* 0x000fc60003f64270 */
[----:B------:R-:W4:Y:S01]  /*10070*/  LDL.LU R4, [R1+0x4c] ;  /* 0x00004c0001047983 */ /* 0x000f220000300800 */
[----:B-1----:R-:W-:-:S04]  /*10080*/  SEL R190, RZ, 0x4, !P3 ;  /* 0x00000004ffbe7807 */ /* 0x002fc80005800000 */
[----:B------:R-:W-:-:S04]  /*10090*/  SEL R190, R190, RZ, !P1 ;  /* 0x000000ffbebe7207 */ /* 0x000fc80004800000 */
[----:B------:R-:W-:Y:S02]  /*100a0*/  ISETP.NE.U32.AND P3, PT, R190, RZ, PT ;  /* 0x000000ffbe00720c */ /* 0x000fe40003f65070 */
[----:B------:R-:W-:-:S05]  /*100b0*/  LEA R190, P4, R185, R179, 0x2 ;  /* 0x000000b3b9be7211 */ /* 0x000fca00078810ff */
[----:B--2---:R-:W-:Y:S02]  /*100c0*/  IMAD.X R191, R181, 0x1, R0, P4 ;  /* 0x00000001b5bf7824 */ /* 0x004fe400020e0600 */
[----:B------:R-:W2:Y:S04]  /*100d0*/  LDL.LU R0, [R1+0x2c] ;  /* 0x00002c0001007983 */ /* 0x000ea80000300800 */
[----:B------:R1:W-:Y:S01]  /*100e0*/  LDGSTS.E [R222+0x4008], desc[UR12][R190.64], P3 ;  /* 0x04008000bede7fae */ /* 0x0003e2000992184c */
[----:B------:R-:W-:-:S03]  /*100f0*/  ISETP.GT.AND P3, PT, R180, 0x3f, PT ;  /* 0x0000003fb400780c */ /* 0x000fc60003f64270 */
[----:B------:R-:W4:Y:S01]  /*10100*/  LDL R185, [R1+0x54] ;  /* 0x0000540001b97983 */ /* 0x000f220000100800 */
[----:B-1----:R-:W-:-:S04]  /*10110*/  SEL R190, RZ, 0x4, !P3 ;  /* 0x00000004ffbe7807 */ /* 0x002fc80005800000 */
[----:B------:R-:W-:-:S04]  /*10120*/  SEL R190, R190, RZ, !P1 ;  /* 0x000000ffbebe7207 */ /* 0x000fc80004800000 */
[----:B------:R-:W-:Y:S02]  /*10130*/  ISETP.NE.U32.AND P3, PT, R190, RZ, PT ;  /* 0x000000ffbe00720c */ /* 0x000fe40003f65070 */
[----:B------:R-:W-:Y:S01]  /*10140*/  LEA R190, P4, R184, R179, 0x2 ;  /* 0x000000b3b8be7211 */ /* 0x000fe200078810ff */
[----:B------:R-:W-:Y:S04]  /*10150*/  STL [R1+0x2c8], R179 ;  /* 0x0002c8b301007387 */ /* 0x000fe80000100800 */
[----:B------:R1:W-:Y:S01]  /*10160*/  STL [R1+0x2b8], R181 ;  /* 0x0002b8b501007387 */ /* 0x0003e20000100800 */
[----:B---3--:R-:W-:-:S03]  /*10170*/  IMAD.X R191, R181, 0x1, R3, P4 ;  /* 0x00000001b5bf7824 */ /* 0x008fc600020e0603 */
[----:B-1----:R-:W3:Y:S01]  /*10180*/  LDL.LU R181, [R1+0x50] ;  /* 0x0000500001b57983 */ /* 0x002ee20000300800 */
[----:B------:R-:W1:Y:S03]  /*10190*/  S2R R3, SR_TID.X ;  /* 0x0000000000037919 */ /* 0x000e660000002100 */
[----:B------:R-:W2:Y:S04]  /*101a0*/  LDL R184, [R1+0x30] ;  /* 0x0000300001b87983 */ /* 0x000ea80000100800 */
[----:B------:R-:W2:Y:S04]  /*101b0*/  LDL R179, [R1+0x10] ;  /* 0x0000100001b37983 */ /* 0x000ea80000100800 */
[----:B------:R1:W-:Y:S04]  /*101c0*/  LDGSTS.E [R222+0x400c], desc[UR12][R190.64], P3 ;  /* 0x0400c000bede7fae */ /* 0x0003e8000992184c */
[----:B------:R-:W0:Y:S01]  /*101d0*/  LDGDEPBAR ;  /* 0x00000000000079af */ /* 0x000e220000000000 */
[----:B-1----:R-:W-:-:S04]  /*101e0*/  LOP3.LUT R3, R3, 0x3f, RZ, 0xc0, !PT ;  /* 0x0000003f03037812 */ /* 0x002fc800078ec0ff */
[----:B------:R-:W-:Y:S02]  /*101f0*/  ISETP.GE.AND P3, PT, R3, R180, PT ;  /* 0x000000b40300720c */ /* 0x000fe40003f66270 */
[----:B------:R-:W2:Y:S02]  /*10200*/  LDL R3, [R1+0xc] ;  /* 0x00000c0001037983 */ /* 0x000ea40000100800 */
[----:B------:R-:W-:-:S04]  /*10210*/  SEL R190, RZ, 0x4, P3 ;  /* 0x00000004ffbe7807 */ /* 0x000fc80001800000 */
[----:B------:R-:W-:Y:S01]  /*10220*/  SEL R190, R190, RZ, !P1 ;  /* 0x000000ffbebe7207 */ /* 0x000fe20004800000 */
[----:B------:R1:W-:Y:S03]  /*10230*/  STL [R1+0x2c0], R180 ;  /* 0x0002c0b401007387 */ /* 0x0003e60000100800 */
[----:B------:R-:W-:Y:S01]  /*10240*/  ISETP.NE.U32.AND P1, PT, R190, RZ, PT ;  /* 0x000000ffbe00720c */ /* 0x000fe20003f25070 */
[----:B----4-:R-:W-:Y:S01]  /*10250*/  IMAD.IADD R222, R185, 0x1, R188 ;  /* 0x00000001b9de7824 */ /* 0x010fe200078e02bc */
[----:B---3--:R-:W-:Y:S01]  /*10260*/  IADD3 R190, P3, R2, R181, RZ ;  /* 0x000000b502be7210 */ /* 0x008fe20007f7e0ff */
[----:B------:R-:W-:Y:S04]  /*10270*/  STL [R1+0x2cc], R181 ;  /* 0x0002ccb501007387 */ /* 0x000fe80000100800 */
[----:B------:R3:W-:Y:S01]  /*10280*/  STL [R1+0x2bc], R4 ;  /* 0x0002bc0401007387 */ /* 0x0007e20000100800 */
[----:B------:R-:W-:-:S03]  /*10290*/  IMAD.X R191, R4, 0x1, R5, P3 ;  /* 0x0000000104bf7824 */ /* 0x000fc600018e0605 */
[----:B-1----:R-:W4:Y:S04]  /*102a0*/  LDL.LU R180, [R1+0x48] ;  /* 0x0000480001b47983 */ /* 0x002f280000300800 */
[----:B------:R2:W-:Y:S04]  /*102b0*/  LDGSTS.E [R222+0x18000], desc[UR12][R190.64], P1 ;  /* 0x18000000bede7fae */ /* 0x0005e8000892184c */
[----:B---3--:R-:W3:Y:S04]  /*102c0*/  LDL.LU R4, [R1+0x24] ;  /* 0x0000240001047983 */ /* 0x008ee80000300800 */
[----:B------:R-:W3:Y:S01]  /*102d0*/  LDL.LU R185, [R1+0x44] ;  /* 0x0000440001b97983 */ /* 0x000ee20000300800 */
[----:B--2---:R-:W-:-:S05]  /*102e0*/  IADD3 R190, P3, R2, R184, RZ ;  /* 0x000000b802be7210 */ /* 0x004fca0007f7e0ff */
[----:B------:R-:W-:-:S05]  /*102f0*/  IMAD.X R191, R0, 0x1, R5, P3 ;  /* 0x0000000100bf7824 */ /* 0x000fca00018e0605 */
[----:B------:R1:W-:Y:S02]  /*10300*/  LDGSTS.E [R222+0x18400], desc[UR12][R190.64], P1 ;  /* 0x18400000bede7fae */ /* 0x0003e4000892184c */
[----:B-1----:R-:W-:-:S05]  /*10310*/  IADD3 R190, P3, R2, R179, RZ ;  /* 0x000000b302be7210 */ /* 0x002fca0007f7e0ff */
        /* <DEDUP_REMOVED lines=38> */
[----:B-1----:R-:W-:Y:S02]  /*10580*/  IADD3 R190, P3, R2, R8, RZ ;  /* 0x0000000802be7210 */ /* 0x002fe40007f7e0ff */
[----:B------:R1:W-:Y:S03]  /*10590*/  STL [R1+0x2d0], R0 ;  /* 0x0002d00001007387 */ /* 0x0003e60000100800 */
[----:B------:R-:W-:-:S05]  /*105a0*/  IMAD.X R191, R18, 0x1, R5, P3 ;  /* 0x0000000112bf7824 */ /* 0x000fca00018e0605 */
[----:B------:R4:W-:Y:S04]  /*105b0*/  LDGSTS.E [R222+0x1bc00], desc[UR12][R190.64], P1 ;  /* 0x1bc00000bede7fae */ /* 0x0009e8000892184c */
[----:B-1----:R-:W2:Y:S04]  /*105c0*/  LDL R0, [R1+0x28c] ;  /* 0x00028c0001007983 */ /* 0x002ea80000100800 */
[----:B------:R1:W-:Y:S01]  /*105d0*/  STL [R1+0x2e4], R248 ;  /* 0x0002e4f801007387 */ /* 0x0003e20000100800 */
[----:B----4-:R-:W-:-:S03]  /*105e0*/  IADD3 R190, P3, R2, R180, RZ ;  /* 0x000000b402be7210 */ /* 0x010fc60007f7e0ff */
[----:B-1----:R-:W4:Y:S02]  /*105f0*/  LDL.LU R248, [R1+0x8] ;  /* 0x0000080001f87983 */ /* 0x002f240000300800 */
[----:B---3--:R-:W-:Y:S02]  /*10600*/  IMAD.X R191, R185, 0x1, R5, P3 ;  /* 0x00000001b9bf7824 */ /* 0x008fe400018e0605 */
[----:B------:R1:W-:Y:S04]  /*10610*/  STL [R1+0x2d4], R180 ;  /* 0x0002d4b401007387 */ /* 0x0003e80000100800 */
[----:B-1----:R-:W3:Y:S04]  /*10620*/  LDL.LU R180, [R1+0x4] ;  /* 0x0000040001b47983 */ /* 0x002ee80000300800 */
[----:B------:R1:W-:Y:S04]  /*10630*/  STL [R1+0x2d8], R185 ;  /* 0x0002d8b901007387 */ /* 0x0003e80000100800 */
[----:B-1----:R-:W4:Y:S01]  /*10640*/  LDL.LU R185, [R1+0x28] ;  /* 0x0000280001b97983 */ /* 0x002f220000300800 */
[----:B--2---:R-:W-:-:S03]  /*10650*/  IMAD.IADD R222, R0, 0x1, R188 ;  /* 0x0000000100de7824 */ /* 0x004fc600078e02bc */
[----:B------:R-:W2:Y:S04]  /*10660*/  LDL R0, [R1+0x288] ;  /* 0x0002880001007983 */ /* 0x000ea80000100800 */
[----:B------:R-:W2:Y:S04]  /*10670*/  LDL.LU R179, [R1+0x40] ;  /* 0x0000400001b37983 */ /* 0x000ea80000300800 */
[----:B------:R-:W2:Y:S04]  /*10680*/  LDL.LU R3, [R1+0x1c] ;  /* 0x00001c0001037983 */ /* 0x000ea80000300800 */
[----:B------:R4:W-:Y:S04]  /*10690*/  LDGSTS.E [R222+0x18100], desc[UR12][R190.64], P1 ;  /* 0x18100000bede7fae */ /* 0x0009e8000892184c */
[----:B------:R-:W2:Y:S01]  /*106a0*/  LDL.LU R184, [R1+0x3c] ;  /* 0x00003c0001b87983 */ /* 0x000ea20000300800 */
[----:B----4-:R-:W-:-:S03]  /*106b0*/  IADD3 R190, P3, R2, R185, RZ ;  /* 0x000000b902be7210 */ /* 0x010fc60007f7e0ff */
[----:B------:R1:W-:Y:S02]  /*106c0*/  STL [R1+0x2e8], R185 ;  /* 0x0002e8b901007387 */ /* 0x0003e40000100800 */
[----:B------:R-:W-:-:S05]  /*106d0*/  IMAD.X R191, R4, 0x1, R5, P3 ;  /* 0x0000000104bf7824 */ /* 0x000fca00018e0605 */
[----:B------:R4:W-:Y:S04]  /*106e0*/  LDGSTS.E [R222+0x18500], desc[UR12][R190.64], P1 ;  /* 0x18500000bede7fae */ /* 0x0009e8000892184c */
[----:B-1----:R-:W2:Y:S04]  /*106f0*/  LDL.LU R185, [R1] ;  /* 0x0000000001b97983 */ /* 0x002ea80000300800 */
[----:B------:R1:W-:Y:S04]  /*10700*/  STL [R1+0x2dc], R4 ;  /* 0x0002dc0401007387 */ /* 0x0003e80000100800 */
[----:B-1----:R-:W2:Y:S01]  /*10710*/  LDL.LU R4, [R1+0x20] ;  /* 0x0000200001047983 */ /* 0x002ea20000300800 */
[----:B----4-:R-:W-:-:S05]  /*10720*/  IADD3 R190, P3, R2, R248, RZ ;  /* 0x000000f802be7210 */ /* 0x010fca0007f7e0ff */
[----:B---3--:R-:W-:-:S05]  /*10730*/  IMAD.X R191, R180, 0x1, R5, P3 ;  /* 0x00000001b4bf7824 */ /* 0x008fca00018e0605 */
        /* <DEDUP_REMOVED lines=40> */
[----:B--2---:R-:W-:Y:S01]  /*109c0*/  IADD3 R190, P3, R2, R179, RZ ;  /* 0x000000b302be7210 */ /* 0x004fe20007f7e0ff */
[----:B------:R-:W-:-:S04]  /*109d0*/  IMAD.IADD R222, R0, 0x1, R188 ;  /* 0x0000000100de7824 */ /* 0x000fc800078e02bc */
        /* <DEDUP_REMOVED lines=43> */
[----:B------:R1:W-:Y:S04]  /*10c90*/  LDGSTS.E [R222+0x1ba00], desc[UR12][R190.64], P1 ;  /* 0x1ba00000bede7fae */ /* 0x0003e8000892184c */
[----:B------:R2:W-:Y:S01]  /*10ca0*/  STL [R1+0x2e0], R179 ;  /* 0x0002e0b301007387 */ /* 0x0005e20000100800 */
[----:B-1----:R-:W-:-:S03]  /*10cb0*/  IADD3 R190, P3, R2, R6, RZ ;  /* 0x0000000602be7210 */ /* 0x002fc60007f7e0ff */
[----:B--2---:R-:W2:Y:S02]  /*10cc0*/  LDL.LU R179, [R1+0x18] ;  /* 0x0000180001b37983 */ /* 0x004ea40000300800 */
[----:B------:R-:W-:Y:S02]  /*10cd0*/  IMAD.X R191, R14, 0x1, R5, P3 ;  /* 0x000000010ebf7824 */ /* 0x000fe400018e0605 */
[----:B------:R-:W3:Y:S04]  /*10ce0*/  LDL.LU R0, [R1+0x38] ;  /* 0x0000380001007983 */ /* 0x000ee80000300800 */
[----:B------:R-:W4:Y:S04]  /*10cf0*/  LDL.LU R181, [R1+0x14] ;  /* 0x0000140001b57983 */ /* 0x000f280000300800 */
[----:B------:R3:W-:Y:S04]  /*10d00*/  LDGSTS.E [R222+0x1be00], desc[UR12][R190.64], P1 ;  /* 0x1be00000bede7fae */ /* 0x0007e8000892184c */
[----:B------:R-:W2:Y:S04]  /*10d10*/  LDL.LU R222, [R1+0x34] ;  /* 0x0000340001de7983 */ /* 0x000ea80000300800 */
[----:B------:R-:W4:Y:S01]  /*10d20*/  LDL R191, [R1+0x27c] ;  /* 0x00027c0001bf7983 */ /* 0x000f220000100800 */
[----:B------:R-:W-:-:S05]  /*10d30*/  IADD3 R8, P4, R8, R183, RZ ;  /* 0x000000b708087210 */ /* 0x000fca0007f9e0ff */
[----:B------:R-:W-:Y:S01]  /*10d40*/  IMAD.X R18, R18, 0x1, R182, P4 ;  /* 0x0000000112127824 */ /* 0x000fe200020e06b6 */
[----:B---3--:R-:W-:Y:S01]  /*10d50*/  IADD3 R190, P3, R2, R0, RZ ;  /* 0x0000000002be7210 */ /* 0x008fe20007f7e0ff */
[----:B----4-:R-:W-:-:S04]  /*10d60*/  IMAD.IADD R188, R191, 0x1, R188 ;  /* 0x00000001bfbc7824 */ /* 0x010fc800078e02bc */
[----:B--2---:R-:W-:-:S05]  /*10d70*/  IMAD.X R191, R222, 0x1, R5, P3 ;  /* 0x00000001debf7824 */ /* 0x004fca00018e0605 */
        /* <DEDUP_REMOVED lines=39> */
[----:B------:R1:W-:Y:S01]  /*10ff0*/  LDGSTS.E [R188+0x1b700], desc[UR12][R190.64], P1 ;  /* 0x1b700000bebc7fae */ /* 0x0003e2000892184c */
[-C--:B------:R-:W-:Y:S02]  /*11000*/  IADD3 R15, P4, R15, R183.reuse, RZ ;  /* 0x000000b70f0f7210 */ /* 0x080fe40007f9e0ff */
[----:B-1----:R-:W-:Y:S02]  /*11010*/  IADD3 R190, P3, R2, R10, RZ ;  /* 0x0000000a02be7210 */ /* 0x002fe40007f7e0ff */
[----:B------:R-:W-:-:S03]  /*11020*/  IADD3 R10, P5, R10, R183, RZ ;  /* 0x000000b70a0a7210 */ /* 0x000fc60007fbe0ff */
[C---:B------:R-:W-:Y:S02]  /*11030*/  IMAD.X R191, R20.reuse, 0x1, R5, P3 ;  /* 0x0000000114bf7824 */ /* 0x040fe400018e0605 */
[--C-:B------:R-:W-:Y:S01]  /*11040*/  IMAD.X R20, R20, 0x1, R182.reuse, P5 ;  /* 0x0000000114147824 */ /* 0x100fe200028e06b6 */
[-C--:B------:R-:W-:Y:S01]  /*11050*/  IADD3 R17, P5, R17, R183.reuse, RZ ;  /* 0x000000b711117210 */ /* 0x080fe20007fbe0ff */
[--C-:B------:R-:W-:Y:S01]  /*11060*/  IMAD.X R156, R156, 0x1, R182.reuse, P4 ;  /* 0x000000019c9c7824 */ /* 0x100fe200020e06b6 */
[-C--:B------:R-:W-:Y:S01]  /*11070*/  IADD3 R153, P4, R153, R183.reuse, RZ ;  /* 0x000000b799997210 */ /* 0x080fe20007f9e0ff */
[----:B------:R1:W-:Y:S02]  /*11080*/  LDGSTS.E [R188+0x1bb00], desc[UR12][R190.64], P1 ;  /* 0x1bb00000bebc7fae */ /* 0x0003e4000892184c */
[--C-:B------:R-:W-:Y:S01]  /*11090*/  IMAD.X R158, R158, 0x1, R182.reuse, P5 ;  /* 0x000000019e9e7824 */ /* 0x100fe200028e06b6 */
[-C--:B------:R-:W-:Y:S01]  /*110a0*/  IADD3 R155, P5, R155, R183.reuse, RZ ;  /* 0x000000b79b9b7210 */ /* 0x080fe20007fbe0ff */
[----:B------:R-:W-:Y:S01]  /*110b0*/  IMAD.X R166, R166, 0x1, R182, P4 ;  /* 0x00000001a6a67824 */ /* 0x000fe200020e06b6 */
[----:B------:R-:W-:-:S03]  /*110c0*/  IADD3 R163, P4, R163, R183, RZ ;  /* 0x000000b7a3a37210 */ /* 0x000fc60007f9e0ff */
        /* <DEDUP_REMOVED lines=21> */
[-C--:B------:R-:W-:Y:S02]  /*11220*/  IADD3 R235, P5, R235, R183.reuse, RZ ;  /* 0x000000b7ebeb7210 */ /* 0x080fe40007fbe0ff */
[----:B-1----:R-:W-:Y:S01]  /*11230*/  IADD3 R190, P3, R2, R186, RZ ;  /* 0x000000ba02be7210 */ /* 0x002fe20007f7e0ff */
[--C-:B------:R-:W-:Y:S01]  /*11240*/  IMAD.X R232, R232, 0x1, R182.reuse, P4 ;  /* 0x00000001e8e87824 */ /* 0x100fe200020e06b6 */
[-C--:B------:R-:W-:Y:S01]  /*11250*/  IADD3 R243, P4, R243, R183.reuse, RZ ;  /* 0x000000b7f3f37210 */ /* 0x080fe20007f9e0ff */
[--C-:B------:R-:W-:Y:S01]  /*11260*/  IMAD.X R234, R234, 0x1, R182.reuse, P5 ;  /* 0x00000001eaea7824 */ /* 0x100fe200028e06b6 */
[-C--:B------:R-:W-:Y:S01]  /*11270*/  IADD3 R245, P5, R245, R183.reuse, RZ ;  /* 0x000000b7f5f57210 */ /* 0x080fe20007fbe0ff */
[----:B------:R-:W-:Y:S02]  /*11280*/  IMAD.X R191, R12, 0x1, R5, P3 ;  /* 0x000000010cbf7824 */ /* 0x000fe400018e0605 */
[--C-:B------:R-:W-:Y:S01]  /*11290*/  IMAD.X R242, R242, 0x1, R182.reuse, P4 ;  /* 0x00000001f2f27824 */ /* 0x100fe200020e06b6 */
[-C--:B------:R-:W-:Y:S01]  /*112a0*/  IADD3 R185, P4, R185, R183.reuse, RZ ;  /* 0x000000b7b9b97210 */ /* 0x080fe20007f9e0ff */
[----:B------:R-:W-:Y:S01]  /*112b0*/  IMAD.X R244, R244, 0x1, R182, P5 ;  /* 0x00000001f4f47824 */ /* 0x000fe200028e06b6 */
[----:B------:R1:W-:Y:S01]  /*112c0*/  LDGSTS.E [R188+0x1bf00], desc[UR12][R190.64], P1 ;  /* 0x1bf00000bebc7fae */ /* 0x0003e2000892184c */
[----:B------:R-:W-:-:S03]  /*112d0*/  IADD3 R248, P5, R248, R183, RZ ;  /* 0x000000b7f8f87210 */ /* 0x000fc60007fbe0ff */
[----:B------:R-:W1:Y:S04]  /*112e0*/  LDL.LU R188, [R1+0x10] ;  /* 0x0000100001bc7983 */ /* 0x000e680000300800 */
[----:B------:R-:W2:Y:S04]  /*112f0*/  LDL.LU R190, [R1+0x30] ;  /* 0x0000300001be7983 */ /* 0x000ea80000300800 */
[----:B------:R-:W3:Y:S04]  /*11300*/  LDL.LU R191, [R1+0xc] ;  /* 0x00000c0001bf7983 */ /* 0x000ee80000300800 */
[----:B------:R4:W-:Y:S01]  /*11310*/  STL [R1], R185 ;  /* 0x000000b901007387 */ /* 0x0009e20000100800 */
[----:B------:R-:W-:-:S02]  /*11320*/  IADD3 R6, P1, R6, R183, RZ ;  /* 0x000000b706067210 */ /* 0x000fc40007f3e0ff */
[-C--:B------:R-:W-:Y:S02]  /*11330*/  IADD3 R186, P6, R186, R183.reuse, RZ ;  /* 0x000000b7baba7210 */ /* 0x080fe40007fde0ff */
[-C--:B------:R-:W-:Y:S01]  /*11340*/  IADD3 R7, P3, R7, R183.reuse, RZ ;  /* 0x000000b707077210 */ /* 0x080fe20007f7e0ff */
[--C-:B------:R-:W-:Y:S01]  /*11350*/  IMAD.X R252, R252, 0x1, R182.reuse, P4 ;  /* 0x00000001fcfc7824 */ /* 0x100fe200020e06b6 */
[----:B------:R-:W0:Y:S04]  /*11360*/  LDGDEPBAR ;  /* 0x00000000000079af */ /* 0x000e280000000000 */
[----:B----4-:R-:W4:Y:S04]  /*11370*/  LDL.LU R185, [R1+0x2e8] ;  /* 0x0002e80001b97983 */ /* 0x010f280000300800 */
[----:B------:R1:W-:Y:S04]  /*11380*/  STL [R1+0x8], R248 ;  /* 0x000008f801007387 */ /* 0x0003e80000100800 */
[----:B-1----:R-:W2:Y:S01]  /*11390*/  LDL.LU R248, [R1+0x2e4] ;  /* 0x0002e40001f87983 */ /* 0x002ea20000300800 */
[--C-:B------:R-:W-:Y:S01]  /*113a0*/  IMAD.X R14, R14, 0x1, R182.reuse, P1 ;  /* 0x000000010e0e7824 */ /* 0x100fe200008e06b6 */
[-C--:B------:R-:W-:Y:S01]  /*113b0*/  IADD3 R11, P1, R11, R183.reuse, RZ ;  /* 0x000000b70b0b7210 */ /* 0x080fe20007f3e0ff */
        /* <DEDUP_REMOVED lines=56> */
[----:B------:R-:W-:Y:S01]  /*11740*/  IMAD.X R240, R240, 0x1, R182, P3 ;  /* 0x00000001f0f07824 */ /* 0x000fe200018e06b6 */
[----:B------:R-:W-:-:S03]  /*11750*/  IADD3 R251, P3, R251, R183, RZ ;  /* 0x000000b7fbfb7210 */ /* 0x000fc60007f7e0ff */
[--C-:B------:R-:W-:Y:S02]  /*11760*/  IMAD.X R246, R246, 0x1, R182.reuse, P6 ;  /* 0x00000001f6f67824 */ /* 0x100fe400030e06b6 */
[--C-:B------:R-:W-:Y:S01]  /*11770*/  IMAD.X R250, R250, 0x1, R182.reuse, P3 ;  /* 0x00000001fafa7824 */ /* 0x100fe200018e06b6 */
[-C--:B------:R-:W-:Y:S01]  /*11780*/  IADD3 R4, P3, R4, R183.reuse, RZ ;  /* 0x000000b704047210 */ /* 0x080fe20007f7e0ff */
[--C-:B------:R-:W-:Y:S01]  /*11790*/  IMAD.X R180, R180, 0x1, R182.reuse, P5 ;  /* 0x00000001b4b47824 */ /* 0x100fe200028e06b6 */
[-C--:B------:R-:W-:Y:S02]  /*117a0*/  IADD3 R188, P6, R188, R183.reuse, RZ ;  /* 0x000000b7bcbc7210 */ /* 0x080fe40007fde0ff */
[-C--:B----4-:R-:W-:Y:S01]  /*117b0*/  IADD3 R185, P4, R185, R183.reuse, RZ ;  /* 0x000000b7b9b97210 */ /* 0x090fe20007f9e0ff */
[----:B--2---:R-:W-:Y:S01]  /*117c0*/  IMAD.X R248, R248, 0x1, R182, P1 ;  /* 0x00000001f8f87824 */ /* 0x004fe200008e06b6 */
[----:B------:R-:W-:-:S05]  /*117d0*/  IADD3 R179, P1, R179, R183, RZ ;  /* 0x000000b7b3b37210 */ /* 0x000fca0007f3e0ff */
[----:B------:R1:W-:Y:S04]  /*117e0*/  STL [R1+0x18], R179 ;  /* 0x000018b301007387 */ /* 0x0003e80000100800 */
[----:B------:R-:W-:Y:S04]  /*117f0*/  STL [R1+0x10], R188 ;  /* 0x000010bc01007387 */ /* 0x000fe80000100800 */
[----:B-1----:R-:W2:Y:S04]  /*11800*/  LDL.LU R179, [R1+0x2e0] ;  /* 0x0002e00001b37983 */ /* 0x002ea80000300800 */
[----:B------:R1:W-:Y:S04]  /*11810*/  STL [R1+0x20], R4 ;  /* 0x0000200401007387 */ /* 0x0003e80000100800 */
[----:B-1----:R-:W4:Y:S04]  /*11820*/  LDL.LU R4, [R1+0x2dc] ;  /* 0x0002dc0001047983 */ /* 0x002f280000300800 */
[----:B------:R-:W4:Y:S04]  /*11830*/  LDL R188, [R1+0x64] ;  /* 0x0000640001bc7983 */ /* 0x000f280000100800 */
[----:B------:R1:W-:Y:S04]  /*11840*/  STL [R1+0x28], R185 ;  /* 0x000028b901007387 */ /* 0x0003e80000100800 */
[----:B-1----:R-:W4:Y:S04]  /*11850*/  LDL.LU R185, [R1+0x2d8] ;  /* 0x0002d80001b97983 */ /* 0x002f280000300800 */
[----:B------:R1:W-:Y:S04]  /*11860*/  STL [R1+0x4], R180 ;  /* 0x000004b401007387 */ /* 0x0003e80000100800 */
[----:B-1----:R-:W4:Y:S01]  /*11870*/  LDL.LU R180, [R1+0x2d4] ;  /* 0x0002d40001b47983 */ /* 0x002f220000300800 */
[-C--:B------:R-:W-:Y:S01]  /*11880*/  IADD3 R190, P5, R190, R183.reuse, RZ ;  /* 0x000000b7bebe7210 */ /* 0x080fe20007fbe0ff */
[--C-:B---3--:R-:W-:Y:S01]  /*11890*/  IMAD.X R191, R191, 0x1, R182.reuse, P6 ;  /* 0x00000001bfbf7824 */ /* 0x108fe200030e06b6 */
[----:B------:R-:W-:Y:S01]  /*118a0*/  IADD3 R0, P6, R0, R183, RZ ;  /* 0x000000b700007210 */ /* 0x000fe20007fde0ff */
[----:B------:R-:W-:-:S02]  /*118b0*/  IMAD.X R181, R181, 0x1, R182, P1 ;  /* 0x00000001b5b57824 */ /* 0x000fc400008e06b6 */
[----:B------:R-:W-:Y:S01]  /*118c0*/  STL [R1+0x30], R190 ;  /* 0x000030be01007387 */ /* 0x000fe20000100800 */
[----:B------:R-:W-:-:S03]  /*118d0*/  IMAD.X R3, R3, 0x1, R182, P3 ;  /* 0x0000000103037824 */ /* 0x000fc600018e06b6 */
[----:B------:R1:W-:Y:S04]  /*118e0*/  STL [R1+0x38], R0 ;  /* 0x0000380001007387 */ /* 0x0003e80000100800 */
[----:B------:R-:W-:Y:S04]  /*118f0*/  STL [R1+0xc], R191 ;  /* 0x00000cbf01007387 */ /* 0x000fe80000100800 */
[----:B-1----:R-:W3:Y:S04]  /*11900*/  LDL.LU R0, [R1+0x2d0] ;  /* 0x0002d00001007983 */ /* 0x002ee80000300800 */
[----:B------:R1:W-:Y:S04]  /*11910*/  STL [R1+0x14], R181 ;  /* 0x000014b501007387 */ /* 0x0003e80000100800 */
[----:B-1----:R-:W3:Y:S01]  /*11920*/  LDL.LU R181, [R1+0x2cc] ;  /* 0x0002cc0001b57983 */ /* 0x002ee20000300800 */
[----:B--2---:R-:W-:-:S05]  /*11930*/  IADD3 R179, P1, R179, R183, RZ ;  /* 0x000000b7b3b37210 */ /* 0x004fca0007f3e0ff */
[----:B------:R1:W-:Y:S01]  /*11940*/  STL [R1+0x40], R179 ;  /* 0x000040b301007387 */ /* 0x0003e20000100800 */
[----:B----4-:R-:W-:-:S03]  /*11950*/  IMAD.X R4, R4, 0x1, R182, P4 ;  /* 0x0000000104047824 */ /* 0x010fc600020e06b6 */
[----:B-1----:R-:W2:Y:S04]  /*11960*/  LDL.LU R179, [R1+0x2c8] ;  /* 0x0002c80001b37983 */ /* 0x002ea80000300800 */
[----:B------:R1:W-:Y:S04]  /*11970*/  STL [R1+0x1c], R3 ;  /* 0x00001c0301007387 */ /* 0x0003e80000100800 */
[----:B-1----:R-:W4:Y:S01]  /*11980*/  LDL.LU R3, [R1+0x2c4] ;  /* 0x0002c40001037983 */ /* 0x002f220000300800 */
[----:B------:R-:W-:-:S05]  /*11990*/  IADD3 R180, P3, R180, R183, RZ ;  /* 0x000000b7b4b47210 */ /* 0x000fca0007f7e0ff */
[----:B------:R1:W-:Y:S04]  /*119a0*/  STL [R1+0x48], R180 ;  /* 0x000048b401007387 */ /* 0x0003e80000100800 */
[----:B-1----:R-:W2:Y:S04]  /*119b0*/  LDL.LU R180, [R1+0x2c0] ;  /* 0x0002c00001b47983 */ /* 0x002ea80000300800 */
[----:B------:R1:W-:Y:S04]  /*119c0*/  STL [R1+0x24], R4 ;  /* 0x0000240401007387 */ /* 0x0003e80000100800 */
[----:B-1----:R-:W4:Y:S01]  /*119d0*/  LDL.LU R4, [R1+0x2bc] ;  /* 0x0002bc0001047983 */ /* 0x002f220000300800 */
[--C-:B---3--:R-:W-:Y:S01]  /*119e0*/  IMAD.X R0, R0, 0x1, R182.reuse, P5 ;  /* 0x0000000100007824 */ /* 0x108fe200028e06b6 */
[----:B------:R-:W-:Y:S01]  /*119f0*/  IADD3 R181, P4, R181, R183, RZ ;  /* 0x000000b7b5b57210 */ /* 0x000fe20007f9e0ff */
[----:B------:R-:W-:-:S02]  /*11a00*/  IMAD.X R222, R222, 0x1, R182, P6 ;  /* 0x00000001dede7824 */ /* 0x000fc400030e06b6 */
[--C-:B------:R-:W-:Y:S02]  /*11a10*/  IMAD.X R184, R184, 0x1, R182.reuse, P1 ;  /* 0x00000001b8b87824 */ /* 0x100fe400008e06b6 */
[----:B------:R1:W-:Y:S01]  /*11a20*/  STL [R1+0x50], R181 ;  /* 0x000050b501007387 */ /* 0x0003e20000100800 */
[----:B------:R-:W-:-:S03]  /*11a30*/  IMAD.X R185, R185, 0x1, R182, P3 ;  /* 0x00000001b9b97824 */ /* 0x000fc600018e06b6 */
[----:B-1----:R-:W3:Y:S04]  /*11a40*/  LDL.LU R181, [R1+0x2b8] ;  /* 0x0002b80001b57983 */ /* 0x002ee80000300800 */
[----:B------:R1:W-:Y:S04]  /*11a50*/  STL [R1+0x2c], R0 ;  /* 0x00002c0001007387 */ /* 0x0003e80000100800 */
[----:B-1----:R1:W5:Y:S04]  /*11a60*/  LDL.LU R0, [R1+0x2b4] ;  /* 0x0002b40001007983 */ /* 0x0023680000300800 */
[----:B------:R-:W-:Y:S04]  /*11a70*/  STL [R1+0x34], R222 ;  /* 0x000034de01007387 */ /* 0x000fe80000100800 */
[----:B------:R1:W-:Y:S04]  /*11a80*/  STL [R1+0x3c], R184 ;  /* 0x00003cb801007387 */ /* 0x0003e80000100800 */
[----:B-1----:R1:W5:Y:S04]  /*11a90*/  LDL.LU R184, [R1+0x2b0] ;  /* 0x0002b00001b87983 */ /* 0x0023680000300800 */
[----:B------:R1:W-:Y:S04]  /*11aa0*/  STL [R1+0x44], R185 ;  /* 0x000044b901007387 */ /* 0x0003e80000100800 */
[----:B-1----:R1:W5:Y:S01]  /*11ab0*/  LDL.LU R185, [R1+0x2ac] ;  /* 0x0002ac0001b97983 */ /* 0x0023620000300800 */
[----:B----4-:R-:W-:-:S05]  /*11ac0*/  IMAD.X R4, R4, 0x1, R182, P4 ;  /* 0x0000000104047824 */ /* 0x010fca00020e06b6 */
[----:B------:R4:W-:Y:S04]  /*11ad0*/  STL [R1+0x4c], R4 ;  /* 0x00004c0401007387 */ /* 0x0009e80000100800 */
[----:B----4-:R1:W5:Y:S01]  /*11ae0*/  LDL.LU R4, [R1+0x2a8] ;  /* 0x0002a80001047983 */ /* 0x0103620000300800 */
[----:B------:R-:W-:-:S05]  /*11af0*/  VIADD R187, R187, 0x1 ;  /* 0x00000001bbbb7836 */ /* 0x000fca0000000000 */
[----:B------:R-:W-:Y:S02]  /*11b00*/  ISETP.NE.U32.AND P6, PT, R188, R187, PT ;  /* 0x000000bbbc00720c */ /* 0x000fe40003fc5070 */
[----:B------:R-:W-:Y:S02]  /*11b10*/  SHF.R.S32.HI R188, RZ, 0x1f, R3 ;  /* 0x0000001fffbc7819 */ /* 0x000fe40000011403 */
[C---:B--2---:R-:W-:Y:S02]  /*11b20*/  LEA R179, P5, R3.reuse, R179, 0x2 ;  /* 0x000000b303b37211 */ /* 0x044fe400078a10ff */
[----:B------:R-:W-:Y:S01]  /*11b30*/  SHF.L.U64.HI R188, R3, 0x2, R188 ;  /* 0x0000000203bc7819 */ /* 0x000fe200000102bc */
[----:B------:R-:W-:-:S04]  /*11b40*/  VIADD R180, R180, 0xffffffc0 ;  /* 0xffffffc0b4b47836 */ /* 0x000fc80000000000 */
[----:B---3--:R-:W-:Y:S02]  /*11b50*/  IMAD.X R181, R181, 0x1, R188, P5 ;  /* 0x00000001b5b57824 */ /* 0x008fe400028e06bc */
[----:B-1----:R-:W-:Y:S05]  /*11b60*/  @P6 BRA `(.L_x_1) ;  /* 0xffffffb800f06947 */ /* 0x002fea000383ffff */
.L_x_0:
[----:B------:R-:W2:Y:S01]  /*11b70*/  LDL.LU R191, [R1+0x60] ;  /* 0x0000600001bf7983 */ /* 0x000ea20000300800 */
[----:B------:R-:W-:Y:S02]  /*11b80*/  WARPGROUP.DEPBAR.LE gsb0, 0x0 ;  /* 0x00008000000079c5 */ /* 0x000fe40000010000 */
[----:B------:R-:W-:-:S04]  /*11b90*/  DEPBAR.LE SB0, 0x0 ;  /* 0x000080000000791a */ /* 0x000fc80000000000 */
[----:B------:R-:W1:Y:S01]  /*11ba0*/  S2R R188, SR_CgaCtaId ;  /* 0x0000000000bc7919 */ /* 0x000e620000008800 */
[----:B------:R-:W-:Y:S01]  /*11bb0*/  MOV R190, 0x400 ;  /* 0x0000040000be7802 */ /* 0x000fe20000000f00 */
[----:B------:R-:W-:Y:S01]  /*11bc0*/  IMAD.MOV.U32 R12, RZ, RZ, R88 ;  /* 0x000000ffff0c7224 */ /* 0x000fe200078e0058 */
[----:B-----5:R-:W-:Y:S01]  /*11bd0*/  LOP3.LUT R0, R4, 0x2, RZ, 0xfc, !PT ;  /* 0x0000000204007812 */ /* 0x020fe200078efcff */
[----:B------:R-:W-:Y:S01]  /*11be0*/  IMAD.MOV.U32 R13, RZ, RZ, R90 ;  /* 0x000000ffff0d7224 */ /* 0x000fe200078e005a */
[----:B------:R-:W-:Y:S01]  /*11bf0*/  ULDC UR5, c[0x0][0x22c] ;  /* 0x00008b0000057ab9 */ /* 0x000fe20000000800 */
[----:B------:R-:W-:Y:S01]  /*11c00*/  IMAD.MOV.U32 R14, RZ, RZ, R24 ;  /* 0x000000ffff0e7224 */ /* 0x000fe200078e0018 */
[----:B------:R-:W-:Y:S01]  /*11c10*/  ISETP.LT.AND P5, PT, R0, UR5, !P0 ;  /* 0x0000000500007c0c */ /* 0x000fe2000c7a1270 */
[----:B------:R-:W-:Y:S01]  /*11c20*/  IMAD.MOV.U32 R15, RZ, RZ, R26 ;  /* 0x000000ffff0f7224 */ /* 0x000fe200078e001a */
[----:B------:R-:W-:Y:S01]  /*11c30*/  BAR.SYNC.DEFER_BLOCKING 0x0 ;  /* 0x0000000000007b1d */ /* 0x000fe20000010000 */
[----:B------:R-:W-:Y:S01]  /*11c40*/  IMAD.MOV.U32 R20, RZ, RZ, R89 ;  /* 0x000000ffff147224 */ /* 0x000fe200078e0059 */
[C---:B------:R-:W-:Y:S01]  /*11c50*/  LOP3.LUT R0, R4.reuse, 0x4, RZ, 0xfc, !PT ;  /* 0x0000000404007812 */ /* 0x040fe200078efcff */
[----:B------:R-:W-:Y:S01]  /*11c60*/  IMAD.MOV.U32 R21, RZ, RZ, R91 ;  /* 0x000000ffff157224 */ /* 0x000fe200078e005b */
[----:B------:R-:W-:Y:S01]  /*11c70*/  LOP3.LUT R2, R4, 0x1, RZ, 0xfc, !PT ;  /* 0x0000000104027812 */ /* 0x000fe200078efcff */
[----:B------:R-:W-:Y:S01]  /*11c80*/  IMAD.MOV.U32 R22, RZ, RZ, R25 ;  /* 0x000000ffff167224 */ /* 0x000fe200078e0019 */
[----:B------:R-:W-:Y:S01]  /*11c90*/  ULDC UR5, c[0x0][0x22c] ;  /* 0x00008b0000057ab9 */ /* 0x000fe20000000800 */
[----:B------:R-:W-:Y:S01]  /*11ca0*/  IMAD.MOV.U32 R23, RZ, RZ, R27 ;  /* 0x000000ffff177224 */ /* 0x000fe200078e001b */
[----:B------:R-:W-:Y:S01]  /*11cb0*/  ISETP.LT.AND P3, PT, R0, UR5, !P0 ;  /* 0x0000000500007c0c */ /* 0x000fe2000c761270 */
[----:B------:R-:W-:Y:S01]  /*11cc0*/  ULDC UR4, c[0x0][0x22c] ;  /* 0x00008b0000047ab9 */ /* 0x000fe20000000800 */
[----:B------:R-:W-:Y:S01]  /*11cd0*/  ULDC.64 UR6, c[0x0][0x220] ;  /* 0x0000880000067ab9 */ /* 0x000fe20000000a00 */
[----:B-1----:R-:W-:Y:S01]  /*11ce0*/  LEA R190, R188, R190, 0x18 ;  /* 0x000000bebcbe7211 */ /* 0x002fe200078ec0ff */
[----:B------:R-:W-:Y:S01]  /*11cf0*/  IMAD.MOV.U32 R24, RZ, RZ, R92 ;  /* 0x000000ffff187224 */ /* 0x000fe200078e005c */
[----:B------:R-:W1:Y:S01]  /*11d00*/  S2R R188, SR_TID.X ;  /* 0x0000000000bc7919 */ /* 0x000e620000002100 */
[----:B------:R-:W-:Y:S01]  /*11d10*/  IMAD.MOV.U32 R25, RZ, RZ, R94 ;  /* 0x000000ffff197224 */ /* 0x000fe200078e005e */
[----:B------:R-:W-:Y:S01]  /*11d20*/  ISETP.LT.AND P1, PT, R2, UR4, !P0 ;  /* 0x0000000402007c0c */ /* 0x000fe2000c721270 */
[----:B------:R-:W-:Y:S01]  /*11d30*/  IMAD.MOV.U32 R26, RZ, RZ, R28 ;  /* 0x000000ffff1a7224 */ /* 0x000fe200078e001c */
[----:B------:R-:W3:Y:S01]  /*11d40*/  LDL.LU R0, [R1+0x274] ;  /* 0x0002740001007983 */ /* 0x000ee20000300800 */
[----:B------:R-:W-:Y:S01]  /*11d50*/  IMAD.MOV.U32 R27, RZ, RZ, R30 ;  /* 0x000000ffff1b7224 */ /* 0x000fe200078e001e */
[----:B------:R-:W-:Y:S01]  /*11d60*/  LOP3.LUT R2, R4, 0x3, RZ, 0xfc, !PT ;  /* 0x0000000304027812 */ /* 0x000fe200078efcff */
[----:B------:R-:W-:Y:S01]  /*11d70*/  IMAD.MOV.U32 R88, RZ, RZ, R93 ;  /* 0x000000ffff587224 */ /* 0x000fe200078e005d */
[----:B------:R-:W-:Y:S01]  /*11d80*/  ULDC UR4, c[0x0][0x22c] ;  /* 0x00008b0000047ab9 */ /* 0x000fe20000000800 */
[----:B------:R-:W-:Y:S01]  /*11d90*/  IMAD.MOV.U32 R89, RZ, RZ, R95 ;  /* 0x000000ffff597224 */ /* 0x000fe200078e005f */
[----:B------:R-:W-:Y:S01]  /*11da0*/  ULDC UR5, c[0x0][0x244] ;  /* 0x0000910000057ab9 */ /* 0x000fe20000000800 */
[----:B-1----:R-:W-:Y:S01]  /*11db0*/  LOP3.LUT R188, R188, 0x7f, RZ, 0xc0, !PT ;  /* 0x0000007fbcbc7812 */ /* 0x002fe200078ec0ff */
[----:B------:R-:W-:Y:S01]  /*11dc0*/  IMAD.MOV.U32 R90, RZ, RZ, R29 ;  /* 0x000000ffff5a7224 */ /* 0x000fe200078e001d */
[----:B------:R-:W-:-:S03]  /*11dd0*/  ISETP.LT.AND P4, PT, R2, UR4, !P0 ;  /* 0x0000000402007c0c */ /* 0x000fc6000c781270 */
[----:B------:R-:W-:Y:S01]  /*11de0*/  IMAD R188, R188, 0x10, R190 ;  /* 0x00000010bcbc7824 */ /* 0x000fe200078e02be */
[----:B------:R-:W-:Y:S01]  /*11df0*/  ULDC UR4, c[0x0][0x248] ;  /* 0x0000920000047ab9 */ /* 0x000fe20000000800 */
[----:B------:R-:W-:Y:S02]  /*11e00*/  IMAD.MOV.U32 R91, RZ, RZ, R31 ;  /* 0x000000ffff5b7224 */ /* 0x000fe400078e001f */
[----:B------:R-:W-:Y:S02]  /*11e10*/  IMAD.MOV.U32 R28, RZ, RZ, R96 ;  /* 0x000000ffff1c7224 */ /* 0x000fe400078e0060 */
[----:B------:R-:W-:Y:S02]  /*11e20*/  IMAD.MOV.U32 R29, RZ, RZ, R98 ;  /* 0x000000ffff1d7224 */ /* 0x000fe400078e0062 */
[----:B------:R-:W-:Y:S02]  /*11e30*/  IMAD.MOV.U32 R30, RZ, RZ, R32 ;  /* 0x000000ffff1e7224 */ /* 0x000fe400078e0020 */
[----:B------:R-:W-:Y:S01]  /*11e40*/  IMAD.MOV.U32 R31, RZ, RZ, R34 ;  /* 0x000000ffff1f7224 */ /* 0x000fe200078e0022 */
[----:B--2---:R-:W-:Y:S01]  /*11e50*/  STSM.16.M88.4 [R191], R12 ;  /* 0x0000000cbf007844 */ /* 0x004fe20000000200 */
[----:B------:R-:W-:Y:S06]  /*11e60*/  BAR.SYNC.DEFER_BLOCKING 0x0 ;  /* 0x0000000000007b1d */ /* 0x000fec0000010000 */
[----:B------:R-:W1:Y:S02]  /*11e70*/  LDS.128 R8, [R188] ;  /* 0x00000000bc087984 */ /* 0x000e640000000c00 */
[----:B------:R-:W-:Y:S06]  /*11e80*/  BAR.SYNC.DEFER_BLOCKING 0x0 ;  /* 0x0000000000007b1d */ /* 0x000fec0000010000 */
[----:B------:R-:W-:Y:S02]  /*11e90*/  STSM.16.M88.4 [R191], R20 ;  /* 0x00000014bf007844 */ /* 0x000fe40000000200 */
[----:B------:R-:W-:Y:S06]  /*11ea0*/  BAR.SYNC.DEFER_BLOCKING 0x0 ;  /* 0x0000000000007b1d */ /* 0x000fec0000010000 */
[----:B------:R-:W2:Y:S02]  /*11eb0*/  LDS.128 R16, [R188] ;  /* 0x00000000bc107984 */ /* 0x000ea40000000c00 */
[----:B------:R-:W-:Y:S06]  /*11ec0*/  BAR.SYNC.DEFER_BLOCKING 0x0 ;  /* 0x0000000000007b1d */ /* 0x000fec0000010000 */
[----:B------:R-:W-:Y:S02]  /*11ed0*/  STSM.16.M88.4 [R191], R24 ;  /* 0x00000018bf007844 */ /* 0x000fe40000000200 */
[----:B------:R-:W-:Y:S06]  /*11ee0*/  BAR.SYNC.DEFER_BLOCKING 0x0 ;  /* 0x0000000000007b1d */ /* 0x000fec0000010000 */
[----:B------:R-:W4:Y:S02]  /*11ef0*/  LDS.128 R12, [R188] ;  /* 0x00000000bc0c7984 */ /* 0x000f240000000c00 */
[----:B------:R-:W-:Y:S06]  /*11f00*/  BAR.SYNC.DEFER_BLOCKING 0x0 ;  /* 0x0000000000007b1d */ /* 0x000fec0000010000 */
[----:B------:R1:W-:Y:S02]  /*11f10*/  STSM.16.M88.4 [R191], R88 ;  /* 0x00000058bf007844 */ /* 0x0003e40000000200 */
[----:B------:R-:W-:Y:S06]  /*11f20*/  BAR.SYNC.DEFER_BLOCKING 0x0 ;  /* 0x0000000000007b1d */ /* 0x000fec0000010000 */
[----:B------:R-:W4:Y:S02]  /*11f30*/  LDS.128 R24, [R188] ;  /* 0x00000000bc187984 */ /* 0x000f240000000c00 */
[----:B------:R-:W-:Y:S06]  /*11f40*/  BAR.SYNC.DEFER_BLOCKING 0x0 ;  /* 0x0000000000007b1d */ /* 0x000fec0000010000 */
[----:B------:R-:W-:Y:S02]  /*11f50*/  STSM.16.M88.4 [R191], R28 ;  /* 0x0000001cbf007844 */ /* 0x000fe40000000200 */
[----:B------:R-:W-:Y:S01]  /*11f60*/  BAR.SYNC.DEFER_BLOCKING 0x0 ;  /* 0x0000000000007b1d */ /* 0x000fe20000010000 */
[----:B------:R-:W-:-:S02]  /*11f70*/  IMAD.MOV.U32 R92, RZ, RZ, R97 ;  /* 0x000000ffff5c7224 */ /* 0x000fc400078e0061 */
[----:B------:R-:W-:-:S03]  /*11f80*/  IMAD.MOV.U32 R93, RZ, RZ, R99 ;  /* 0x000000ffff5d7224 */ /* 0x000fc600078e0063 */
[----:B------:R-:W4:Y:S01]  /*11f90*/  LDS.128 R20, [R188] ;  /* 0x00000000bc147984 */ /* 0x000f220000000c00 */
[----:B------:R-:W-:Y:S02]  /*11fa0*/  IMAD.MOV.U32 R94, RZ, RZ, R33 ;  /* 0x000000ffff5e7224 */ /* 0x000fe400078e0021 */
[----:B------:R-:W-:Y:S01]  /*11fb0*/  IMAD.MOV.U32 R95, RZ, RZ, R35 ;  /* 0x000000ffff5f7224 */ /* 0x000fe200078e0023 */
[----:B------:R-:W-:Y:S06]  /*11fc0*/  BAR.SYNC.DEFER_BLOCKING 0x0 ;  /* 0x0000000000007b1d */ /* 0x000fec0000010000 */
[----:B------:R3:W-:Y:S02]  /*11fd0*/  STSM.16.M88.4 [R191], R92 ;  /* 0x0000005cbf007844 */ /* 0x0007e40000000200 */
[----:B------:R-:W-:Y:S01]  /*11fe0*/  BAR.SYNC.DEFER_BLOCKING 0x0 ;  /* 0x0000000000007b1d */ /* 0x000fe20000010000 */
[----:B-1----:R-:W-:-:S02]  /*11ff0*/  IMAD.MOV.U32 R88, RZ, RZ, R100 ;  /* 0x000000ffff587224 */ /* 0x002fc400078e0064 */
[----:B------:R-:W-:-:S03]  /*12000*/  IMAD.MOV.U32 R89, RZ, RZ, R102 ;  /* 0x000000ffff597224 */ /* 0x000fc600078e0066 */
[----:B------:R-:W1:Y:S01]  /*12010*/  LDS.128 R32, [R188] ;  /* 0x00000000bc207984 */ /* 0x000e620000000c00 */
[----:B------:R-:W-:Y:S02]  /*12020*/  IMAD.MOV.U32 R90, RZ, RZ, R36 ;  /* 0x000000ffff5a7224 */ /* 0x000fe400078e0024 */
[----:B------:R-:W-:Y:S01]  /*12030*/  IMAD.MOV.U32 R91, RZ, RZ, R38 ;  /* 0x000000ffff5b7224 */ /* 0x000fe200078e0026 */
[----:B------:R-:W-:Y:S06]  /*12040*/  BAR.SYNC.DEFER_BLOCKING 0x0 ;  /* 0x0000000000007b1d */ /* 0x000fec0000010000 */
[----:B------:R-:W-:Y:S02]  /*12050*/  STSM.16.M88.4 [R191], R88 ;  /* 0x00000058bf007844 */ /* 0x000fe40000000200 */
[----:B------:R-:W-:Y:S01]  /*12060*/  BAR.SYNC.DEFER_BLOCKING 0x0 ;  /* 0x0000000000007b1d */ /* 0x000fe20000010000 */
[----:B------:R-:W-:-:S02]  /*12070*/  IMAD.MOV.U32 R96, RZ, RZ, R101 ;  /* 0x000000ffff607224 */ /* 0x000fc400078e0065 */
[----:B------:R-:W-:-:S03]  /*12080*/  IMAD.MOV.U32 R97, RZ, RZ, R103 ;  /* 0x000000ffff617224 */ /* 0x000fc600078e0067 */
[----:B------:R-:W1:Y:S01]  /*12090*/  LDS.128 R28, [R188] ;  /* 0x00000000bc1c7984 */ /* 0x000e620000000c00 */
[----:B------:R-:W-:Y:S02]  /*120a0*/  IMAD.MOV.U32 R98, RZ, RZ, R37 ;  /* 0x000000ffff627224 */ /* 0x000fe400078e0025 */
[----:B------:R-:W-:Y:S01]  /*120b0*/  IMAD.MOV.U32 R99, RZ, RZ, R39 ;  /* 0x000000ffff637224 */ /* 0x000fe200078e0027 */
[----:B------:R-:W-:Y:S06]  /*120c0*/  BAR.SYNC.DEFER_BLOCKING 0x0 ;  /* 0x0000000000007b1d */ /* 0x000fec0000010000 */
[----:B------:R2:W-:Y:S01]  /*120d0*/  STSM.16.M88.4 [R191], R96 ;  /* 0x00000060bf007844 */ /* 0x0005e20000000200 */
[----:B---3--:R-:W-:-:S02]  /*120e0*/  IMAD.MOV.U32 R94, RZ, RZ, R40 ;  /* 0x000000ffff5e7224 */ /* 0x008fc400078e0028 */
[----:B------:R-:W-:Y:S02]  /*120f0*/  IMAD.MOV.U32 R95, RZ, RZ, R42 ;  /* 0x000000ffff5f7224 */ /* 0x000fe400078e002a */
[----:B------:R-:W-:Y:S02]  /*12100*/  IMAD.MOV.U32 R102, RZ, RZ, R41 ;  /* 0x000000ffff667224 */ /* 0x000fe400078e0029 */
[----:B------:R-:W-:Y:S01]  /*12110*/  IMAD.MOV.U32 R103, RZ, RZ, R43 ;  /* 0x000000ffff677224 */ /* 0x000fe200078e002b */
[----:B------:R-:W-:Y:S01]  /*12120*/  BAR.SYNC.DEFER_BLOCKING 0x0 ;  /* 0x0000000000007b1d */ /* 0x000fe20000010000 */
[----:B------:R-:W-:Y:S02]  /*12130*/  IMAD.MOV.U32 R92, RZ, RZ, R104 ;  /* 0x000000ffff5c7224 */ /* 0x000fe400078e0068 */
[----:B------:R-:W-:-:S03]  /*12140*/  IMAD.MOV.U32 R93, RZ, RZ, R106 ;  /* 0x000000ffff5d7224 */ /* 0x000fc600078e006a */
[----:B------:R-:W3:Y:S02]  /*12150*/  LDS.128 R40, [R188] ;  /* 0x00000000bc287984 */ /* 0x000ee40000000c00 */
[----:B------:R-:W-:Y:S06]  /*12160*/  BAR.SYNC.DEFER_BLOCKING 0x0 ;  /* 0x0000000000007b1d */ /* 0x000fec0000010000 */
[----:B------:R-:W-:Y:S02]  /*12170*/  STSM.16.M88.4 [R191], R92 ;  /* 0x0000005cbf007844 */ /* 0x000fe40000000200 */
[----:B------:R-:W-:Y:S01]  /*12180*/  BAR.SYNC.DEFER_BLOCKING 0x0 ;  /* 0x0000000000007b1d */ /* 0x000fe20000010000 */
[----:B------:R-:W-:-:S02]  /*12190*/  IMAD.MOV.U32 R100, RZ, RZ, R105 ;  /* 0x000000ffff647224 */ /* 0x000fc400078e0069 */
[----:B------:R-:W-:-:S03]  /*121a0*/  IMAD.MOV.U32 R101, RZ, RZ, R107 ;  /* 0x000000ffff657224 */ /* 0x000fc600078e006b */
[----:B------:R-:W3:Y:S02]  /*121b0*/  LDS.128 R36, [R188] ;  /* 0x00000000bc247984 */ /* 0x000ee40000000c00 */
[----:B------:R-:W-:Y:S06]  /*121c0*/  BAR.SYNC.DEFER_BLOCKING 0x0 ;  /* 0x0000000000007b1d */ /* 0x000fec0000010000 */
[----:B------:R4:W-:Y:S02]  /*121d0*/  STSM.16.M88.4 [R191], R100 ;  /* 0x00000064bf007844 */ /* 0x0009e40000000200 */
[----:B------:R-:W-:Y:S01]  /*121e0*/  BAR.SYNC.DEFER_BLOCKING 0x0 ;  /* 0x0000000000007b1d */ /* 0x000fe20000010000 */
[----:B--2---:R-:W-:-:S02]  /*121f0*/  IMAD.MOV.U32 R96, RZ, RZ, R108 ;  /* 0x000000ffff607224 */ /* 0x004fc400078e006c */
[----:B------:R-:W-:-:S03]  /*12200*/  IMAD.MOV.U32 R97, RZ, RZ, R110 ;  /* 0x000000ffff617224 */ /* 0x000fc600078e006e */
[----:B------:R-:W2:Y:S01]  /*12210*/  LDS.128 R88, [R188] ;  /* 0x00000000bc587984 */ /* 0x000ea20000000c00 */
[----:B------:R-:W-:Y:S02]  /*12220*/  IMAD.MOV.U32 R98, RZ, RZ, R44 ;  /* 0x000000ffff627224 */ /* 0x000fe400078e002c */
[----:B------:R-:W-:Y:S01]  /*12230*/  IMAD.MOV.U32 R99, RZ, RZ, R46 ;  /* 0x000000ffff637224 */ /* 0x000fe200078e002e */
[----:B------:R-:W-:Y:S06]  /*12240*/  BAR.SYNC.DEFER_BLOCKING 0x0 ;  /* 0x0000000000007b1d */ /* 0x000fec0000010000 */
[----:B------:R-:W-:Y:S02]  /*12250*/  STSM.16.M88.4 [R191], R96 ;  /* 0x00000060bf007844 */ /* 0x000fe40000000200 */
[----:B------:R-:W-:Y:S01]  /*12260*/  BAR.SYNC.DEFER_BLOCKING 0x0 ;  /* 0x0000000000007b1d */ /* 0x000fe20000010000 */
[----:B------:R-:W-:-:S02]  /*12270*/  IMAD.MOV.U32 R106, RZ, RZ, R45 ;  /* 0x000000ffff6a7224 */ /* 0x000fc400078e002d */
[----:B------:R-:W-:-:S03]  /*12280*/  IMAD.MOV.U32 R107, RZ, RZ, R47 ;  /* 0x000000ffff6b7224 */ /* 0x000fc600078e002f */
[----:B------:R-:W2:Y:S01]  /*12290*/  LDS.128 R44, [R188] ;  /* 0x00000000bc2c7984 */ /* 0x000ea20000000c00 */
[----:B------:R-:W-:Y:S02]  /*122a0*/  IMAD.MOV.U32 R104, RZ, RZ, R109 ;  /* 0x000000ffff687224 */ /* 0x000fe400078e006d */
[----:B------:R-:W-:Y:S01]  /*122b0*/  IMAD.MOV.U32 R105, RZ, RZ, R111 ;  /* 0x000000ffff697224 */ /* 0x000fe200078e006f */
[----:B------:R-:W-:Y:S06]  /*122c0*/  BAR.SYNC.DEFER_BLOCKING 0x0 ;  /* 0x0000000000007b1d */ /* 0x000fec0000010000 */
[----:B------:R1:W-:Y:S02]  /*122d0*/  STSM.16.M88.4 [R191], R104 ;  /* 0x00000068bf007844 */ /* 0x0003e40000000200 */
[----:B------:R-:W-:Y:S01]  /*122e0*/  BAR.SYNC.DEFER_BLOCKING 0x0 ;  /* 0x0000000000007b1d */ /* 0x000fe20000010000 */
[----:B----4-:R-:W-:-:S02]  /*122f0*/  IMAD.MOV.U32 R100, RZ, RZ, R112 ;  /* 0x000000ffff647224 */ /* 0x010fc400078e0070 */
[----:B------:R-:W-:-:S03]  /*12300*/  IMAD.MOV.U32 R101, RZ, RZ, R114 ;  /* 0x000000ffff657224 */ /* 0x000fc600078e0072 */
[----:B------:R-:W4:Y:S01]  /*12310*/  LDS.128 R92, [R188] ;  /* 0x00000000bc5c7984 */ /* 0x000f220000000c00 */
[----:B------:R-:W-:Y:S02]  /*12320*/  IMAD.MOV.U32 R102, RZ, RZ, R48 ;  /* 0x000000ffff667224 */ /* 0x000fe400078e0030 */
[----:B------:R-:W-:Y:S01]  /*12330*/  IMAD.MOV.U32 R103, RZ, RZ, R50 ;  /* 0x000000ffff677224 */ /* 0x000fe200078e0032 */
        /* <DEDUP_REMOVED lines=25> */
[----:B------:R2:W-:Y:S02]  /*124d0*/  STSM.16.M88.4 [R191], R112 ;  /* 0x00000070bf007844 */ /* 0x0005e40000000200 */
[----:B------:R-:W-:Y:S01]  /*124e0*/  BAR.SYNC.DEFER_BLOCKING 0x0 ;  /* 0x0000000000007b1d */ /* 0x000fe20000010000 */
[----:B---3--:R-:W-:-:S02]  /*124f0*/  IMAD.MOV.U32 R108, RZ, RZ, R120 ;  /* 0x000000ffff6c7224 */ /* 0x008fc400078e0078 */
[----:B------:R-:W-:-:S03]  /*12500*/  IMAD.MOV.U32 R109, RZ, RZ, R122 ;  /* 0x000000ffff6d7224 */ /* 0x000fc600078e007a */
[----:B------:R-:W3:Y:S01]  /*12510*/  LDS.128 R100, [R188] ;  /* 0x00000000bc647984 */ /* 0x000ee20000000c00 */
[----:B------:R-:W-:Y:S02]  /*12520*/  IMAD.MOV.U32 R110, RZ, RZ, R56 ;  /* 0x000000ffff6e7224 */ /* 0x000fe400078e0038 */
[----:B------:R-:W-:Y:S01]  /*12530*/  IMAD.MOV.U32 R111, RZ, RZ, R58 ;  /* 0x000000ffff6f7224 */ /* 0x000fe200078e003a */
[----:B------:R-:W-:Y:S06]  /*12540*/  BAR.SYNC.DEFER_BLOCKING 0x0 ;  /* 0x0000000000007b1d */ /* 0x000fec0000010000 */
[----:B------:R-:W-:Y:S02]  /*12550*/  STSM.16.M88.4 [R191], R108 ;  /* 0x0000006cbf007844 */ /* 0x000fe40000000200 */
[----:B------:R-:W-:Y:S01]  /*12560*/  BAR.SYNC.DEFER_BLOCKING 0x0 ;  /* 0x0000000000007b1d */ /* 0x000fe20000010000 */
[----:B------:R-:W-:-:S02]  /*12570*/  IMAD.MOV.U32 R118, RZ, RZ, R57 ;  /* 0x000000ffff767224 */ /* 0x000fc400078e0039 */
[----:B------:R-:W-:-:S03]  /*12580*/  IMAD.MOV.U32 R119, RZ, RZ, R59 ;  /* 0x000000ffff777224 */ /* 0x000fc600078e003b */
[----:B------:R-:W3:Y:S01]  /*12590*/  LDS.128 R56, [R188] ;  /* 0x00000000bc387984 */ /* 0x000ee20000000c00 */
[----:B------:R-:W-:Y:S02]  /*125a0*/  IMAD.MOV.U32 R116, RZ, RZ, R121 ;  /* 0x000000ffff747224 */ /* 0x000fe400078e0079 */
[----:B------:R-:W-:Y:S01]  /*125b0*/  IMAD.MOV.U32 R117, RZ, RZ, R123 ;  /* 0x000000ffff757224 */ /* 0x000fe200078e007b */
        /* <DEDUP_REMOVED lines=89> */
[----:B------:R-:W-:Y:S01]  /*12b50*/  STSM.16.M88.4 [R191], R132 ;  /* 0x00000084bf007844 */ /* 0x000fe20000000200 */
[----:B------:R-:W-:-:S02]  /*12b60*/  IMAD.MOV.U32 R142, RZ, RZ, R81 ;  /* 0x000000ffff8e7224 */ /* 0x000fc400078e0051 */
[----:B------:R-:W-:Y:S01]  /*12b70*/  IMAD.MOV.U32 R143, RZ, RZ, R83 ;  /* 0x000000ffff8f7224 */ /* 0x000fe200078e0053 */
[----:B------:R-:W-:Y:S01]  /*12b80*/  BAR.SYNC.DEFER_BLOCKING 0x0 ;  /* 0x0000000000007b1d */ /* 0x000fe20000010000 */
[----:B------:R-:W-:Y:S02]  /*12b90*/  IMAD.MOV.U32 R140, RZ, RZ, R145 ;  /* 0x000000ffff8c7224 */ /* 0x000fe400078e0091 */
[----:B------:R-:W-:-:S03]  /*12ba0*/  IMAD.MOV.U32 R141, RZ, RZ, R147 ;  /* 0x000000ffff8d7224 */ /* 0x000fc600078e0093 */
[----:B------:R-:W4:Y:S02]  /*12bb0*/  LDS.128 R80, [R188] ;  /* 0x00000000bc507984 */ /* 0x000f240000000c00 */
        /* <DEDUP_REMOVED lines=9> */
[----:B------:R2:W-:Y:S01]  /*12c50*/  STSM.16.M88.4 [R191], R136 ;  /* 0x00000088bf007844 */ /* 0x0005e20000000200 */
[----:B---3--:R-:W-:-:S02]  /*12c60*/  IMAD.MOV.U32 R142, RZ, RZ, R85 ;  /* 0x000000ffff8e7224 */ /* 0x008fc400078e0055 */
[----:B------:R-:W-:Y:S01]  /*12c70*/  IMAD.MOV.U32 R143, RZ, RZ, R87 ;  /* 0x000000ffff8f7224 */ /* 0x000fe200078e0057 */
[----:B------:R-:W-:Y:S01]  /*12c80*/  BAR.SYNC.DEFER_BLOCKING 0x0 ;  /* 0x0000000000007b1d */ /* 0x000fe20000010000 */
[----:B------:R-:W-:Y:S02]  /*12c90*/  IMAD.MOV.U32 R140, RZ, RZ, R149 ;  /* 0x000000ffff8c7224 */ /* 0x000fe400078e0095 */
[----:B------:R-:W-:-:S03]  /*12ca0*/  IMAD.MOV.U32 R141, RZ, RZ, R151 ;  /* 0x000000ffff8d7224 */ /* 0x000fc600078e0097 */
[----:B------:R-:W3:Y:S02]  /*12cb0*/  LDS.128 R84, [R188] ;  /* 0x00000000bc547984 */ /* 0x000ee40000000c00 */
[----:B------:R-:W-:Y:S01]  /*12cc0*/  BAR.SYNC.DEFER_BLOCKING 0x0 ;  /* 0x0000000000007b1d */ /* 0x000fe20000010000 */
[----:B------:R-:W-:Y:S02]  /*12cd0*/  IMAD R2, R0, UR5, RZ ;  /* 0x0000000500027c24 */ /* 0x000fe4000f8e02ff */
[----:B------:R-:W-:-:S03]  /*12ce0*/  IMAD R3, R4, UR4, RZ ;  /* 0x0000000404037c24 */ /* 0x000fc6000f8e02ff */
[C---:B------:R-:W-:Y:S01]  /*12cf0*/  LEA R0, P6, R2.reuse, UR6, 0x2 ;  /* 0x0000000602007c11 */ /* 0x040fe2000f8c10ff */
[C---:B------:R-:W-:Y:S01]  /*12d00*/  VIADD R5, R3.reuse, UR4 ;  /* 0x0000000403057c36 */ /* 0x040fe20008000000 */
[----:B------:R-:W-:Y:S02]  /*12d10*/  ULDC UR5, c[0x0][0x22c] ;  /* 0x00008b0000057ab9 */ /* 0x000fe40000000800 */
[----:B------:R-:W-:Y:S02]  /*12d20*/  LEA.HI.X.SX32 R2, R2, UR7, 0x2, P6 ;  /* 0x0000000702027c11 */ /* 0x000fe4000b0f16ff */
[C---:B------:R-:W-:Y:S01]  /*12d30*/  LEA R6, P6, R3.reuse, R0, 0x2 ;  /* 0x0000000003067211 */ /* 0x040fe200078c10ff */
[----:B------:R-:W-:Y:S03]  /*12d40*/  STSM.16.M88.4 [R191], R140 ;  /* 0x0000008cbf007844 */ /* 0x000fe60000000200 */
[----:B------:R-:W-:Y:S01]  /*12d50*/  LEA.HI.X.SX32 R7, R3, R2, 0x2, P6 ;  /* 0x0000000203077211 */ /* 0x000fe200030f16ff */
[----:B------:R-:W-:Y:S01]  /*12d60*/  BAR.SYNC.DEFER_BLOCKING 0x0 ;  /* 0x0000000000007b1d */ /* 0x000fe20000010000 */
[C---:B------:R-:W-:Y:S01]  /*12d70*/  LEA R132, P6, R5.reuse, R0, 0x2 ;  /* 0x0000000005847211 */ /* 0x040fe200078c10ff */
[----:B------:R-:W-:-:S03]  /*12d80*/  VIADD R135, R5, UR4 ;  /* 0x0000000405877c36 */ /* 0x000fc60008000000 */
[----:B------:R-:W-:Y:S01]  /*12d90*/  LEA.HI.X.SX32 R133, R5, R2, 0x2, P6 ;  /* 0x0000000205857211 */ /* 0x000fe200030f16ff */
[C---:B------:R-:W-:Y:S01]  /*12da0*/  VIADD R5, R135.reuse, UR4 ;  /* 0x0000000487057c36 */ /* 0x040fe20008000000 */
[----:B------:R-:W-:-:S03]  /*12db0*/  LEA R134, P6, R135, R0, 0x2 ;  /* 0x0000000087867211 */ /* 0x000fc600078c10ff */
[----:B--2---:R-:W-:Y:S01]  /*12dc0*/  VIADD R137, R5, UR4 ;  /* 0x0000000405897c36 */ /* 0x004fe20008000000 */
[----:B------:R-:W-:Y:S02]  /*12dd0*/  LEA.HI.X.SX32 R135, R135, R2, 0x2, P6 ;  /* 0x0000000287877211 */ /* 0x000fe400030f16ff */
[----:B------:R-:W-:Y:S01]  /*12de0*/  LOP3.LUT R3, R4, 0x5, RZ, 0xfc, !PT ;  /* 0x0000000504037812 */ /* 0x000fe200078efcff */
[----:B------:R2:W-:Y:S03]  /*12df0*/  @P2 STG.E desc[UR12][R6.64], R8 ;  /* 0x0000000806002986 */ /* 0x0005e6000c10190c */
[----:B------:R-:W-:Y:S01]  /*12e00*/  ISETP.LT.AND P2, PT, R3, UR5, !P0 ;  /* 0x0000000503007c0c */ /* 0x000fe2000c741270 */
[----:B------:R-:W-:Y:S01]  /*12e10*/  ULDC UR5, c[0x0][0x22c] ;  /* 0x00008b0000057ab9 */ /* 0x000fe20000000800 */
[----:B--2---:R-:W-:-:S04]  /*12e20*/  LEA R6, P6, R5, R0, 0x2 ;  /* 0x0000000005067211 */ /* 0x004fc800078c10ff */
[----:B------:R-:W-:Y:S01]  /*12e30*/  LEA.HI.X.SX32 R7, R5, R2, 0x2, P6 ;  /* 0x0000000205077211 */ /* 0x000fe200030f16ff */
[C---:B------:R-:W-:Y:S01]  /*12e40*/  VIADD R5, R137.reuse, UR4 ;  /* 0x0000000489057c36 */ /* 0x040fe20008000000 */
[C---:B------:R-:W-:Y:S01]  /*12e50*/  LEA R136, P6, R137.reuse, R0, 0x2 ;  /* 0x0000000089887211 */ /* 0x040fe200078c10ff */
[----:B------:R2:W-:Y:S03]  /*12e60*/  @P1 STG.E desc[UR12][R132.64], R16 ;  /* 0x0000001084001986 */ /* 0x0005e6000c10190c */
[----:B------:R-:W-:Y:S01]  /*12e70*/  LEA.HI.X.SX32 R137, R137, R2, 0x2, P6 ;  /* 0x0000000289897211 */ /* 0x000fe200030f16ff */
[----:B------:R4:W-:Y:S01]  /*12e80*/  @P5 STG.E desc[UR12][R134.64], R9 ;  /* 0x0000000986005986 */ /* 0x0009e2000c10190c */
[C---:B------:R-:W-:Y:S02]  /*12e90*/  LOP3.LUT R3, R4.reuse, 0x6, RZ, 0xfc, !PT ;  /* 0x0000000604037812 */ /* 0x040fe400078efcff */
[C---:B--2---:R-:W-:Y:S01]  /*12ea0*/  LEA R132, P6, R5.reuse, R0, 0x2 ;  /* 0x0000000005847211 */ /* 0x044fe200078c10ff */
[----:B------:R2:W-:Y:S03]  /*12eb0*/  @P4 STG.E desc[UR12][R6.64], R17 ;  /* 0x0000001106004986 */ /* 0x0005e6000c10190c */
[C---:B------:R-:W-:Y:S01]  /*12ec0*/  LEA.HI.X.SX32 R133, R5.reuse, R2, 0x2, P6 ;  /* 0x0000000205857211 */ /* 0x040fe200030f16ff */
[----:B------:R-:W-:Y:S01]  /*12ed0*/  VIADD R5, R5, UR4 ;  /* 0x0000000405057c36 */ /* 0x000fe20008000000 */
[----:B------:R-:W-:Y:S01]  /*12ee0*/  @P3 STG.E desc[UR12][R136.64], R10 ;  /* 0x0000000a88003986 */ /* 0x000fe2000c10190c */
[----:B------:R-:W-:Y:S01]  /*12ef0*/  ISETP.LT.AND P1, PT, R3, UR5, !P0 ;  /* 0x0000000503007c0c */ /* 0x000fe2000c721270 */
[----:B------:R-:W-:Y:S01]  /*12f00*/  ULDC UR5, c[0x0][0x22c] ;  /* 0x00008b0000057ab9 */ /* 0x000fe20000000800 */
[----:B----4-:R-:W-:Y:S01]  /*12f10*/  VIADD R9, R5, UR4 ;  /* 0x0000000405097c36 */ /* 0x010fe20008000000 */
[----:B------:R4:W-:Y:S01]  /*12f20*/  @P2 STG.E desc[UR12][R132.64], R18 ;  /* 0x0000001284002986 */ /* 0x0009e2000c10190c */
[----:B------:R-:W-:-:S02]  /*12f30*/  LOP3.LUT R3, R4, 0x7, RZ, 0xfc, !PT ;  /* 0x0000000704037812 */ /* 0x000fc400078efcff */
[----:B--2---:R-:W-:Y:S02]  /*12f40*/  LEA R6, P2, R5, R0, 0x2 ;  /* 0x0000000005067211 */ /* 0x004fe400078410ff */
[----:B------:R-:W-:Y:S01]  /*12f50*/  ISETP.LT.AND P5, PT, R3, UR5, !P0 ;  /* 0x0000000503007c0c */ /* 0x000fe2000c7a1270 */
[----:B------:R-:W-:Y:S01]  /*12f60*/  ULDC UR5, c[0x0][0x22c] ;  /* 0x00008b0000057ab9 */ /* 0x000fe20000000800 */
[----:B------:R-:W-:Y:S01]  /*12f70*/  LEA.HI.X.SX32 R7, R5, R2, 0x2, P2 ;  /* 0x0000000205077211 */ /* 0x000fe200010f16ff */
[C---:B------:R-:W-:Y:S01]  /*12f80*/  VIADD R5, R9.reuse, UR4 ;  /* 0x0000000409057c36 */ /* 0x040fe20008000000 */
[----:B------:R-:W-:Y:S02]  /*12f90*/  LEA R8, P6, R9, R0, 0x2 ;  /* 0x0000000009087211 */ /* 0x000fe400078c10ff */
[----:B------:R-:W-:Y:S01]  /*12fa0*/  LOP3.LUT R3, R4, 0x8, RZ, 0xfc, !PT ;  /* 0x0000000804037812 */ /* 0x000fe200078efcff */
[----:B----4-:R-:W-:Y:S01]  /*12fb0*/  VIADD R133, R5, UR4 ;  /* 0x0000000405857c36 */ /* 0x010fe20008000000 */
[----:B------:R-:W-:-:S02]  /*12fc0*/  LEA.HI.X.SX32 R9, R9, R2, 0x2, P6 ;  /* 0x0000000209097211 */ /* 0x000fc400030f16ff */
[----:B------:R-:W-:Y:S01]  /*12fd0*/  ISETP.LT.AND P4, PT, R3, UR5, !P0 ;  /* 0x0000000503007c0c */ /* 0x000fe2000c781270 */
[----:B------:R-:W-:Y:S01]  /*12fe0*/  ULDC UR5, c[0x0][0x22c] ;  /* 0x00008b0000057ab9 */ /* 0x000fe20000000800 */
[C---:B------:R-:W-:Y:S02]  /*12ff0*/  LEA R16, P6, R5.reuse, R0, 0x2 ;  /* 0x0000000005107211 */ /* 0x040fe400078c10ff */
[C---:B------:R-:W-:Y:S01]  /*13000*/  LOP3.LUT R3, R4.reuse, 0x9, RZ, 0xfc, !PT ;  /* 0x0000000904037812 */ /* 0x040fe200078efcff */
[----:B------:R2:W-:Y:S01]  /*13010*/  @P1 STG.E desc[UR12][R6.64], R11 ;  /* 0x0000000b06001986 */ /* 0x0005e2000c10190c */
[----:B------:R-:W-:Y:S01]  /*13020*/  LEA.HI.X.SX32 R17, R5, R2, 0x2, P6 ;  /* 0x0000000205117211 */ /* 0x000fe200030f16ff */
[----:B------:R-:W-:Y:S01]  /*13030*/  VIADD R5, R133, UR4 ;  /* 0x0000000485057c36 */ /* 0x000fe20008000000 */
[----:B------:R-:W-:Y:S01]  /*13040*/  ISETP.LT.AND P3, PT, R3, UR5, !P0 ;  /* 0x0000000503007c0c */ /* 0x000fe2000c761270 */
[----:B------:R-:W-:Y:S01]  /*13050*/  ULDC UR5, c[0x0][0x22c] ;  /* 0x00008b0000057ab9 */ /* 0x000fe20000000800 */
[----:B------:R-:W-:Y:S01]  /*13060*/  LOP3.LUT R3, R4, 0xa, RZ, 0xfc, !PT ;  /* 0x0000000a04037812 */ /* 0x000fe200078efcff */
[----:B------:R4:W-:Y:S01]  /*13070*/  @P5 STG.E desc[UR12][R8.64], R19 ;  /* 0x0000001308005986 */ /* 0x0009e2000c10190c */
[----:B--2---:R-:W-:-:S02]  /*13080*/  LEA R6, P6, R133, R0, 0x2 ;  /* 0x0000000085067211 */ /* 0x004fc400078c10ff */
[----:B------:R-:W-:Y:S01]  /*13090*/  ISETP.LT.AND P2, PT, R3, UR5, !P0 ;  /* 0x0000000503007c0c */ /* 0x000fe2000c741270 */
[----:B------:R-:W-:Y:S01]  /*130a0*/  ULDC UR5, c[0x0][0x22c] ;  /* 0x00008b0000057ab9 */ /* 0x000fe20000000800 */
[----:B------:R-:W-:Y:S02]  /*130b0*/  LEA.HI.X.SX32 R7, R133, R2, 0x2, P6 ;  /* 0x0000000285077211 */ /* 0x000fe400030f16ff */
[C---:B------:R-:W-:Y:S01]  /*130c0*/  LEA R10, P6, R5.reuse, R0, 0x2 ;  /* 0x00000000050a7211 */ /* 0x040fe200078c10ff */
[C---:B----4-:R-:W-:Y:S01]  /*130d0*/  VIADD R19, R5.reuse, UR4 ;  /* 0x0000000405137c36 */ /* 0x050fe20008000000 */
[----:B------:R-:W-:Y:S02]  /*130e0*/  LOP3.LUT R3, R4, 0xb, RZ, 0xfc, !PT ;  /* 0x0000000b04037812 */ /* 0x000fe400078efcff */
[----:B------:R-:W-:Y:S02]  /*130f0*/  LEA.HI.X.SX32 R11, R5, R2, 0x2, P6 ;  /* 0x00000002050b7211 */ /* 0x000fe400030f16ff */
[----:B------:R-:W-:Y:S01]  /*13100*/  ISETP.LT.AND P1, PT, R3, UR5, !P0 ;  /* 0x0000000503007c0c */ /* 0x000fe2000c721270 */
[----:B------:R-:W-:Y:S01]  /*13110*/  ULDC UR5, c[0x0][0x22c] ;  /* 0x00008b0000057ab9 */ /* 0x000fe20000000800 */
[----:B------:R-:W-:-:S02]  /*13120*/  LEA R8, P6, R19, R0, 0x2 ;  /* 0x0000000013087211 */ /* 0x000fc400078c10ff */
[C---:B------:R-:W-:Y:S02]  /*13130*/  LOP3.LUT R3, R4.reuse, 0xc, RZ, 0xfc, !PT ;  /* 0x0000000c04037812 */ /* 0x040fe400078efcff */
[C---:B------:R-:W-:Y:S01]  /*13140*/  LEA.HI.X.SX32 R9, R19.reuse, R2, 0x2, P6 ;  /* 0x0000000213097211 */ /* 0x040fe200030f16ff */
[----:B------:R-:W-:Y:S01]  /*13150*/  VIADD R19, R19, UR4 ;  /* 0x0000000413137c36 */ /* 0x000fe20008000000 */
[----:B------:R-:W-:Y:S01]  /*13160*/  ISETP.LT.AND P5, PT, R3, UR5, !P0 ;  /* 0x0000000503007c0c */ /* 0x000fe2000c7a1270 */
[----:B------:R-:W-:Y:S01]  /*13170*/  ULDC UR5, c[0x0][0x22c] ;  /* 0x00008b0000057ab9 */ /* 0x000fe20000000800 */
[C---:B------:R-:W-:Y:S01]  /*13180*/  LOP3.LUT R3, R4.reuse, 0xd, RZ, 0xfc, !PT ;  /* 0x0000000d04037812 */ /* 0x040fe200078efcff */
[----:B------:R-:W-:Y:S01]  /*13190*/  @P4 STG.E desc[UR12][R16.64], R12 ;  /* 0x0000000c10004986 */ /* 0x000fe2000c10190c */
[----:B------:R-:W-:Y:S02]  /*131a0*/  VIADD R5, R19, UR4 ;  /* 0x0000000413057c36 */ /* 0x000fe40008000000 */
[----:B------:R-:W-:Y:S01]  /*131b0*/  ISETP.LT.AND P4, PT, R3, UR5, !P0 ;  /* 0x0000000503007c0c */ /* 0x000fe2000c781270 */
[----:B------:R2:W-:Y:S01]  /*131c0*/  @P3 STG.E desc[UR12][R6.64], R24 ;  /* 0x0000001806003986 */ /* 0x0005e2000c10190c */
[----:B------:R-:W-:Y:S01]  /*131d0*/  LOP3.LUT R3, R4, 0xe, RZ, 0xfc, !PT ;  /* 0x0000000e04037812 */ /* 0x000fe200078efcff */
[----:B------:R-:W-:-:S02]  /*131e0*/  ULDC UR5, c[0x0][0x22c] ;  /* 0x00008b0000057ab9 */ /* 0x000fc40000000800 */
[----:B------:R4:W-:Y:S01]  /*131f0*/  @P2 STG.E desc[UR12][R10.64], R13 ;  /* 0x0000000d0a002986 */ /* 0x0009e2000c10190c */
[----:B------:R-:W-:Y:S01]  /*13200*/  ISETP.LT.AND P3, PT, R3, UR5, !P0 ;  /* 0x0000000503007c0c */ /* 0x000fe2000c761270 */
[----:B------:R-:W-:Y:S02]  /*13210*/  ULDC UR5, c[0x0][0x22c] ;  /* 0x00008b0000057ab9 */ /* 0x000fe40000000800 */
[----:B------:R1:W-:Y:S01]  /*13220*/  @P1 STG.E desc[UR12][R8.64], R25 ;  /* 0x0000001908001986 */ /* 0x0003e2000c10190c */
[----:B------:R-:W-:Y:S02]  /*13230*/  LOP3.LUT R3, R4, 0xf, RZ, 0xfc, !PT ;  /* 0x0000000f04037812 */ /* 0x000fe400078efcff */
[-C--:B--2---:R-:W-:Y:S02]  /*13240*/  LEA R6, P1, R19, R0.reuse, 0x2 ;  /* 0x0000000013067211 */ /* 0x084fe400078210ff */
[C---:B----4-:R-:W-:Y:S01]  /*13250*/  LEA R10, P6, R5.reuse, R0, 0x2 ;  /* 0x00000000050a7211 */ /* 0x050fe200078c10ff */
[----:B-1----:R-:W-:Y:S01]  /*13260*/  VIADD R9, R5, UR4 ;  /* 0x0000000405097c36 */ /* 0x002fe20008000000 */
[----:B------:R-:W-:-:S02]  /*13270*/  LEA.HI.X.SX32 R7, R19, R2, 0x2, P1 ;  /* 0x0000000213077211 */ /* 0x000fc400008f16ff */
[----:B------:R-:W-:Y:S01]  /*13280*/  LEA.HI.X.SX32 R11, R5, R2, 0x2, P6 ;  /* 0x00000002050b7211 */ /* 0x000fe200030f16ff */
[C---:B------:R-:W-:Y:S01]  /*13290*/  VIADD R5, R9.reuse, UR4 ;  /* 0x0000000409057c36 */ /* 0x040fe20008000000 */
[----:B------:R-:W-:Y:S02]  /*132a0*/  LEA R8, P6, R9, R0, 0x2 ;  /* 0x0000000009087211 */ /* 0x000fe400078c10ff */
[----:B------:R-:W-:Y:S01]  /*132b0*/  ISETP.LT.AND P2, PT, R3, UR5, !P0 ;  /* 0x0000000503007c0c */ /* 0x000fe2000c741270 */
[----:B------:R-:W-:Y:S01]  /*132c0*/  ULDC UR5, c[0x0][0x22c] ;  /* 0x00008b0000057ab9 */ /* 0x000fe20000000800 */
[C---:B------:R-:W-:Y:S01]  /*132d0*/  LOP3.LUT R3, R4.reuse, 0x10, RZ, 0xfc, !PT ;  /* 0x0000001004037812 */ /* 0x040fe200078efcff */
[----:B------:R1:W-:Y:S01]  /*132e0*/  @P5 STG.E desc[UR12][R6.64], R14 ;  /* 0x0000000e06005986 */ /* 0x0003e2000c10190c */
[----:B------:R-:W-:Y:S01]  /*132f0*/  LEA.HI.X.SX32 R9, R9, R2, 0x2, P6 ;  /* 0x0000000209097211 */ /* 0x000fe200030f16ff */
[----:B------:R-:W-:Y:S01]  /*13300*/  VIADD R13, R5, UR4 ;  /* 0x00000004050d7c36 */ /* 0x000fe20008000000 */
[----:B------:R-:W-:Y:S01]  /*13310*/  ISETP.LT.AND P1, PT, R3, UR5, !P0 ;  /* 0x0000000503007c0c */ /* 0x000fe2000c721270 */
[----:B------:R-:W-:Y:S01]  /*13320*/  ULDC UR5, c[0x0][0x22c] ;  /* 0x00008b0000057ab9 */ /* 0x000fe20000000800 */
[----:B------:R-:W-:-:S02]  /*13330*/  LOP3.LUT R3, R4, 0x11, RZ, 0xfc, !PT ;  /* 0x0000001104037812 */ /* 0x000fc400078efcff */
[----:B-1----:R-:W-:Y:S02]  /*13340*/  LEA R6, P6, R5, R0, 0x2 ;  /* 0x0000000005067211 */ /* 0x002fe400078c10ff */
[----:B------:R-:W-:Y:S01]  /*13350*/  ISETP.LT.AND P5, PT, R3, UR5, !P0 ;  /* 0x0000000503007c0c */ /* 0x000fe2000c7a1270 */
[----:B------:R1:W-:Y:S01]  /*13360*/  @P4 STG.E desc[UR12][R10.64], R26 ;  /* 0x0000001a0a004986 */ /* 0x0003e2000c10190c */
[----:B------:R-:W-:Y:S01]  /*13370*/  LEA.HI.X.SX32 R7, R5, R2, 0x2, P6 ;  /* 0x0000000205077211 */ /* 0x000fe200030f16ff */
[C---:B------:R-:W-:Y:S01]  /*13380*/  VIADD R5, R13.reuse, UR4 ;  /* 0x000000040d057c36 */ /* 0x040fe20008000000 */
[----:B------:R-:W-:Y:S01]  /*13390*/  LEA R12, P6, R13, R0, 0x2 ;  /* 0x000000000d0c7211 */ /* 0x000fe200078c10ff */
[----:B------:R-:W-:-:S03]  /*133a0*/  ULDC UR5, c[0x0][0x22c] ;  /* 0x00008b0000057ab9 */ /* 0x000fc60000000800 */
[----:B------:R-:W-:Y:S02]  /*133b0*/  LEA.HI.X.SX32 R13, R13, R2, 0x2, P6 ;  /* 0x000000020d0d7211 */ /* 0x000fe400030f16ff */
[C---:B-1----:R-:W-:Y:S01]  /*133c0*/  LEA R10, P6, R5.reuse, R0, 0x2 ;  /* 0x00000000050a7211 */ /* 0x042fe200078c10ff */
[----:B------:R1:W-:Y:S01]  /*133d0*/  @P3 STG.E desc[UR12][R8.64], R15 ;  /* 0x0000000f08003986 */ /* 0x0003e2000c10190c */
[----:B------:R-:W-:Y:S02]  /*133e0*/  LOP3.LUT R3, R4, 0x12, RZ, 0xfc, !PT ;  /* 0x0000001204037812 */ /* 0x000fe400078efcff */
[C---:B------:R-:W-:Y:S01]  /*133f0*/  LEA.HI.X.SX32 R11, R5.reuse, R2, 0x2, P6 ;  /* 0x00000002050b7211 */ /* 0x040fe200030f16ff */
[----:B------:R-:W-:Y:S01]  /*13400*/  VIADD R5, R5, UR4 ;  /* 0x0000000405057c36 */ /* 0x000fe20008000000 */
[----:B------:R2:W-:Y:S01]  /*13410*/  @P2 STG.E desc[UR12][R6.64], R27 ;  /* 0x0000001b06002986 */ /* 0x0005e2000c10190c */
[----:B------:R-:W-:Y:S01]  /*13420*/  ISETP.LT.AND P4, PT, R3, UR5, !P0 ;  /* 0x0000000503007c0c */ /* 0x000fe2000c781270 */
[----:B------:R-:W-:-:S02]  /*13430*/  ULDC UR5, c[0x0][0x22c] ;  /* 0x00008b0000057ab9 */ /* 0x000fc40000000800 */
[----:B------:R4:W-:Y:S01]  /*13440*/  @P1 STG.E desc[UR12][R12.64], R20 ;  /* 0x000000140c001986 */ /* 0x0009e2000c10190c */
[----:B------:R-:W-:Y:S01]  /*13450*/  LOP3.LUT R3, R4, 0x13, RZ, 0xfc, !PT ;  /* 0x0000001304037812 */ /* 0x000fe200078efcff */
[C---:B-1----:R-:W-:Y:S02]  /*13460*/  VIADD R9, R5.reuse, UR4 ;  /* 0x0000000405097c36 */ /* 0x042fe40008000000 */
[----:B------:R1:W-:Y:S01]  /*13470*/  @P5 STG.E desc[UR12][R10.64], R32 ;  /* 0x000000200a005986 */ /* 0x0003e2000c10190c */
[----:B--2---:R-:W-:-:S03]  /*13480*/  LEA R6, P5, R5, R0, 0x2 ;  /* 0x0000000005067211 */ /* 0x004fc600078a10ff */
[----:B------:R-:W2:Y:S01]  /*13490*/  LDS.128 R24, [R188] ;  /* 0x00000000bc187984 */ /* 0x000ea20000000c00 */
[----:B------:R-:W-:Y:S01]  /*134a0*/  ISETP.LT.AND P3, PT, R3, UR5, !P0 ;  /* 0x0000000503007c0c */ /* 0x000fe2000c761270 */
[----:B------:R-:W-:Y:S01]  /*134b0*/  ULDC UR5, c[0x0][0x22c] ;  /* 0x00008b0000057ab9 */ /* 0x000fe20000000800 */
[----:B------:R-:W-:Y:S01]  /*134c0*/  LEA.HI.X.SX32 R7, R5, R2, 0x2, P5 ;  /* 0x0000000205077211 */ /* 0x000fe200028f16ff */
[C---:B------:R-:W-:Y:S01]  /*134d0*/  VIADD R5, R9.reuse, UR4 ;  /* 0x0000000409057c36 */ /* 0x040fe20008000000 */
[----:B------:R-:W-:Y:S02]  /*134e0*/  LEA R8, P6, R9, R0, 0x2 ;  /* 0x0000000009087211 */ /* 0x000fe400078c10ff */
[----:B------:R-:W-:Y:S01]  /*134f0*/  LOP3.LUT R3, R4, 0x14, RZ, 0xfc, !PT ;  /* 0x0000001404037812 */ /* 0x000fe200078efcff */
[----:B----4-:R-:W-:Y:S01]  /*13500*/  VIADD R13, R5, UR4 ;  /* 0x00000004050d7c36 */ /* 0x010fe20008000000 */
[----:B------:R-:W-:Y:S02]  /*13510*/  LEA.HI.X.SX32 R9, R9, R2, 0x2, P6 ;  /* 0x0000000209097211 */ /* 0x000fe400030f16ff */
[----:B------:R-:W-:Y:S01]  /*13520*/  ISETP.LT.AND P2, PT, R3, UR5, !P0 ;  /* 0x0000000503007c0c */ /* 0x000fe2000c741270 */
[----:B------:R-:W-:Y:S01]  /*13530*/  ULDC UR5, c[0x0][0x22c] ;  /* 0x00008b0000057ab9 */ /* 0x000fe20000000800 */
[----:B-1----:R-:W-:-:S02]  /*13540*/  LEA R10, P6, R5, R0, 0x2 ;  /* 0x00000000050a7211 */ /* 0x002fc400078c10ff */
[C---:B------:R-:W-:Y:S01]  /*13550*/  LOP3.LUT R3, R4.reuse, 0x15, RZ, 0xfc, !PT ;  /* 0x0000001504037812 */ /* 0x040fe200078efcff */
[----:B------:R1:W-:Y:S01]  /*13560*/  @P4 STG.E desc[UR12][R6.64], R21 ;  /* 0x0000001506004986 */ /* 0x0003e2000c10190c */
[----:B------:R-:W-:Y:S01]  /*13570*/  LEA.HI.X.SX32 R11, R5, R2, 0x2, P6 ;  /* 0x00000002050b7211 */ /* 0x000fe200030f16ff */
[----:B------:R-:W-:Y:S01]  /*13580*/  VIADD R5, R13, UR4 ;  /* 0x000000040d057c36 */ /* 0x000fe20008000000 */
[----:B------:R-:W-:Y:S01]  /*13590*/  ISETP.LT.AND P1, PT, R3, UR5, !P0 ;  /* 0x0000000503007c0c */ /* 0x000fe2000c721270 */
[----:B------:R-:W-:Y:S01]  /*135a0*/  ULDC UR5, c[0x0][0x22c] ;  /* 0x00008b0000057ab9 */ /* 0x000fe20000000800 */
[----:B------:R-:W-:Y:S01]  /*135b0*/  LOP3.LUT R3, R4, 0x16, RZ, 0xfc, !PT ;  /* 0x0000001604037812 */ /* 0x000fe200078efcff */
[----:B------:R-:W-:Y:S01]  /*135c0*/  VIADD R15, R5, UR4 ;  /* 0x00000004050f7c36 */ /* 0x000fe20008000000 */
[----:B-1----:R-:W-:Y:S02]  /*135d0*/  LEA R6, P6, R13, R0, 0x2 ;  /* 0x000000000d067211 */ /* 0x002fe400078c10ff */
[----:B------:R-:W-:Y:S01]  /*135e0*/  ISETP.LT.AND P5, PT, R3, UR5, !P0 ;  /* 0x0000000503007c0c */ /* 0x000fe2000c7a1270 */
[----:B------:R-:W-:Y:S01]  /*135f0*/  ULDC UR5, c[0x0][0x22c] ;  /* 0x00008b0000057ab9 */ /* 0x000fe20000000800 */
[----:B------:R-:W-:-:S02]  /*13600*/  LEA.HI.X.SX32 R7, R13, R2, 0x2, P6 ;  /* 0x000000020d077211 */ /* 0x000fc400030f16ff */
[C---:B------:R-:W-:Y:S02]  /*13610*/  LEA R12, P6, R5.reuse, R0, 0x2 ;  /* 0x00000000050c7211 */ /* 0x040fe400078c10ff */
[C---:B------:R-:W-:Y:S01]  /*13620*/  LOP3.LUT R3, R4.reuse, 0x17, RZ, 0xfc, !PT ;  /* 0x0000001704037812 */ /* 0x040fe200078efcff */
[----:B------:R1:W-:Y:S01]  /*13630*/  @P3 STG.E desc[UR12][R8.64], R33 ;  /* 0x0000002108003986 */ /* 0x0003e2000c10190c */
[----:B------:R-:W-:Y:S02]  /*13640*/  LEA.HI.X.SX32 R13, R5, R2, 0x2, P6 ;  /* 0x00000002050d7211 */ /* 0x000fe400030f16ff */
[----:B------:R-:W-:Y:S01]  /*13650*/  ISETP.LT.AND P4, PT, R3, UR5, !P0 ;  /* 0x0000000503007c0c */ /* 0x000fe2000c781270 */
[----:B------:R-:W-:Y:S01]  /*13660*/  ULDC UR5, c[0x0][0x22c] ;  /* 0x00008b0000057ab9 */ /* 0x000fe20000000800 */
[----:B------:R-:W-:Y:S02]  /*13670*/  LOP3.LUT R3, R4, 0x18, RZ, 0xfc, !PT ;  /* 0x0000001804037812 */ /* 0x000fe400078efcff */
[----:B-1----:R-:W-:-:S02]  /*13680*/  LEA R8, P6, R15, R0, 0x2 ;  /* 0x000000000f087211 */ /* 0x002fc400078c10ff */
[----:B------:R-:W-:Y:S01]  /*13690*/  ISETP.LT.AND P3, PT, R3, UR5, !P0 ;  /* 0x0000000503007c0c */ /* 0x000fe2000c761270 */
[----:B------:R-:W-:Y:S01]  /*136a0*/  ULDC UR5, c[0x0][0x22c] ;  /* 0x00008b0000057ab9 */ /* 0x000fe20000000800 */
[C---:B------:R-:W-:Y:S01]  /*136b0*/  LEA.HI.X.SX32 R9, R15.reuse, R2, 0x2, P6 ;  /* 0x000000020f097211 */ /* 0x040fe200030f16ff */
[----:B------:R-:W-:Y:S01]  /*136c0*/  VIADD R15, R15, UR4 ;  /* 0x000000040f0f7c36 */ /* 0x000fe20008000000 */
[C---:B------:R-:W-:Y:S01]  /*136d0*/  LOP3.LUT R3, R4.reuse, 0x19, RZ, 0xfc, !PT ;  /* 0x0000001904037812 */ /* 0x040fe200078efcff */
[----:B------:R1:W-:Y:S02]  /*136e0*/  @P2 STG.E desc[UR12][R10.64], R22 ;  /* 0x000000160a002986 */ /* 0x0003e4000c10190c */
[----:B------:R-:W-:Y:S01]  /*136f0*/  VIADD R5, R15, UR4 ;  /* 0x000000040f057c36 */ /* 0x000fe20008000000 */
[----:B------:R-:W-:Y:S01]  /*13700*/  ISETP.LT.AND P2, PT, R3, UR5, !P0 ;  /* 0x0000000503007c0c */ /* 0x000fe2000c741270 */
[----:B------:R4:W-:Y:S01]  /*13710*/  @P1 STG.E desc[UR12][R6.64], R34 ;  /* 0x0000002206001986 */ /* 0x0009e2000c10190c */
[----:B------:R-:W-:Y:S01]  /*13720*/  LOP3.LUT R3, R4, 0x1a, RZ, 0xfc, !PT ;  /* 0x0000001a04037812 */ /* 0x000fe200078efcff */
[----:B------:R-:W-:-:S02]  /*13730*/  ULDC UR5, c[0x0][0x22c] ;  /* 0x00008b0000057ab9 */ /* 0x000fc40000000800 */
[----:B------:R-:W-:Y:S01]  /*13740*/  @P5 STG.E desc[UR12][R12.64], R23 ;  /* 0x000000170c005986 */ /* 0x000fe2000c10190c */
[----:B------:R-:W-:Y:S01]  /*13750*/  ISETP.LT.AND P1, PT, R3, UR5, !P0 ;  /* 0x0000000503007c0c */ /* 0x000fe2000c721270 */
[----:B------:R-:W-:Y:S02]  /*13760*/  ULDC UR5, c[0x0][0x22c] ;  /* 0x00008b0000057ab9 */ /* 0x000fe40000000800 */
[----:B------:R3:W-:Y:S01]  /*13770*/  @P4 STG.E desc[UR12][R8.64], R35 ;  /* 0x0000002308004986 */ /* 0x0007e2000c10190c */
[-C--:B-1----:R-:W-:Y:S02]  /*13780*/  LEA R10, P6, R5, R0.reuse, 0x2 ;  /* 0x00000000050a7211 */ /* 0x082fe400078c10ff */
[C---:B----4-:R-:W-:Y:S02]  /*13790*/  LEA R6, P4, R15.reuse, R0, 0x2 ;  /* 0x000000000f067211 */ /* 0x050fe400078810ff */
[----:B------:R-:W-:Y:S02]  /*137a0*/  LOP3.LUT R3, R4, 0x1b, RZ, 0xfc, !PT ;  /* 0x0000001b04037812 */ /* 0x000fe400078efcff */
[-C--:B------:R-:W-:Y:S01]  /*137b0*/  LEA.HI.X.SX32 R7, R15, R2.reuse, 0x2, P4 ;  /* 0x000000020f077211 */ /* 0x080fe200020f16ff */
[C---:B---3--:R-:W-:Y:S01]  /*137c0*/  VIADD R9, R5.reuse, UR4 ;  /* 0x0000000405097c36 */ /* 0x048fe20008000000 */
[----:B------:R-:W-:-:S02]  /*137d0*/  LEA.HI.X.SX32 R11, R5, R2, 0x2, P6 ;  /* 0x00000002050b7211 */ /* 0x000fc400030f16ff */
[----:B------:R-:W-:Y:S01]  /*137e0*/  ISETP.LT.AND P5, PT, R3, UR5, !P0 ;  /* 0x0000000503007c0c */ /* 0x000fe2000c7a1270 */
[C---:B------:R-:W-:Y:S01]  /*137f0*/  VIADD R5, R9.reuse, UR4 ;  /* 0x0000000409057c36 */ /* 0x040fe20008000000 */
[C---:B------:R-:W-:Y:S01]  /*13800*/  LEA R8, P6, R9.reuse, R0, 0x2 ;  /* 0x0000000009087211 */ /* 0x040fe200078c10ff */
        /* <DEDUP_REMOVED lines=28> */
[----:B---3--:R-:W-:Y:S02]  /*139d0*/  LEA R6, P3, R5, R0, 0x2 ;  /* 0x0000000005067211 */ /* 0x008fe400078610ff */
[----:B------:R-:W-:Y:S01]  /*139e0*/  ISETP.LT.AND P1, PT, R3, UR5, !P0 ;  /* 0x0000000503007c0c */ /* 0x000fe2000c721270 */
[----:B------:R-:W-:Y:S01]  /*139f0*/  ULDC UR5, c[0x0][0x22c] ;  /* 0x00008b0000057ab9 */ /* 0x000fe20000000800 */
[----:B------:R-:W-:Y:S01]  /*13a00*/  LEA.HI.X.SX32 R7, R5, R2, 0x2, P3 ;  /* 0x0000000205077211 */ /* 0x000fe200018f16ff */
[C---:B------:R-:W-:Y:S01]  /*13a10*/  VIADD R5, R9.reuse, UR4 ;  /* 0x0000000409057c36 */ /* 0x040fe20008000000 */
[----:B------:R-:W-:-:S02]  /*13a20*/  LEA R8, P6, R9, R0, 0x2 ;  /* 0x0000000009087211 */ /* 0x000fc400078c10ff */
[C---:B------:R-:W-:Y:S01]  /*13a30*/  LOP3.LUT R3, R4.reuse, 0x20, RZ, 0xfc, !PT ;  /* 0x0000002004037812 */ /* 0x040fe200078efcff */
[----:B----4-:R-:W-:Y:S01]  /*13a40*/  VIADD R13, R5, UR4 ;  /* 0x00000004050d7c36 */ /* 0x010fe20008000000 */
[----:B------:R-:W-:Y:S02]  /*13a50*/  LEA.HI.X.SX32 R9, R9, R2, 0x2, P6 ;  /* 0x0000000209097211 */ /* 0x000fe400030f16ff */
[----:B------:R-:W-:Y:S01]  /*13a60*/  ISETP.LT.AND P5, PT, R3, UR5, !P0 ;  /* 0x0000000503007c0c */ /* 0x000fe2000c7a1270 */
[----:B------:R-:W-:Y:S01]  /*13a70*/  ULDC UR5, c[0x0][0x22c] ;  /* 0x00008b0000057ab9 */ /* 0x000fe20000000800 */
[C---:B-1----:R-:W-:Y:S02]  /*13a80*/  LEA R10, P6, R5.reuse, R0, 0x2 ;  /* 0x00000000050a7211 */ /* 0x042fe400078c10ff */
        /* <DEDUP_REMOVED lines=8> */
[----:B-1----:R-:W-:-:S02]  /*13b10*/  LEA R6, P6, R13, R0, 0x2 ;  /* 0x000000000d067211 */ /* 0x002fc400078c10ff */
[----:B------:R-:W-:Y:S01]  /*13b20*/  ISETP.LT.AND P3, PT, R3, UR5, !P0 ;  /* 0x0000000503007c0c */ /* 0x000fe2000c761270 */
[----:B------:R-:W-:Y:S01]  /*13b30*/  ULDC UR5, c[0x0][0x22c] ;  /* 0x00008b0000057ab9 */ /* 0x000fe20000000800 */
[----:B------:R-:W-:Y:S02]  /*13b40*/  LEA.HI.X.SX32 R7, R13, R2, 0x2, P6 ;  /* 0x000000020d077211 */ /* 0x000fe400030f16ff */
[C---:B------:R-:W-:Y:S02]  /*13b50*/  LEA R12, P6, R5.reuse, R0, 0x2 ;  /* 0x00000000050c7211 */ /* 0x040fe400078c10ff */
[C---:B------:R-:W-:Y:S01]  /*13b60*/  LOP3.LUT R3, R4.reuse, 0x23, RZ, 0xfc, !PT ;  /* 0x0000002304037812 */ /* 0x040fe200078efcff */
[----:B------:R1:W-:Y:S01]  /*13b70*/  @P1 STG.E desc[UR12][R8.64], R43 ;  /* 0x0000002b08001986 */ /* 0x0003e2000c10190c */
[----:B------:R-:W-:Y:S02]  /*13b80*/  LEA.HI.X.SX32 R13, R5, R2, 0x2, P6 ;  /* 0x00000002050d7211 */ /* 0x000fe400030f16ff */
[----:B------:R-:W-:Y:S01]  /*13b90*/  ISETP.LT.AND P2, PT, R3, UR5, !P0 ;  /* 0x0000000503007c0c */ /* 0x000fe2000c741270 */
[----:B------:R-:W-:Y:S01]  /*13ba0*/  ULDC UR5, c[0x0][0x22c] ;  /* 0x00008b0000057ab9 */ /* 0x000fe20000000800 */
[----:B------:R-:W-:-:S02]  /*13bb0*/  LOP3.LUT R3, R4, 0x24, RZ, 0xfc, !PT ;  /* 0x0000002404037812 */ /* 0x000fc400078efcff */
[----:B-1----:R-:W-:Y:S02]  /*13bc0*/  LEA R8, P6, R15, R0, 0x2 ;  /* 0x000000000f087211 */ /* 0x002fe400078c10ff */
        /* <DEDUP_REMOVED lines=16> */
[C---:B---3--:R-:W-:Y:S02]  /*13cd0*/  LEA R6, P2, R15.reuse, R0, 0x2 ;  /* 0x000000000f067211 */ /* 0x048fe400078410ff */
[----:B------:R-:W-:Y:S02]  /*13ce0*/  LOP3.LUT R3, R4, 0x27, RZ, 0xfc, !PT ;  /* 0x0000002704037812 */ /* 0x000fe400078efcff */
[-C--:B------:R-:W-:Y:S01]  /*13cf0*/  LEA.HI.X.SX32 R7, R15, R2.reuse, 0x2, P2 ;  /* 0x000000020f077211 */ /* 0x080fe200010f16ff */
[C---:B----4-:R-:W-:Y:S01]  /*13d00*/  VIADD R9, R5.reuse, UR4 ;  /* 0x0000000405097c36 */ /* 0x050fe20008000000 */
        /* <DEDUP_REMOVED lines=483> */
[----:B-1----:R-:W-:-:S04]  /*15b40*/  LEA R8, P6, R15, R0, 0x2 ;  /* 0x000000000f087211 */ /* 0x002fc800078c10ff */
[C---:B------:R-:W-:Y:S01]  /*15b50*/  LEA.HI.X.SX32 R9, R15.reuse, R2, 0x2, P6 ;  /* 0x000000020f097211 */ /* 0x040fe200030f16ff */
[----:B------:R-:W-:Y:S01]  /*15b60*/  VIADD R15, R15, UR4 ;  /* 0x000000040f0f7c36 */ /* 0x000fe20008000000 */
[----:B------:R-:W-:Y:S01]  /*15b70*/  ISETP.LT.AND P4, PT, R3, UR5, !P0 ;  /* 0x0000000503007c0c */ /* 0x000fe2000c781270 */
[----:B------:R1:W-:Y:S02]  /*15b80*/  @P3 STG.E desc[UR12][R10.64], R76 ;  /* 0x0000004c0a003986 */ /* 0x0003e4000c10190c */
[----:B------:R-:W-:Y:S01]  /*15b90*/  VIADD R5, R15, UR4 ;  /* 0x000000040f057c36 */ /* 0x000fe20008000000 */
[----:B------:R-:W-:Y:S01]  /*15ba0*/  LOP3.LUT R3, R4, 0x6d, RZ, 0xfc, !PT ;  /* 0x0000006d04037812 */ /* 0x000fe200078efcff */
[----:B------:R3:W-:Y:S01]  /*15bb0*/  @P2 STG.E desc[UR12][R6.64], R124 ;  /* 0x0000007c06002986 */ /* 0x0007e2000c10190c */
[----:B------:R-:W-:-:S03]  /*15bc0*/  ULDC UR5, c[0x0][0x22c] ;  /* 0x00008b0000057ab9 */ /* 0x000fc60000000800 */
[----:B------:R-:W-:Y:S04]  /*15bd0*/  @P1 STG.E desc[UR12][R12.64], R77 ;  /* 0x0000004d0c001986 */ /* 0x000fe8000c10190c */
[----:B------:R4:W-:Y:S01]  /*15be0*/  @P5 STG.E desc[UR12][R8.64], R125 ;  /* 0x0000007d08005986 */ /* 0x0009e2000c10190c */
[-C--:B-1----:R-:W-:Y:S02]  /*15bf0*/  LEA R10, P6, R5, R0.reuse, 0x2 ;  /* 0x00000000050a7211 */ /* 0x082fe400078c10ff */
[----:B---3--:R-:W-:Y:S02]  /*15c00*/  LEA R6, P5, R15, R0, 0x2 ;  /* 0x000000000f067211 */ /* 0x008fe400078a10ff */
[-C--:B------:R-:W-:Y:S02]  /*15c10*/  LEA.HI.X.SX32 R11, R5, R2.reuse, 0x2, P6 ;  /* 0x00000002050b7211 */ /* 0x080fe400030f16ff */
[----:B------:R-:W-:Y:S01]  /*15c20*/  LEA.HI.X.SX32 R7, R15, R2, 0x2, P5 ;  /* 0x000000020f077211 */ /* 0x000fe200028f16ff */
[----:B----4-:R-:W-:Y:S01]  /*15c30*/  VIADD R9, R5, UR4 ;  /* 0x0000000405097c36 */ /* 0x010fe20008000000 */
[----:B------:R-:W-:Y:S01]  /*15c40*/  ISETP.LT.AND P3, PT, R3, UR5, !P0 ;  /* 0x0000000503007c0c */ /* 0x000fe2000c761270 */
[----:B------:R-:W-:Y:S01]  /*15c50*/  ULDC UR5, c[0x0][0x22c] ;  /* 0x00008b0000057ab9 */ /* 0x000fe20000000800 */
[C---:B------:R-:W-:Y:S01]  /*15c60*/  LOP3.LUT R3, R4.reuse, 0x6e, RZ, 0xfc, !PT ;  /* 0x0000006e04037812 */ /* 0x040fe200078efcff */
[C---:B------:R-:W-:Y:S01]  /*15c70*/  VIADD R5, R9.reuse, UR4 ;  /* 0x0000000409057c36 */ /* 0x040fe20008000000 */
[----:B------:R-:W-:Y:S01]  /*15c80*/  LEA R8, P6, R9, R0, 0x2 ;  /* 0x0000000009087211 */ /* 0x000fe200078c10ff */
[----:B------:R1:W-:Y:S01]  /*15c90*/  @P4 STG.E desc[UR12][R6.64], R78 ;  /* 0x0000004e06004986 */ /* 0x0003e2000c10190c */
[----:B------:R-:W-:Y:S01]  /*15ca0*/  ISETP.LT.AND P2, PT, R3, UR5, !P0 ;  /* 0x0000000503007c0c */ /* 0x000fe2000c741270 */
[----:B------:R-:W-:Y:S01]  /*15cb0*/  VIADD R13, R5, UR4 ;  /* 0x00000004050d7c36 */ /* 0x000fe20008000000 */
[----:B------:R-:W-:Y:S01]  /*15cc0*/  LEA.HI.X.SX32 R9, R9, R2, 0x2, P6 ;  /* 0x0000000209097211 */ /* 0x000fe200030f16ff */
[----:B------:R-:W-:Y:S01]  /*15cd0*/  ULDC UR5, c[0x0][0x22c] ;  /* 0x00008b0000057ab9 */ /* 0x000fe20000000800 */
[----:B------:R-:W-:-:S02]  /*15ce0*/  LOP3.LUT R3, R4, 0x6f, RZ, 0xfc, !PT ;  /* 0x0000006f04037812 */ /* 0x000fc400078efcff */
[----:B-1----:R-:W-:Y:S02]  /*15cf0*/  LEA R6, P6, R5, R0, 0x2 ;  /* 0x0000000005067211 */ /* 0x002fe400078c10ff */
[----:B------:R-:W-:Y:S01]  /*15d00*/  ISETP.LT.AND P1, PT, R3, UR5, !P0 ;  /* 0x0000000503007c0c */ /* 0x000fe2000c721270 */
[----:B------:R-:W-:Y:S01]  /*15d10*/  ULDC UR5, c[0x0][0x22c] ;  /* 0x00008b0000057ab9 */ /* 0x000fe20000000800 */
[----:B------:R-:W-:Y:S01]  /*15d20*/  LEA.HI.X.SX32 R7, R5, R2, 0x2, P6 ;  /* 0x0000000205077211 */ /* 0x000fe200030f16ff */
[C---:B------:R-:W-:Y:S01]  /*15d30*/  VIADD R5, R13.reuse, UR4 ;  /* 0x000000040d057c36 */ /* 0x040fe20008000000 */
[C---:B------:R-:W-:Y:S02]  /*15d40*/  LEA R12, P6, R13.reuse, R0, 0x2 ;  /* 0x000000000d0c7211 */ /* 0x040fe400078c10ff */
[----:B------:R-:W-:Y:S01]  /*15d50*/  LOP3.LUT R3, R4, 0x70, RZ, 0xfc, !PT ;  /* 0x0000007004037812 */ /* 0x000fe200078efcff */
[----:B------:R1:W-:Y:S01]  /*15d60*/  @P3 STG.E desc[UR12][R10.64], R126 ;  /* 0x0000007e0a003986 */ /* 0x0003e2000c10190c */
[----:B------:R-:W-:-:S02]  /*15d70*/  LEA.HI.X.SX32 R13, R13, R2, 0x2, P6 ;  /* 0x000000020d0d7211 */ /* 0x000fc400030f16ff */
[----:B------:R-:W-:Y:S01]  /*15d80*/  ISETP.LT.AND P5, PT, R3, UR5, !P0 ;  /* 0x0000000503007c0c */ /* 0x000fe2000c7a1270 */
[----:B------:R-:W-:Y:S01]  /*15d90*/  ULDC UR5, c[0x0][0x22c] ;  /* 0x00008b0000057ab9 */ /* 0x000fe20000000800 */
[C---:B------:R-:W-:Y:S02]  /*15da0*/  LOP3.LUT R3, R4.reuse, 0x71, RZ, 0xfc, !PT ;  /* 0x0000007104037812 */ /* 0x040fe400078efcff */
[----:B-1----:R-:W-:Y:S02]  /*15db0*/  LEA R10, P6, R5, R0, 0x2 ;  /* 0x00000000050a7211 */ /* 0x002fe400078c10ff */
[----:B------:R-:W-:Y:S01]  /*15dc0*/  ISETP.LT.AND P4, PT, R3, UR5, !P0 ;  /* 0x0000000503007c0c */ /* 0x000fe2000c781270 */
[----:B------:R-:W-:Y:S01]  /*15dd0*/  ULDC UR5, c[0x0][0x22c] ;  /* 0x00008b0000057ab9 */ /* 0x000fe20000000800 */
[C---:B------:R-:W-:Y:S01]  /*15de0*/  LEA.HI.X.SX32 R11, R5.reuse, R2, 0x2, P6 ;  /* 0x00000002050b7211 */ /* 0x040fe200030f16ff */
[----:B------:R-:W-:Y:S01]  /*15df0*/  VIADD R5, R5, UR4 ;  /* 0x0000000405057c36 */ /* 0x000fe20008000000 */
[----:B------:R-:W-:-:S03]  /*15e00*/  LOP3.LUT R3, R4, 0x72, RZ, 0xfc, !PT ;  /* 0x0000007204037812 */ /* 0x000fc600078efcff */
[----:B------:R-:W-:Y:S01]  /*15e10*/  VIADD R15, R5, UR4 ;  /* 0x00000004050f7c36 */ /* 0x000fe20008000000 */
[----:B------:R-:W-:Y:S01]  /*15e20*/  ISETP.LT.AND P3, PT, R3, UR5, !P0 ;  /* 0x0000000503007c0c */ /* 0x000fe2000c761270 */
[----:B------:R-:W-:Y:S01]  /*15e30*/  ULDC UR5, c[0x0][0x22c] ;  /* 0x00008b0000057ab9 */ /* 0x000fe20000000800 */
[C---:B------:R-:W-:Y:S01]  /*15e40*/  LOP3.LUT R3, R4.reuse, 0x73, RZ, 0xfc, !PT ;  /* 0x0000007304037812 */ /* 0x040fe200078efcff */
[----:B------:R1:W-:Y:S03]  /*15e50*/  @P2 STG.E desc[UR12][R8.64], R79 ;  /* 0x0000004f08002986 */ /* 0x0003e6000c10190c */
[----:B------:R-:W-:Y:S01]  /*15e60*/  ISETP.LT.AND P2, PT, R3, UR5, !P0 ;  /* 0x0000000503007c0c */ /* 0x000fe2000c741270 */
[----:B------:R3:W-:Y:S01]  /*15e70*/  @P1 STG.E desc[UR12][R6.64], R127 ;  /* 0x0000007f06001986 */ /* 0x0007e2000c10190c */
[----:B------:R-:W-:Y:S01]  /*15e80*/  LOP3.LUT R3, R4, 0x74, RZ, 0xfc, !PT ;  /* 0x0000007404037812 */ /* 0x000fe200078efcff */
[----:B------:R-:W-:-:S02]  /*15e90*/  ULDC UR5, c[0x0][0x22c] ;  /* 0x00008b0000057ab9 */ /* 0x000fc40000000800 */
[----:B------:R-:W-:Y:S01]  /*15ea0*/  @P5 STG.E desc[UR12][R12.64], R80 ;  /* 0x000000500c005986 */ /* 0x000fe2000c10190c */
[----:B-1----:R-:W-:-:S03]  /*15eb0*/  LEA R8, P6, R15, R0, 0x2 ;  /* 0x000000000f087211 */ /* 0x002fc600078c10ff */
[----:B------:R1:W-:Y:S01]  /*15ec0*/  @P4 STG.E desc[UR12][R10.64], R128 ;  /* 0x000000800a004986 */ /* 0x0003e2000c10190c */
[----:B------:R-:W-:Y:S01]  /*15ed0*/  ISETP.LT.AND P1, PT, R3, UR5, !P0 ;  /* 0x0000000503007c0c */ /* 0x000fe2000c721270 */
[----:B------:R-:W-:Y:S01]  /*15ee0*/  ULDC UR5, c[0x0][0x22c] ;  /* 0x00008b0000057ab9 */ /* 0x000fe20000000800 */
[C---:B------:R-:W-:Y:S01]  /*15ef0*/  LEA.HI.X.SX32 R9, R15.reuse, R2, 0x2, P6 ;  /* 0x000000020f097211 */ /* 0x040fe200030f16ff */
[----:B------:R-:W-:Y:S01]  /*15f00*/  VIADD R15, R15, UR4 ;  /* 0x000000040f0f7c36 */ /* 0x000fe20008000000 */
[C---:B---3--:R-:W-:Y:S02]  /*15f10*/  LEA R6, P4, R5.reuse, R0, 0x2 ;  /* 0x0000000005067211 */ /* 0x048fe400078810ff */
[----:B------:R-:W-:Y:S02]  /*15f20*/  LOP3.LUT R3, R4, 0x75, RZ, 0xfc, !PT ;  /* 0x0000007504037812 */ /* 0x000fe400078efcff */
[----:B------:R-:W-:Y:S01]  /*15f30*/  LEA.HI.X.SX32 R7, R5, R2, 0x2, P4 ;  /* 0x0000000205077211 */ /* 0x000fe200020f16ff */
[----:B------:R-:W-:Y:S01]  /*15f40*/  VIADD R5, R15, UR4 ;  /* 0x000000040f057c36 */ /* 0x000fe20008000000 */
        /* <DEDUP_REMOVED lines=11> */
[----:B-1----:R-:W-:Y:S02]  /*16000*/  LEA R6, P6, R5, R0, 0x2 ;  /* 0x0000000005067211 */ /* 0x002fe400078c10ff */
[----:B------:R-:W-:Y:S01]  /*16010*/  ISETP.LT.AND P3, PT, R3, UR5, !P0 ;  /* 0x0000000503007c0c */ /* 0x000fe2000c761270 */
[----:B------:R-:W-:Y:S01]  /*16020*/  ULDC UR5, c[0x0][0x22c] ;  /* 0x00008b0000057ab9 */ /* 0x000fe20000000800 */
[----:B------:R-:W-:Y:S01]  /*16030*/  LEA.HI.X.SX32 R7, R5, R2, 0x2, P6 ;  /* 0x0000000205077211 */ /* 0x000fe200030f16ff */
[C---:B------:R-:W-:Y:S01]  /*16040*/  VIADD R5, R13.reuse, UR4 ;  /* 0x000000040d057c36 */ /* 0x040fe20008000000 */
[----:B---3--:R-:W-:-:S04]  /*16050*/  LEA R8, P6, R13, R0, 0x2 ;  /* 0x000000000d087211 */ /* 0x008fc800078c10ff */
[----:B------:R-:W-:Y:S02]  /*16060*/  LEA.HI.X.SX32 R9, R13, R2, 0x2, P6 ;  /* 0x000000020d097211 */ /* 0x000fe400030f16ff */
[C---:B------:R-:W-:Y:S02]  /*16070*/  LEA R12, P6, R5.reuse, R0, 0x2 ;  /* 0x00000000050c7211 */ /* 0x040fe400078c10ff */
[----:B------:R-:W-:Y:S02]  /*16080*/  LOP3.LUT R3, R4, 0x78, RZ, 0xfc, !PT ;  /* 0x0000007804037812 */ /* 0x000fe400078efcff */
[C---:B------:R-:W-:Y:S01]  /*16090*/  LEA.HI.X.SX32 R13, R5.reuse, R2, 0x2, P6 ;  /* 0x00000002050d7211 */ /* 0x040fe200030f16ff */
[----:B------:R-:W-:Y:S01]  /*160a0*/  VIADD R5, R5, UR4 ;  /* 0x0000000405057c36 */ /* 0x000fe20008000000 */
[----:B------:R1:W-:Y:S01]  /*160b0*/  @P1 STG.E desc[UR12][R10.64], R82 ;  /* 0x000000520a001986 */ /* 0x0003e2000c10190c */
[----:B------:R-:W-:Y:S01]  /*160c0*/  ISETP.LT.AND P2, PT, R3, UR5, !P0 ;  /* 0x0000000503007c0c */ /* 0x000fe2000c741270 */
[----:B------:R-:W-:-:S02]  /*160d0*/  ULDC UR5, c[0x0][0x22c] ;  /* 0x00008b0000057ab9 */ /* 0x000fc40000000800 */
[----:B------:R3:W-:Y:S01]  /*160e0*/  @P5 STG.E desc[UR12][R6.64], R130 ;  /* 0x0000008206005986 */ /* 0x0007e2000c10190c */
[----:B------:R-:W-:-:S03]  /*160f0*/  LOP3.LUT R3, R4, 0x79, RZ, 0xfc, !PT ;  /* 0x0000007904037812 */ /* 0x000fc600078efcff */
[----:B------:R4:W-:Y:S04]  /*16100*/  @P4 STG.E desc[UR12][R8.64], R83 ;  /* 0x0000005308004986 */ /* 0x0009e8000c10190c */
[----:B------:R2:W-:Y:S01]  /*16110*/  @P3 STG.E desc[UR12][R12.64], R131 ;  /* 0x000000830c003986 */ /* 0x0005e2000c10190c */
[C---:B-1----:R-:W-:Y:S01]  /*16120*/  VIADD R11, R5.reuse, UR4 ;  /* 0x00000004050b7c36 */ /* 0x042fe20008000000 */
[----:B---3--:R-:W-:Y:S02]  /*16130*/  LEA R6, P3, R5, R0, 0x2 ;  /* 0x0000000005067211 */ /* 0x008fe400078610ff */
[----:B------:R-:W-:Y:S01]  /*16140*/  ISETP.LT.AND P1, PT, R3, UR5, !P0 ;  /* 0x0000000503007c0c */ /* 0x000fe2000c721270 */
[----:B------:R-:W-:Y:S01]  /*16150*/  ULDC UR5, c[0x0][0x22c] ;  /* 0x00008b0000057ab9 */ /* 0x000fe20000000800 */
[----:B------:R-:W-:-:S02]  /*16160*/  LOP3.LUT R3, R4, 0x7a, RZ, 0xfc, !PT ;  /* 0x0000007a04037812 */ /* 0x000fc400078efcff */
[----:B------:R-:W-:Y:S01]  /*16170*/  LEA.HI.X.SX32 R7, R5, R2, 0x2, P3 ;  /* 0x0000000205077211 */ /* 0x000fe200018f16ff */
[----:B------:R-:W-:Y:S01]  /*16180*/  VIADD R5, R11, UR4 ;  /* 0x000000040b057c36 */ /* 0x000fe20008000000 */
[----:B------:R-:W-:Y:S01]  /*16190*/  ISETP.LT.AND P5, PT, R3, UR5, !P0 ;  /* 0x0000000503007c0c */ /* 0x000fe2000c7a1270 */
[----:B------:R-:W-:Y:S01]  /*161a0*/  ULDC UR5, c[0x0][0x22c] ;  /* 0x00008b0000057ab9 */ /* 0x000fe20000000800 */
[----:B----4-:R-:W-:Y:S01]  /*161b0*/  LEA R8, P6, R11, R0, 0x2 ;  /* 0x000000000b087211 */ /* 0x010fe200078c10ff */
[----:B------:R-:W-:Y:S01]  /*161c0*/  VIADD R15, R5, UR4 ;  /* 0x00000004050f7c36 */ /* 0x000fe20008000000 */
[C---:B------:R-:W-:Y:S02]  /*161d0*/  LOP3.LUT R3, R4.reuse, 0x7b, RZ, 0xfc, !PT ;  /* 0x0000007b04037812 */ /* 0x040fe400078efcff */
[----:B------:R-:W-:Y:S01]  /*161e0*/  LEA.HI.X.SX32 R9, R11, R2, 0x2, P6 ;  /* 0x000000020b097211 */ /* 0x000fe200030f16ff */
[----:B------:R-:W-:Y:S01]  /*161f0*/  VIADD R17, R15, UR4 ;  /* 0x000000040f117c36 */ /* 0x000fe20008000000 */
[----:B------:R-:W-:Y:S01]  /*16200*/  ISETP.LT.AND P4, PT, R3, UR5, !P0 ;  /* 0x0000000503007c0c */ /* 0x000fe2000c781270 */
[----:B------:R-:W-:Y:S01]  /*16210*/  ULDC UR5, c[0x0][0x22c] ;  /* 0x00008b0000057ab9 */ /* 0x000fe20000000800 */
[----:B------:R-:W-:Y:S01]  /*16220*/  LOP3.LUT R3, R4, 0x7c, RZ, 0xfc, !PT ;  /* 0x0000007c04037812 */ /* 0x000fe200078efcff */
[----:B------:R1:W-:Y:S01]  /*16230*/  @P2 STG.E desc[UR12][R6.64], R84 ;  /* 0x0000005406002986 */ /* 0x0003e2000c10190c */
[----:B------:R-:W-:-:S02]  /*16240*/  VIADD R19, R17, UR4 ;  /* 0x0000000411137c36 */ /* 0x000fc40008000000 */
[----:B------:R-:W-:Y:S01]  /*16250*/  ISETP.LT.AND P3, PT, R3, UR5, !P0 ;  /* 0x0000000503007c0c */ /* 0x000fe2000c761270 */
[----:B--2---:R2:W-:Y:S01]  /*16260*/  @P1 STG.E desc[UR12][R8.64], R24 ;  /* 0x0000001808001986 */ /* 0x0045e2000c10190c */
[-C--:B------:R-:W-:Y:S01]  /*16270*/  LEA R10, P1, R5, R0.reuse, 0x2 ;  /* 0x00000000050a7211 */ /* 0x080fe200078210ff */
[----:B------:R-:W-:Y:S01]  /*16280*/  ULDC UR5, c[0x0][0x22c] ;  /* 0x00008b0000057ab9 */ /* 0x000fe20000000800 */
[----:B------:R-:W-:Y:S01]  /*16290*/  LOP3.LUT R3, R4, 0x7d, RZ, 0xfc, !PT ;  /* 0x0000007d04037812 */ /* 0x000fe200078efcff */
[----:B------:R-:W-:Y:S01]  /*162a0*/  VIADD R21, R19, UR4 ;  /* 0x0000000413157c36 */ /* 0x000fe20008000000 */
[----:B------:R-:W-:Y:S02]  /*162b0*/  LEA R12, P6, R15, R0, 0x2 ;  /* 0x000000000f0c7211 */ /* 0x000fe400078c10ff */
[----:B------:R-:W-:Y:S02]  /*162c0*/  LEA.HI.X.SX32 R11, R5, R2, 0x2, P1 ;  /* 0x00000002050b7211 */ /* 0x000fe400008f16ff */
[----:B------:R-:W-:-:S02]  /*162d0*/  ISETP.LT.AND P2, PT, R3, UR5, !P0 ;  /* 0x0000000503007c0c */ /* 0x000fc4000c741270 */
[----:B------:R-:W-:Y:S01]  /*162e0*/  LEA R14, P1, R19, R0, 0x2 ;  /* 0x00000000130e7211 */ /* 0x000fe200078210ff */
[----:B------:R-:W-:Y:S01]  /*162f0*/  VIADD R5, R21, UR4 ;  /* 0x0000000415057c36 */ /* 0x000fe20008000000 */
[C---:B------:R-:W-:Y:S01]  /*16300*/  LOP3.LUT R3, R4.reuse, 0x7e, RZ, 0xfc, !PT ;  /* 0x0000007e04037812 */ /* 0x040fe200078efcff */
[----:B------:R-:W-:Y:S01]  /*16310*/  ULDC UR4, c[0x0][0x22c] ;  /* 0x00008b0000047ab9 */ /* 0x000fe20000000800 */
[----:B------:R-:W-:Y:S02]  /*16320*/  LEA.HI.X.SX32 R13, R15, R2, 0x2, P6 ;  /* 0x000000020f0d7211 */ /* 0x000fe400030f16ff */
[----:B-1----:R-:W-:Y:S02]  /*16330*/  LEA R6, P6, R17, R0, 0x2 ;  /* 0x0000000011067211 */ /* 0x002fe400078c10ff */
[----:B------:R-:W-:Y:S02]  /*16340*/  LEA.HI.X.SX32 R15, R19, R2, 0x2, P1 ;  /* 0x00000002130f7211 */ /* 0x000fe400008f16ff */
[----:B------:R-:W-:Y:S01]  /*16350*/  ISETP.LT.AND P1, PT, R3, UR4, !P0 ;  /* 0x0000000403007c0c */ /* 0x000fe2000c721270 */
[----:B------:R-:W-:Y:S01]  /*16360*/  ULDC UR4, c[0x0][0x22c] ;  /* 0x00008b0000047ab9 */ /* 0x000fe20000000800 */
[----:B------:R-:W-:-:S02]  /*16370*/  LOP3.LUT R3, R4, 0x7f, RZ, 0xfc, !PT ;  /* 0x0000007f04037812 */ /* 0x000fc400078efcff */
[----:B------:R-:W-:Y:S02]  /*16380*/  LEA.HI.X.SX32 R7, R17, R2, 0x2, P6 ;  /* 0x0000000211077211 */ /* 0x000fe400030f16ff */
[----:B--2---:R-:W-:Y:S02]  /*16390*/  LEA R8, P6, R5, R0, 0x2 ;  /* 0x0000000005087211 */ /* 0x004fe400078c10ff */
[----:B------:R-:W-:Y:S02]  /*163a0*/  ISETP.LT.AND P0, PT, R3, UR4, !P0 ;  /* 0x0000000403007c0c */ /* 0x000fe4000c701270 */
[----:B------:R-:W-:Y:S02]  /*163b0*/  LEA.HI.X.SX32 R9, R5, R2, 0x2, P6 ;  /* 0x0000000205097211 */ /* 0x000fe400030f16ff */
[C---:B------:R-:W-:Y:S01]  /*163c0*/  LEA R4, P6, R21.reuse, R0, 0x2 ;  /* 0x0000000015047211 */ /* 0x040fe200078c10ff */
[----:B------:R1:W-:Y:S03]  /*163d0*/  @P5 STG.E desc[UR12][R10.64], R85 ;  /* 0x000000550a005986 */ /* 0x0003e6000c10190c */
[----:B------:R-:W-:Y:S01]  /*163e0*/  LEA.HI.X.SX32 R5, R21, R2, 0x2, P6 ;  /* 0x0000000215057211 */ /* 0x000fe200030f16ff */
[----:B------:R1:W-:Y:S04]  /*163f0*/  @P4 STG.E desc[UR12][R12.64], R25 ;  /* 0x000000190c004986 */ /* 0x0003e8000c10190c */
[----:B------:R1:W-:Y:S04]  /*16400*/  @P3 STG.E desc[UR12][R6.64], R86 ;  /* 0x0000005606003986 */ /* 0x0003e8000c10190c */
[----:B------:R1:W-:Y:S04]  /*16410*/  @P2 STG.E desc[UR12][R14.64], R26 ;  /* 0x0000001a0e002986 */ /* 0x0003e8000c10190c */
[----:B------:R1:W-:Y:S01]  /*16420*/  @P1 STG.E desc[UR12][R4.64], R87 ;  /* 0x0000005704001986 */ /* 0x0003e2000c10190c */
[----:B------:R-:W-:Y:S05]  /*16430*/  @!P0 EXIT ;  /* 0x000000000000894d */ /* 0x000fea0003800000 */
[----:B------:R-:W-:Y:S01]  /*16440*/  STG.E desc[UR12][R8.64], R27 ;  /* 0x0000001b08007986 */ /* 0x000fe2000c10190c */
[----:B------:R-:W-:Y:S05]  /*16450*/  EXIT ;  /* 0x000000000000794d */ /* 0x000fea0003800000 */
.L_x_2:
[----:B------:R-:W-:-:S00]  /*16460*/  BRA `(.L_x_2) ;  /* 0xfffffffc00fc7947 */ /* 0x000fc0000383ffff */
[----:B------:R-:W-:-:S00]  /*16470*/  NOP ;  /* 0x0000000000007918 */ /* 0x000fc00000000000 */
        /* <DEDUP_REMOVED lines=8> */
.L_x_3:


//--------------------- .nv.shared.matmul_kernel  --------------------------
	.section	.nv.shared.matmul_kernel,"aw",@nobits
	.sectionflags	@""
	.align	16
	.zero		1024


//--------------------- .nv.shared.reserved.0     --------------------------
	.section	.nv.shared.reserved.0,"aw",@nobits
	.weak		__nv_reservedSMEM_offset_0_alias
	.size		__nv_reservedSMEM_offset_0_alias, 0, 0
	.other		__nv_reservedSMEM_offset_0_alias,@"STO_CUDA_RESERVED_SHARED STV_DEFAULT"
__nv_reservedSMEM_offset_0_alias:
	.zero		0


//--------------------- .nv.constant0.matmul_kernel --------------------------
	.section	.nv.constant0.matmul_kernel,"a",@progbits
	.sectionflags	@""
	.align	4
.nv.constant0.matmul_kernel:
	.zero		608


//--------------------- SYMBOLS --------------------------

	.type		.nv.reservedSmem.offset0,@object
	.size		.nv.reservedSmem.offset0,0x4
